def matmul_kernel(
    a_ptr,
    b_ptr,
    c_ptr,
    M,
    N,
    K,
    stride_am,
    stride_ak,
    stride_bk,
    stride_bn,
    stride_cm,
    stride_cn,
    BLOCK_M: tl.constexpr,
    BLOCK_N: tl.constexpr,
    BLOCK_K: tl.constexpr,
    GROUP_M: tl.constexpr,
):
    pid = tl.program_id(axis=0)
    num_pid_m = tl.cdiv(M, BLOCK_M)
    num_pid_n = tl.cdiv(N, BLOCK_N)
    num_pid_in_group = GROUP_M * num_pid_n
    group_id = pid // num_pid_in_group
    first_pid_m = group_id * GROUP_M
    group_size_m = min(num_pid_m - first_pid_m, GROUP_M)
    pid_m = first_pid_m + ((pid % num_pid_in_group) % group_size_m)
    pid_n = (pid % num_pid_in_group) // group_size_m

    offs_am = (pid_m * BLOCK_M + tl.arange(0, BLOCK_M)) % M
    offs_bn = (pid_n * BLOCK_N + tl.arange(0, BLOCK_N)) % N
    offs_k = tl.arange(0, BLOCK_K)
    a_ptrs = a_ptr + offs_am[:, None] * stride_am + offs_k[None, :] * stride_ak
    b_ptrs = b_ptr + offs_k[:, None] * stride_bk + offs_bn[None, :] * stride_bn

    acc = tl.zeros((BLOCK_M, BLOCK_N), dtype=tl.float32)
    for kk in range(0, tl.cdiv(K, BLOCK_K)):
        a = tl.load(a_ptrs, mask=offs_k[None, :] < K - kk * BLOCK_K, other=0.0)
        b = tl.load(b_ptrs, mask=offs_k[:, None] < K - kk * BLOCK_K, other=0.0)
        acc = tl.dot(a, b, acc)
        a_ptrs += BLOCK_K * stride_ak
        b_ptrs += BLOCK_K * stride_bk

    c = acc.to(c_ptr.dtype.element_ty)
    offs_cm = pid_m * BLOCK_M + tl.arange(0, BLOCK_M)
    offs_cn = pid_n * BLOCK_N + tl.arange(0, BLOCK_N)
    c_ptrs = c_ptr + offs_cm[:, None] * stride_cm + offs_cn[None, :] * stride_cn
    mask = (offs_cm[:, None] < M) & (offs_cn[None, :] < N)
    tl.store(c_ptrs, c, mask=mask)

# config = {"BLOCK_K": 64, "BLOCK_M": 512, "BLOCK_N": 512, "GROUP_M": 1, "arch": "sm_90", "dtype": "fp8e4m3", "num_ctas": 1, "num_stages": 3, "num_warps": 4}
# arch = sm_90


// ===== COMPILED SASS (sm_90a) =====

	.target	sm_90a

	.elftype	@"ET_EXEC"


//--------------------- .note.nv.tkinfo           --------------------------
	.section	.note.nv.tkinfo,"",@"SHT_NOTE"
	.sectionflags	@"SHF_NOTE_NV_TKINFO"
	.tkinfo
        /*0018*/ 	.word	0x00000002
        /*0030*/ 	.string	""
        /*0030*/ 	.string	"ptxas"
        /*0030*/ 	.string	"Cuda compilation tools, release 13.0, V13.0.88"
        /*0030*/ 	.string	"Build cuda_13.0.r13.0/compiler.36424714_0"
        /*0030*/ 	.string	"-v  -suppress-debug-info  -lineinfo  -arch sm_90a "



//--------------------- .note.nv.cuinfo           --------------------------
	.section	.note.nv.cuinfo,"",@"SHT_NOTE"
	.sectionflags	@"SHF_NOTE_NV_CUINFO"
        /*0018*/ 	.short	0x0002
        /*001a*/ 	.short	0x005a
        /*001c*/ 	.short	0x0082
	.zero		2


//--------------------- .nv.info                  --------------------------
	.section	.nv.info,"",@"SHT_CUDA_INFO"
	.align	4


	//----- nvinfo : EIATTR_REGCOUNT
	.align		4
        /*0000*/ 	.byte	0x04, 0x2f
        /*0002*/ 	.short	(.L_1 - .L_0)
	.align		4
.L_0:
        /*0004*/ 	.word	index@(matmul_kernel)
        /*0008*/ 	.word	0x000000ff


	//----- nvinfo : EIATTR_FRAME_SIZE
	.align		4
.L_1:
        /*000c*/ 	.byte	0x04, 0x11
        /*000e*/ 	.short	(.L_3 - .L_2)
	.align		4
.L_2:
        /*0010*/ 	.word	index@(matmul_kernel)
        /*0014*/ 	.word	0x00006090


	//----- nvinfo : EIATTR_MIN_STACK_SIZE
	.align		4
.L_3:
        /*0018*/ 	.byte	0x04, 0x12
        /*001a*/ 	.short	(.L_5 - .L_4)
	.align		4
.L_4:
        /*001c*/ 	.word	index@(matmul_kernel)
        /*0020*/ 	.word	0x00006090
.L_5:


//--------------------- .nv.compat                --------------------------
	.section	.nv.compat,"",@"SHT_CUDA_COMPAT_INFO"
	.align	4
        /*0000*/ 	.byte	0x02, 0x09, 0x01, 0x00, 0x02, 0x02, 0x04, 0x00, 0x02, 0x05, 0x05, 0x00, 0x03, 0x07, 0x01, 0x01
        /*0010*/ 	.byte	0x02, 0x03, 0x00, 0x00, 0x02, 0x06, 0x01, 0x00, 0x04, 0x0b, 0x08, 0x00, 0x00, 0x00, 0x00, 0x00
        /*0020*/ 	.byte	0x00, 0x00, 0x00, 0x00


//--------------------- .nv.info.matmul_kernel    --------------------------
	.section	.nv.info.matmul_kernel,"",@"SHT_CUDA_INFO"
	.sectionflags	@""
	.align	4


	//----- nvinfo : EIATTR_CUDA_API_VERSION
	.align		4
        /*0000*/ 	.byte	0x04, 0x37
        /*0002*/ 	.short	(.L_7 - .L_6)
.L_6:
        /*0004*/ 	.word	0x00000082


	//----- nvinfo : EIATTR_KPARAM_INFO
	.align		4
.L_7:
        /*0008*/ 	.byte	0x04, 0x17
        /*000a*/ 	.short	(.L_9 - .L_8)
.L_8:
        /*000c*/ 	.word	0x00000000
        /*0010*/ 	.short	0x000d
        /*0012*/ 	.short	0x0048
        /*0014*/ 	.byte	0x00, 0xf4, 0x21, 0x00


	//----- nvinfo : EIATTR_KPARAM_INFO
	.align		4
.L_9:
        /*0018*/ 	.byte	0x04, 0x17
        /*001a*/ 	.short	(.L_11 - .L_10)
.L_10:
        /*001c*/ 	.word	0x00000000
        /*0020*/ 	.short	0x000c
        /*0022*/ 	.short	0x0040
        /*0024*/ 	.byte	0x00, 0xf4, 0x21, 0x00


	//----- nvinfo : EIATTR_KPARAM_INFO
	.align		4
.L_11:
        /*0028*/ 	.byte	0x04, 0x17
        /*002a*/ 	.short	(.L_13 - .L_12)
.L_12:
        /*002c*/ 	.word	0x00000000
        /*0030*/ 	.short	0x000b
        /*0032*/ 	.short	0x0038
        /*0034*/ 	.byte	0x00, 0xf0, 0x11, 0x00


	//----- nvinfo : EIATTR_KPARAM_INFO
	.align		4
.L_13:
        /*0038*/ 	.byte	0x04, 0x17
        /*003a*/ 	.short	(.L_15 - .L_14)
.L_14:
        /*003c*/ 	.word	0x00000000
        /*0040*/ 	.short	0x000a
        /*0042*/ 	.short	0x0034
        /*0044*/ 	.byte	0x00, 0xf0, 0x11, 0x00


	//----- nvinfo : EIATTR_KPARAM_INFO
	.align		4
.L_15:
        /*0048*/ 	.byte	0x04, 0x17
        /*004a*/ 	.short	(.L_17 - .L_16)
.L_16:
        /*004c*/ 	.word	0x00000000
        /*0050*/ 	.short	0x0009
        /*0052*/ 	.short	0x0030
        /*0054*/ 	.byte	0x00, 0xf0, 0x11, 0x00


	//----- nvinfo : EIATTR_KPARAM_INFO
	.align		4
.L_17:
        /*0058*/ 	.byte	0x04, 0x17
        /*005a*/ 	.short	(.L_19 - .L_18)
.L_18:
        /*005c*/ 	.word	0x00000000
        /*0060*/ 	.short	0x0008
        /*0062*/ 	.short	0x002c
        /*0064*/ 	.byte	0x00, 0xf0, 0x11, 0x00


	//----- nvinfo : EIATTR_KPARAM_INFO
	.align		4
.L_19:
        /*0068*/ 	.byte	0x04, 0x17
        /*006a*/ 	.short	(.L_21 - .L_20)
.L_20:
        /*006c*/ 	.word	0x00000000
        /*0070*/ 	.short	0x0007
        /*0072*/ 	.short	0x0028
        /*0074*/ 	.byte	0x00, 0xf0, 0x11, 0x00


	//----- nvinfo : EIATTR_KPARAM_INFO
	.align		4
.L_21:
        /*0078*/ 	.byte	0x04, 0x17
        /*007a*/ 	.short	(.L_23 - .L_22)
.L_22:
        /*007c*/ 	.word	0x00000000
        /*0080*/ 	.short	0x0006
        /*0082*/ 	.short	0x0024
        /*0084*/ 	.byte	0x00, 0xf0, 0x11, 0x00


	//----- nvinfo : EIATTR_KPARAM_INFO
	.align		4
.L_23:
        /*0088*/ 	.byte	0x04, 0x17
        /*008a*/ 	.short	(.L_25 - .L_24)
.L_24:
        /*008c*/ 	.word	0x00000000
        /*0090*/ 	.short	0x0005
        /*0092*/ 	.short	0x0020
        /*0094*/ 	.byte	0x00, 0xf0, 0x11, 0x00


	//----- nvinfo : EIATTR_KPARAM_INFO
	.align		4
.L_25:
        /*0098*/ 	.byte	0x04, 0x17
        /*009a*/ 	.short	(.L_27 - .L_26)
.L_26:
        /*009c*/ 	.word	0x00000000
        /*00a0*/ 	.short	0x0004
        /*00a2*/ 	.short	0x001c
        /*00a4*/ 	.byte	0x00, 0xf0, 0x11, 0x00


	//----- nvinfo : EIATTR_KPARAM_INFO
	.align		4
.L_27:
        /*00a8*/ 	.byte	0x04, 0x17
        /*00aa*/ 	.short	(.L_29 - .L_28)
.L_28:
        /*00ac*/ 	.word	0x00000000
        /*00b0*/ 	.short	0x0003
        /*00b2*/ 	.short	0x0018
        /*00b4*/ 	.byte	0x00, 0xf0, 0x11, 0x00


	//----- nvinfo : EIATTR_KPARAM_INFO
	.align		4
.L_29:
        /*00b8*/ 	.byte	0x04, 0x17
        /*00ba*/ 	.short	(.L_31 - .L_30)
.L_30:
        /*00bc*/ 	.word	0x00000000
        /*00c0*/ 	.short	0x0002
        /*00c2*/ 	.short	0x0010
        /*00c4*/ 	.byte	0x00, 0xf4, 0x21, 0x00


	//----- nvinfo : EIATTR_KPARAM_INFO
	.align		4
.L_31:
        /*00c8*/ 	.byte	0x04, 0x17
        /*00ca*/ 	.short	(.L_33 - .L_32)
.L_32:
        /*00cc*/ 	.word	0x00000000
        /*00d0*/ 	.short	0x0001
        /*00d2*/ 	.short	0x0008
        /*00d4*/ 	.byte	0x00, 0xf4, 0x21, 0x00


	//----- nvinfo : EIATTR_KPARAM_INFO
	.align		4
.L_33:
        /*00d8*/ 	.byte	0x04, 0x17
        /*00da*/ 	.short	(.L_35 - .L_34)
.L_34:
        /*00dc*/ 	.word	0x00000000
        /*00e0*/ 	.short	0x0000
        /*00e2*/ 	.short	0x0000
        /*00e4*/ 	.byte	0x00, 0xf4, 0x21, 0x00


	//----- nvinfo : EIATTR_SPARSE_MMA_MASK
	.align		4
.L_35:
        /*00e8*/ 	.byte	0x03, 0x50
        /*00ea*/ 	.short	0x0000


	//----- nvinfo : EIATTR_MAXREG_COUNT
	.align		4
        /*00ec*/ 	.byte	0x03, 0x1b
        /*00ee*/ 	.short	0x00ff


	//----- nvinfo : EIATTR_NUM_BARRIERS
	.align		4
        /*00f0*/ 	.byte	0x02, 0x4c
        /*00f2*/ 	.byte	0x01
	.zero		1


	//----- nvinfo : EIATTR_ANNOTATIONS
	.align		4
        /*00f4*/ 	.byte	0x04, 0x55
        /*00f6*/ 	.short	(.L_37 - .L_36)


	//   ....[0]....
.L_36:
        /*00f8*/ 	.word	0x00000001
        /*00fc*/ 	.byte	0x60, 0x05, 0x00, 0x00, 0x01, 0x00, 0x00, 0x00, 0xa0, 0x05, 0x00, 0x00, 0x01, 0x00, 0x00, 0x00
        /* <DEDUP_REMOVED lines=2745> */
        /*ac9c*/ 	.byte	0x00, 0xab, 0x02, 0x00


	//----- nvinfo : EIATTR_MERCURY_ISA_VERSION
	.align		4
.L_37:
        /*aca0*/ 	.byte	0x03, 0x5f
        /*aca2*/ 	.short	0x0101


	//----- nvinfo : EIATTR_EXIT_INSTR_OFFSETS
	.align		4
        /*aca4*/ 	.byte	0x04, 0x1c
        /*aca6*/ 	.short	(.L_39 - .L_38)


	//   ....[0]....
.L_38:
        /*aca8*/ 	.word	0x00102ee0


	//   ....[1]....
        /*acac*/ 	.word	0x00102f10


	//----- nvinfo : EIATTR_REQNTID
	.align		4
.L_39:
        /*acb0*/ 	.byte	0x04, 0x10
        /*acb2*/ 	.short	(.L_41 - .L_40)
.L_40:
        /*acb4*/ 	.word	0x00000080
        /*acb8*/ 	.word	0x00000001
        /*acbc*/ 	.word	0x00000001


	//----- nvinfo : EIATTR_CBANK_PARAM_SIZE
	.align		4
.L_41:
        /*acc0*/ 	.byte	0x03, 0x19
        /*acc2*/ 	.short	0x0050


	//----- nvinfo : EIATTR_PARAM_CBANK
	.align		4
        /*acc4*/ 	.byte	0x04, 0x0a
        /*acc6*/ 	.short	(.L_43 - .L_42)
	.align		4
.L_42:
        /*acc8*/ 	.word	index@(.nv.constant0.matmul_kernel)
        /*accc*/ 	.short	0x0210
        /*acce*/ 	.short	0x0050


	//----- nvinfo : EIATTR_SW_WAR
	.align		4
.L_43:
        /*acd0*/ 	.byte	0x04, 0x36
        /*acd2*/ 	.short	(.L_45 - .L_44)
.L_44:
        /*acd4*/ 	.word	0x00000008
.L_45:


//--------------------- .nv.callgraph             --------------------------
	.section	.nv.callgraph,"",@"SHT_CUDA_CALLGRAPH"
	.align	4
	.sectionentsize	8
	.align		4
        /*0000*/ 	.word	0x00000000
	.align		4
        /*0004*/ 	.word	0xffffffff
	.align		4
        /*0008*/ 	.word	0x00000000
	.align		4
        /*000c*/ 	.word	0xfffffffe
	.align		4
        /*0010*/ 	.word	0x00000000
	.align		4
        /*0014*/ 	.word	0xfffffffd
	.align		4
        /*0018*/ 	.word	0x00000000
	.align		4
        /*001c*/ 	.word	0xfffffffc


//--------------------- .text.matmul_kernel       --------------------------
	.section	.text.matmul_kernel,"ax",@progbits
	.align	128
        .global         matmul_kernel
        .type           matmul_kernel,@function
        .size           matmul_kernel,(.L_x_4 - matmul_kernel)
        .other          matmul_kernel,@"STO_CUDA_ENTRY STV_DEFAULT"
matmul_kernel:
.text.matmul_kernel:
[----:B------:R-:W0:Y:S08]  /*0000*/  LDC R1, c[0x0][0x28] ;  /* 0x00000a00ff017b82 */ /* 0x000e300000000800 */
[----:B------:R-:W1:Y:S01]  /*0010*/  LDC.64 R4, c[0x0][0x228] ;  /* 0x00008a00ff047b82 */ /* 0x000e620000000a00 */
[----:B------:R-:W2:Y:S01]  /*0020*/  S2R R7, SR_CTAID.X ;  /* 0x0000000000077919 */ /* 0x000ea20000002500 */
[----:B------:R-:W-:Y:S01]  /*0030*/  UMOV UR4, 0x400 ;  /* 0x0000040000047882 */ /* 0x000fe20000000000 */
[----:B------:R-:W-:Y:S01]  /*0040*/  ULDC.64 UR10, c[0x0][0x208] ;  /* 0x00008200000a7ab9 */ /* 0x000fe20000000a00 */
[----:B0-----:R-:W-:Y:S01]  /*0050*/  VIADD R1, R1, 0xffff9f70 ;  /* 0xffff9f7001017836 */ /* 0x001fe20000000000 */
[----:B------:R-:W0:Y:S03]  /*0060*/  S2R R21, SR_TID.X ;  /* 0x0000000000157919 */ /* 0x000e260000002100 */
[----:B------:R-:W3:Y:S01]  /*0070*/  S2UR UR5, SR_CgaCtaId ;  /* 0x00000000000579c3 */ /* 0x000ee20000008800 */
[----:B-1----:R-:W-:-:S05]  /*0080*/  VIADD R0, R5, 0x1ff ;  /* 0x000001ff05007836 */ /* 0x002fca0000000000 */
[----:B------:R-:W-:Y:S01]  /*0090*/  SHF.R.S32.HI R3, RZ, 0x1f, R0 ;  /* 0x0000001fff037819 */ /* 0x000fe20000011400 */
[----:B---3--:R-:W-:-:S03]  /*00a0*/  ULEA UR4, UR5, UR4, 0x18 ;  /* 0x0000000405047291 */ /* 0x008fc6000f8ec03f */
[----:B------:R-:W-:Y:S02]  /*00b0*/  LEA.HI R3, R3, R0, RZ, 0x9 ;  /* 0x0000000003037211 */ /* 0x000fe400078f48ff */
[----:B--2---:R-:W-:Y:S02]  /*00c0*/  IABS R10, R7 ;  /* 0x00000007000a7213 */ /* 0x004fe40000000000 */
[----:B------:R-:W-:Y:S02]  /*00d0*/  SHF.R.S32.HI R6, RZ, 0x9, R3 ;  /* 0x00000009ff067819 */ /* 0x000fe40000011403 */
[----:B0-----:R-:W-:Y:S02]  /*00e0*/  LOP3.LUT R152, R21, 0x7f, RZ, 0xc0, !PT ;  /* 0x0000007f15987812 */ /* 0x001fe400078ec0ff */
[-C--:B------:R-:W-:Y:S02]  /*00f0*/  IABS R9, R6.reuse ;  /* 0x0000000600097213 */ /* 0x080fe40000000000 */
[----:B------:R-:W-:-:S02]  /*0100*/  IABS R12, R6 ;  /* 0x00000006000c7213 */ /* 0x000fc40000000000 */
[----:B------:R-:W0:Y:S08]  /*0110*/  I2F.RP R0, R9 ;  /* 0x0000000900007306 */ /* 0x000e300000209400 */
[----:B0-----:R-:W0:Y:S02]  /*0120*/  MUFU.RCP R0, R0 ;  /* 0x0000000000007308 */ /* 0x001e240000001000 */
[----:B0-----:R-:W-:-:S02]  /*0130*/  VIADD R2, R0, 0xffffffe ;  /* 0x0ffffffe00027836 */ /* 0x001fc40000000000 */
[----:B------:R-:W-:-:S04]  /*0140*/  IMAD.MOV R0, RZ, RZ, -R12 ;  /* 0x000000ffff007224 */ /* 0x000fc800078e0a0c */
[----:B------:R0:W1:Y:S02]  /*0150*/  F2I.FTZ.U32.TRUNC.NTZ R3, R2 ;  /* 0x0000000200037305 */ /* 0x000064000021f000 */
[----:B0-----:R-:W-:Y:S02]  /*0160*/  IMAD.MOV.U32 R2, RZ, RZ, RZ ;  /* 0x000000ffff027224 */ /* 0x001fe400078e00ff */
[----:B-1----:R-:W-:-:S04]  /*0170*/  IMAD.MOV R8, RZ, RZ, -R3 ;  /* 0x000000ffff087224 */ /* 0x002fc800078e0a03 */
[----:B------:R-:W-:Y:S02]  /*0180*/  IMAD R11, R8, R9, RZ ;  /* 0x00000009080b7224 */ /* 0x000fe400078e02ff */
[----:B------:R-:W-:Y:S02]  /*0190*/  IMAD.MOV.U32 R8, RZ, RZ, R10 ;  /* 0x000000ffff087224 */ /* 0x000fe400078e000a */
[----:B------:R-:W-:-:S06]  /*01a0*/  IMAD.HI.U32 R3, R3, R11, R2 ;  /* 0x0000000b03037227 */ /* 0x000fcc00078e0002 */
[----:B------:R-:W-:-:S04]  /*01b0*/  IMAD.HI.U32 R3, R3, R8, RZ ;  /* 0x0000000803037227 */ /* 0x000fc800078e00ff */
[----:B------:R-:W-:-:S05]  /*01c0*/  IMAD R0, R3, R0, R8 ;  /* 0x0000000003007224 */ /* 0x000fca00078e0208 */
[----:B------:R-:W-:-:S13]  /*01d0*/  ISETP.GT.U32.AND P1, PT, R9, R0, PT ;  /* 0x000000000900720c */ /* 0x000fda0003f24070 */
[----:B------:R-:W-:Y:S02]  /*01e0*/  @!P1 IMAD.IADD R0, R0, 0x1, -R9 ;  /* 0x0000000100009824 */ /* 0x000fe400078e0a09 */
[----:B------:R-:W-:Y:S01]  /*01f0*/  @!P1 VIADD R3, R3, 0x1 ;  /* 0x0000000103039836 */ /* 0x000fe20000000000 */
[----:B------:R-:W-:Y:S02]  /*0200*/  ISETP.NE.AND P1, PT, R6, RZ, PT ;  /* 0x000000ff0600720c */ /* 0x000fe40003f25270 */
[----:B------:R-:W-:Y:S02]  /*0210*/  ISETP.GE.U32.AND P0, PT, R0, R9, PT ;  /* 0x000000090000720c */ /* 0x000fe40003f06070 */
[----:B------:R-:W-:-:S04]  /*0220*/  LOP3.LUT R0, R7, R6, RZ, 0x3c, !PT ;  /* 0x0000000607007212 */ /* 0x000fc800078e3cff */
[----:B------:R-:W-:Y:S01]  /*0230*/  ISETP.GE.AND P2, PT, R0, RZ, PT ;  /* 0x000000ff0000720c */ /* 0x000fe20003f46270 */
[----:B------:R-:W-:-:S06]  /*0240*/  VIADD R0, R4, 0x1ff ;  /* 0x000001ff04007836 */ /* 0x000fcc0000000000 */
[----:B------:R-:W-:-:S04]  /*0250*/  @P0 VIADD R3, R3, 0x1 ;  /* 0x0000000103030836 */ /* 0x000fc80000000000 */
[----:B------:R-:W-:Y:S01]  /*0260*/  IMAD.MOV.U32 R10, RZ, RZ, R3 ;  /* 0x000000ffff0a7224 */ /* 0x000fe200078e0003 */
[----:B------:R-:W-:-:S03]  /*0270*/  SHF.R.S32.HI R3, RZ, 0x1f, R0 ;  /* 0x0000001fff037819 */ /* 0x000fc60000011400 */
[----:B------:R-:W-:Y:S01]  /*0280*/  @!P2 IMAD.MOV R10, RZ, RZ, -R10 ;  /* 0x000000ffff0aa224 */ /* 0x000fe200078e0a0a */
[----:B------:R-:W-:Y:S02]  /*0290*/  LEA.HI R3, R3, R0, RZ, 0x9 ;  /* 0x0000000003037211 */ /* 0x000fe400078f48ff */
[----:B------:R-:W-:-:S04]  /*02a0*/  @!P1 LOP3.LUT R10, RZ, R6, RZ, 0x33, !PT ;  /* 0x00000006ff0a9212 */ /* 0x000fc800078e33ff */
[----:B------:R-:W-:Y:S01]  /*02b0*/  LEA.HI.SX32 R3, R3, -R10, 0x17 ;  /* 0x8000000a03037211 */ /* 0x000fe200078fbaff */
[----:B------:R-:W-:-:S03]  /*02c0*/  IMAD.MOV R8, RZ, RZ, -R10 ;  /* 0x000000ffff087224 */ /* 0x000fc600078e0a0a */
[----:B------:R-:W-:Y:S01]  /*02d0*/  VIMNMX R11, R3, 0x1, PT ;  /* 0x00000001030b7848 */ /* 0x000fe20003fe0100 */
[----:B------:R-:W-:-:S03]  /*02e0*/  IMAD R8, R6, R8, R7 ;  /* 0x0000000806087224 */ /* 0x000fc600078e0207 */
[-C--:B------:R-:W-:Y:S02]  /*02f0*/  IABS R9, R11.reuse ;  /* 0x0000000b00097213 */ /* 0x080fe40000000000 */
[----:B------:R-:W-:Y:S02]  /*0300*/  IABS R13, R11 ;  /* 0x0000000b000d7213 */ /* 0x000fe40000000000 */
[----:B------:R-:W0:Y:S08]  /*0310*/  I2F.RP R0, R9 ;  /* 0x0000000900007306 */ /* 0x000e300000209400 */
[----:B0-----:R-:W0:Y:S02]  /*0320*/  MUFU.RCP R0, R0 ;  /* 0x0000000000007308 */ /* 0x001e240000001000 */
[----:B0-----:R-:W-:-:S02]  /*0330*/  VIADD R2, R0, 0xffffffe ;  /* 0x0ffffffe00027836 */ /* 0x001fc40000000000 */
[----:B------:R-:W-:-:S04]  /*0340*/  IMAD.MOV R0, RZ, RZ, -R13 ;  /* 0x000000ffff007224 */ /* 0x000fc800078e0a0d */
[----:B------:R0:W1:Y:S02]  /*0350*/  F2I.FTZ.U32.TRUNC.NTZ R3, R2 ;  /* 0x0000000200037305 */ /* 0x000064000021f000 */
[----:B0-----:R-:W-:Y:S02]  /*0360*/  IMAD.MOV.U32 R2, RZ, RZ, RZ ;  /* 0x000000ffff027224 */ /* 0x001fe400078e00ff */
[----:B-1----:R-:W-:-:S04]  /*0370*/  IMAD.MOV R12, RZ, RZ, -R3 ;  /* 0x000000ffff0c7224 */ /* 0x002fc800078e0a03 */
[----:B------:R-:W-:Y:S01]  /*0380*/  IMAD.MOV.U32 R6, RZ, RZ, R12 ;  /* 0x000000ffff067224 */ /* 0x000fe200078e000c */
[----:B------:R-:W-:-:S03]  /*0390*/  IABS R12, R8 ;  /* 0x00000008000c7213 */ /* 0x000fc60000000000 */
[----:B------:R-:W-:Y:S02]  /*03a0*/  IMAD R7, R6, R9, RZ ;  /* 0x0000000906077224 */ /* 0x000fe400078e02ff */
[----:B------:R-:W-:Y:S02]  /*03b0*/  IMAD.MOV.U32 R6, RZ, RZ, R12 ;  /* 0x000000ffff067224 */ /* 0x000fe400078e000c */
[----:B------:R-:W-:-:S06]  /*03c0*/  IMAD.HI.U32 R3, R3, R7, R2 ;  /* 0x0000000703037227 */ /* 0x000fcc00078e0002 */
[----:B------:R-:W-:-:S04]  /*03d0*/  IMAD.HI.U32 R3, R3, R6, RZ ;  /* 0x0000000603037227 */ /* 0x000fc800078e00ff */
[----:B------:R-:W-:Y:S02]  /*03e0*/  IMAD R0, R3, R0, R6 ;  /* 0x0000000003007224 */ /* 0x000fe400078e0206 */
[----:B------:R-:W0:Y:S03]  /*03f0*/  LDC R6, c[0x0][0x230] ;  /* 0x00008c00ff067b82 */ /* 0x000e260000000800 */
[----:B------:R-:W-:-:S13]  /*0400*/  ISETP.GT.U32.AND P1, PT, R9, R0, PT ;  /* 0x000000000900720c */ /* 0x000fda0003f24070 */
[----:B------:R-:W-:Y:S02]  /*0410*/  @!P1 IMAD.IADD R0, R0, 0x1, -R9 ;  /* 0x0000000100009824 */ /* 0x000fe400078e0a09 */
[----:B------:R-:W-:Y:S01]  /*0420*/  @!P1 VIADD R3, R3, 0x1 ;  /* 0x0000000103039836 */ /* 0x000fe20000000000 */
[----:B------:R-:W-:Y:S02]  /*0430*/  ISETP.NE.AND P1, PT, R11, RZ, PT ;  /* 0x000000ff0b00720c */ /* 0x000fe40003f25270 */
[----:B------:R-:W-:Y:S02]  /*0440*/  ISETP.GE.U32.AND P0, PT, R0, R9, PT ;  /* 0x000000090000720c */ /* 0x000fe40003f06070 */
[----:B------:R-:W-:Y:S01]  /*0450*/  LOP3.LUT R0, R8, R11, RZ, 0x3c, !PT ;  /* 0x0000000b08007212 */ /* 0x000fe200078e3cff */
[----:B0-----:R-:W-:-:S03]  /*0460*/  VIADD R6, R6, 0x3f ;  /* 0x0000003f06067836 */ /* 0x001fc60000000000 */
[----:B------:R-:W-:-:S07]  /*0470*/  ISETP.GE.AND P2, PT, R0, RZ, PT ;  /* 0x000000ff0000720c */ /* 0x000fce0003f46270 */
[----:B------:R-:W-:Y:S01]  /*0480*/  @P0 VIADD R3, R3, 0x1 ;  /* 0x0000000103030836 */ /* 0x000fe20000000000 */
[----:B------:R-:W-:-:S05]  /*0490*/  ISETP.GT.AND P0, PT, R6, 0x3f, PT ;  /* 0x0000003f0600780c */ /* 0x000fca0003f04270 */
[----:B------:R-:W-:Y:S01]  /*04a0*/  @!P2 IMAD.MOV R3, RZ, RZ, -R3 ;  /* 0x000000ffff03a224 */ /* 0x000fe200078e0a03 */
[----:B------:R-:W-:-:S05]  /*04b0*/  @!P1 LOP3.LUT R3, RZ, R11, RZ, 0x33, !PT ;  /* 0x0000000bff039212 */ /* 0x000fca00078e33ff */
[----:B------:R-:W-:-:S04]  /*04c0*/  IMAD.MOV R0, RZ, RZ, -R3 ;  /* 0x000000ffff007224 */ /* 0x000fc800078e0a03 */
[----:B------:R-:W-:Y:S02]  /*04d0*/  IMAD R0, R11, R0, R8 ;  /* 0x000000000b007224 */ /* 0x000fe400078e0208 */
[----:B------:R-:W-:Y:S02]  /*04e0*/  IMAD.SHL.U32 R8, R3, 0x200, RZ ;  /* 0x0000020003087824 */ /* 0x000fe400078e00ff */
[----:B------:R-:W-:-:S04]  /*04f0*/  IMAD.IADD R9, R10, 0x1, R0 ;  /* 0x000000010a097824 */ /* 0x000fc800078e0200 */
[----:B------:R-:W-:-:S04]  /*0500*/  IMAD R9, R9, 0x200, R152 ;  /* 0x0000020009097824 */ /* 0x000fc800078e0298 */
[C---:B------:R-:W-:Y:S02]  /*0510*/  VIADD R12, R9.reuse, 0x80 ;  /* 0x00000080090c7836 */ /* 0x040fe40000000000 */
[C---:B------:R-:W-:Y:S02]  /*0520*/  VIADD R11, R9.reuse, 0x100 ;  /* 0x00000100090b7836 */ /* 0x040fe40000000000 */
[----:B------:R-:W-:Y:S01]  /*0530*/  VIADD R10, R9, 0x180 ;  /* 0x00000180090a7836 */ /* 0x000fe20000000000 */
[----:B------:R-:W-:Y:S06]  /*0540*/  @P0 BRA `(.L_x_0) ;  /* 0x0000007c000c0947 */ /* 0x000fec0003800000 */
[----:B------:R-:W-:Y:S01]  /*0550*/  IMAD.SHL.U32 R0, R21, 0x8, RZ ;  /* 0x0000000815007824 */ /* 0x000fe200078e00ff */
[----:B------:R1:W-:Y:S01]  /*0560*/  STL [R1+0x1c00], RZ ;  /* 0x001c00ff01007387 */ /* 0x0003e20000100800 */
[----:B------:R-:W-:Y:S02]  /*0570*/  CS2R R24, SRZ ;  /* 0x0000000000187805 */ /* 0x000fe4000001ff00 */
[----:B------:R-:W-:Y:S02]  /*0580*/  CS2R R26, SRZ ;  /* 0x00000000001a7805 */ /* 0x000fe4000001ff00 */
[----:B------:R-:W-:Y:S01]  /*0590*/  CS2R R28, SRZ ;  /* 0x00000000001c7805 */ /* 0x000fe2000001ff00 */
[----:B------:R1:W-:Y:S01]  /*05a0*/  STL [R1+0x4628], R0 ;  /* 0x0046280001007387 */ /* 0x0003e20000100800 */
[----:B------:R-:W-:Y:S02]  /*05b0*/  CS2R R30, SRZ ;  /* 0x00000000001e7805 */ /* 0x000fe4000001ff00 */
[----:B------:R-:W-:-:S02]  /*05c0*/  CS2R R32, SRZ ;  /* 0x0000000000207805 */ /* 0x000fc4000001ff00 */
[----:B------:R-:W-:Y:S01]  /*05d0*/  CS2R R34, SRZ ;  /* 0x0000000000227805 */ /* 0x000fe2000001ff00 */
[----:B------:R1:W-:Y:S01]  /*05e0*/  STL [R1+0x1c04], RZ ;  /* 0x001c04ff01007387 */ /* 0x0003e20000100800 */
[----:B------:R-:W-:Y:S02]  /*05f0*/  CS2R R36, SRZ ;  /* 0x0000000000247805 */ /* 0x000fe4000001ff00 */
[----:B------:R-:W-:Y:S02]  /*0600*/  CS2R R38, SRZ ;  /* 0x0000000000267805 */ /* 0x000fe4000001ff00 */
[----:B------:R-:W-:Y:S01]  /*0610*/  CS2R R40, SRZ ;  /* 0x0000000000287805 */ /* 0x000fe2000001ff00 */
[----:B------:R1:W-:Y:S01]  /*0620*/  STL [R1+0x1c08], RZ ;  /* 0x001c08ff01007387 */ /* 0x0003e20000100800 */
        /* <DEDUP_REMOVED lines=72> */
[----:B------:R-:W-:-:S03]  /*0ab0*/  CS2R R150, SRZ ;  /* 0x0000000000967805 */ /* 0x000fc6000001ff00 */
[----:B------:R1:W-:Y:S04]  /*0ac0*/  STL [R1+0x1c54], RZ ;  /* 0x001c54ff01007387 */ /* 0x0003e80000100800 */
        /* <DEDUP_REMOVED lines=1770> */
[----:B------:R1:W-:Y:S04]  /*7970*/  STL [R1], RZ ;  /* 0x000000ff01007387 */ /* 0x0003e80000100800 */
        /* <DEDUP_REMOVED lines=126> */
[----:B------:R1:W-:Y:S01]  /*8160*/  STL [R1+0x1fc], RZ ;  /* 0x0001fcff01007387 */ /* 0x0003e20000100800 */
[----:B------:R-:W-:Y:S05]  /*8170*/  BRA `(.L_x_1) ;  /* 0x0000048000507947 */ /* 0x000fea0003800000 */
.L_x_0:
[----:B------:R-:W-:Y:S01]  /*8180*/  IABS R18, R4 ;  /* 0x0000000400127213 */ /* 0x000fe20000000000 */
[----:B------:R-:W-:Y:S01]  /*8190*/  STL [R1+0x521c], R5 ;  /* 0x00521c0501007387 */ /* 0x000fe20000100800 */
[----:B------:R-:W-:Y:S01]  /*81a0*/  IABS R0, R5 ;  /* 0x0000000500007213 */ /* 0x000fe20000000000 */
[----:B------:R-:W-:Y:S01]  /*81b0*/  ULDC UR5, c[0x0][0x23c] ;  /* 0x00008f0000057ab9 */ /* 0x000fe20000000800 */
[----:B------:R-:W0:Y:S01]  /*81c0*/  I2F.RP R7, R18 ;  /* 0x0000001200077306 */ /* 0x000e220000209400 */
[----:B------:R-:W-:Y:S01]  /*81d0*/  IABS R16, R9 ;  /* 0x0000000900107213 */ /* 0x000fe20000000000 */
[----:B------:R-:W-:Y:S01]  /*81e0*/  ULDC.64 UR6, c[0x0][0x218] ;  /* 0x0000860000067ab9 */ /* 0x000fe20000000a00 */
[----:B------:R-:W-:Y:S01]  /*81f0*/  IABS R17, R12 ;  /* 0x0000000c00117213 */ /* 0x000fe20000000000 */
[----:B------:R-:W-:Y:S01]  /*8200*/  ULDC UR8, c[0x0][0x234] ;  /* 0x00008d0000087ab9 */ /* 0x000fe20000000800 */
[----:B------:R-:W-:Y:S01]  /*8210*/  IABS R19, R11 ;  /* 0x0000000b00137213 */ /* 0x000fe20000000000 */
[----:B------:R-:W-:Y:S01]  /*8220*/  ULDC UR17, c[0x0][0x238] ;  /* 0x00008e0000117ab9 */ /* 0x000fe20000000800 */
[----:B------:R-:W-:Y:S01]  /*8230*/  IABS R20, R10 ;  /* 0x0000000a00147213 */ /* 0x000fe20000000000 */
[----:B------:R-:W1:Y:S01]  /*8240*/  I2F.RP R13, R0 ;  /* 0x00000000000d7306 */ /* 0x000e620000209400 */
[----:B------:R-:W-:Y:S01]  /*8250*/  ULDC UR25, c[0x0][0x238] ;  /* 0x00008e0000197ab9 */ /* 0x000fe20000000800 */
[----:B------:R-:W-:Y:S01]  /*8260*/  ULDC UR42, c[0x0][0x238] ;  /* 0x00008e00002a7ab9 */ /* 0x000fe20000000800 */
[----:B------:R-:W-:Y:S01]  /*8270*/  ULDC UR39, c[0x0][0x238] ;  /* 0x00008e0000277ab9 */ /* 0x000fe20000000800 */
[----:B------:R-:W-:Y:S01]  /*8280*/  ULDC UR31, c[0x0][0x238] ;  /* 0x00008e00001f7ab9 */ /* 0x000fe20000000800 */
[----:B------:R-:W-:Y:S01]  /*8290*/  ULDC UR35, c[0x0][0x238] ;  /* 0x00008e0000237ab9 */ /* 0x000fe20000000800 */
[----:B------:R-:W-:Y:S01]  /*82a0*/  ULDC UR12, c[0x0][0x238] ;  /* 0x00008e00000c7ab9 */ /* 0x000fe20000000800 */
[----:B------:R-:W-:Y:S01]  /*82b0*/  ULDC UR14, c[0x0][0x238] ;  /* 0x00008e00000e7ab9 */ /* 0x000fe20000000800 */
[----:B0-----:R-:W0:Y:S01]  /*82c0*/  MUFU.RCP R7, R7 ;  /* 0x0000000700077308 */ /* 0x001e220000001000 */
[----:B------:R-:W-:Y:S01]  /*82d0*/  ULDC UR59, c[0x0][0x238] ;  /* 0x00008e00003b7ab9 */ /* 0x000fe20000000800 */
[----:B------:R-:W-:Y:S01]  /*82e0*/  ULDC UR57, c[0x0][0x238] ;  /* 0x00008e0000397ab9 */ /* 0x000fe20000000800 */
[----:B------:R-:W-:Y:S01]  /*82f0*/  ULDC UR55, c[0x0][0x238] ;  /* 0x00008e0000377ab9 */ /* 0x000fe20000000800 */
[----:B------:R-:W-:Y:S01]  /*8300*/  ULDC UR53, c[0x0][0x238] ;  /* 0x00008e0000357ab9 */ /* 0x000fe20000000800 */
[----:B------:R-:W-:Y:S01]  /*8310*/  ULDC UR51, c[0x0][0x238] ;  /* 0x00008e0000337ab9 */ /* 0x000fe20000000800 */
[----:B------:R-:W-:Y:S01]  /*8320*/  ULDC UR49, c[0x0][0x238] ;  /* 0x00008e0000317ab9 */ /* 0x000fe20000000800 */
[----:B------:R-:W-:Y:S01]  /*8330*/  ULDC UR47, c[0x0][0x238] ;  /* 0x00008e00002f7ab9 */ /* 0x000fe20000000800 */
[----:B-1----:R-:W1:Y:S01]  /*8340*/  MUFU.RCP R13, R13 ;  /* 0x0000000d000d7308 */ /* 0x002e620000001000 */
[----:B------:R-:W-:Y:S01]  /*8350*/  ULDC UR44, c[0x0][0x238] ;  /* 0x00008e00002c7ab9 */ /* 0x000fe20000000800 */
[----:B------:R-:W-:Y:S01]  /*8360*/  ULDC UR16, c[0x0][0x238] ;  /* 0x00008e0000107ab9 */ /* 0x000fe20000000800 */
[----:B------:R-:W-:Y:S01]  /*8370*/  ULDC UR20, c[0x0][0x238] ;  /* 0x00008e0000147ab9 */ /* 0x000fe20000000800 */
[----:B------:R-:W-:Y:S01]  /*8380*/  ULDC UR24, c[0x0][0x238] ;  /* 0x00008e0000187ab9 */ /* 0x000fe20000000800 */
[----:B------:R-:W-:Y:S01]  /*8390*/  ULDC UR28, c[0x0][0x238] ;  /* 0x00008e00001c7ab9 */ /* 0x000fe20000000800 */
[----:B------:R-:W-:Y:S01]  /*83a0*/  ULDC UR43, c[0x0][0x238] ;  /* 0x00008e00002b7ab9 */ /* 0x000fe20000000800 */
[----:B------:R-:W-:Y:S01]  /*83b0*/  ULDC UR41, c[0x0][0x238] ;  /* 0x00008e0000297ab9 */ /* 0x000fe20000000800 */
[----:B------:R-:W-:Y:S01]  /*83c0*/  ULDC UR38, c[0x0][0x238] ;  /* 0x00008e0000267ab9 */ /* 0x000fe20000000800 */
[----:B0-----:R-:W-:Y:S01]  /*83d0*/  VIADD R2, R7, 0xffffffe ;  /* 0x0ffffffe07027836 */ /* 0x001fe20000000000 */
[----:B------:R-:W-:Y:S01]  /*83e0*/  SHF.R.S32.HI R7, RZ, 0x1f, R6 ;  /* 0x0000001fff077819 */ /* 0x000fe20000011406 */
[----:B------:R-:W-:Y:S01]  /*83f0*/  ULDC UR37, c[0x0][0x238] ;  /* 0x00008e0000257ab9 */ /* 0x000fe20000000800 */
[----:B------:R-:W-:Y:S01]  /*8400*/  ULDC UR22, c[0x0][0x238] ;  /* 0x00008e0000167ab9 */ /* 0x000fe20000000800 */
[----:B------:R0:W2:Y:S01]  /*8410*/  F2I.FTZ.U32.TRUNC.NTZ R3, R2 ;  /* 0x0000000200037305 */ /* 0x0000a2000021f000 */
[----:B------:R-:W-:Y:S01]  /*8420*/  ULDC UR23, c[0x0][0x238] ;  /* 0x00008e0000177ab9 */ /* 0x000fe20000000800 */
[----:B------:R-:W-:Y:S01]  /*8430*/  ULDC UR26, c[0x0][0x238] ;  /* 0x00008e00001a7ab9 */ /* 0x000fe20000000800 */
[----:B------:R-:W-:Y:S01]  /*8440*/  ULDC UR27, c[0x0][0x238] ;  /* 0x00008e00001b7ab9 */ /* 0x000fe20000000800 */
[----:B-1----:R-:W-:Y:S01]  /*8450*/  VIADD R14, R13, 0xffffffe ;  /* 0x0ffffffe0d0e7836 */ /* 0x002fe20000000000 */
[----:B------:R-:W-:Y:S01]  /*8460*/  ULDC UR30, c[0x0][0x238] ;  /* 0x00008e00001e7ab9 */ /* 0x000fe20000000800 */
[----:B------:R-:W-:Y:S01]  /*8470*/  ULDC UR19, c[0x0][0x238] ;  /* 0x00008e0000137ab9 */ /* 0x000fe20000000800 */
[----:B------:R-:W-:Y:S01]  /*8480*/  ULDC UR18, c[0x0][0x238] ;  /* 0x00008e0000127ab9 */ /* 0x000fe20000000800 */
[----:B0-----:R-:W-:-:S02]  /*8490*/  IMAD.MOV.U32 R2, RZ, RZ, RZ ;  /* 0x000000ffff027224 */ /* 0x001fc400078e00ff */
[----:B--2---:R-:W-:-:S04]  /*84a0*/  IMAD.MOV R15, RZ, RZ, -R3 ;  /* 0x000000ffff0f7224 */ /* 0x004fc800078e0a03 */
[----:B------:R-:W-:-:S04]  /*84b0*/  IMAD R15, R15, R18, RZ ;  /* 0x000000120f0f7224 */ /* 0x000fc800078e02ff */
[----:B------:R-:W-:Y:S01]  /*84c0*/  IMAD.HI.U32 R3, R3, R15, R2 ;  /* 0x0000000f03037227 */ /* 0x000fe200078e0002 */
[----:B------:R-:W-:Y:S01]  /*84d0*/  LEA.HI R2, R7, R6, RZ, 0x6 ;  /* 0x0000000607027211 */ /* 0x000fe200078f30ff */
[----:B------:R0:W1:Y:S04]  /*84e0*/  F2I.FTZ.U32.TRUNC.NTZ R15, R14 ;  /* 0x0000000e000f7305 */ /* 0x000068000021f000 */
[----:B------:R2:W-:Y:S01]  /*84f0*/  STL [R1+0x1c0], R2 ;  /* 0x0001c00201007387 */ /* 0x0005e20000100800 */
[----:B------:R-:W-:-:S03]  /*8500*/  IMAD.HI.U32 R6, R3, R17, RZ ;  /* 0x0000001103067227 */ /* 0x000fc600078e00ff */
[----:B------:R-:W-:Y:S01]  /*8510*/  STL [R1+0x51d0], R8 ;  /* 0x0051d00801007387 */ /* 0x000fe20000100800 */
[----:B------:R-:W-:-:S03]  /*8520*/  IMAD.MOV R6, RZ, RZ, -R6 ;  /* 0x000000ffff067224 */ /* 0x000fc600078e0a06 */
[----:B------:R3:W-:Y:S01]  /*8530*/  STL [R1+0x51d4], R9 ;  /* 0x0051d40901007387 */ /* 0x0007e20000100800 */
[C---:B------:R-:W-:Y:S01]  /*8540*/  IMAD R13, R18.reuse, R6, R17 ;  /* 0x00000006120d7224 */ /* 0x040fe200078e0211 */
[----:B------:R-:W-:Y:S01]  /*8550*/  LEA.HI R6, R21, R8, RZ, 0x1a ;  /* 0x0000000815067211 */ /* 0x000fe200078fd0ff */
[C---:B--2---:R-:W-:Y:S01]  /*8560*/  IMAD.HI.U32 R2, R3.reuse, R16, RZ ;  /* 0x0000001003027227 */ /* 0x044fe200078e00ff */
[----:B------:R-:W-:Y:S02]  /*8570*/  STL [R1+0x51d8], R12 ;  /* 0x0051d80c01007387 */ /* 0x000fe40000100800 */
[----:B------:R-:W-:Y:S01]  /*8580*/  ISETP.GT.U32.AND P2, PT, R18, R13, PT ;  /* 0x0000000d1200720c */ /* 0x000fe20003f44070 */
[----:B------:R-:W-:Y:S01]  /*8590*/  IMAD.MOV R7, RZ, RZ, -R2 ;  /* 0x000000ffff077224 */ /* 0x000fe200078e0a02 */
[----:B------:R-:W-:Y:S01]  /*85a0*/  STL [R1+0x51dc], R11 ;  /* 0x0051dc0b01007387 */ /* 0x000fe20000100800 */
[----:B------:R-:W-:-:S03]  /*85b0*/  IMAD.HI.U32 R2, R3, R19, RZ ;  /* 0x0000001303027227 */ /* 0x000fc600078e00ff */
[----:B------:R2:W-:Y:S01]  /*85c0*/  STL [R1+0x51e0], R10 ;  /* 0x0051e00a01007387 */ /* 0x0005e20000100800 */
[----:B------:R-:W-:Y:S01]  /*85d0*/  IMAD R7, R18, R7, R16 ;  /* 0x0000000712077224 */ /* 0x000fe200078e0210 */
[----:B------:R-:W-:Y:S01]  /*85e0*/  SHF.R.U32.HI R16, RZ, 0x6, R21 ;  /* 0x00000006ff107819 */ /* 0x000fe20000011615 */
[----:B------:R-:W-:-:S03]  /*85f0*/  IMAD.HI.U32 R3, R3, R20, RZ ;  /* 0x0000001403037227 */ /* 0x000fc600078e00ff */
[----:B------:R-:W-:Y:S01]  /*8600*/  ISETP.GT.U32.AND P0, PT, R18, R7, PT ;  /* 0x000000071200720c */ /* 0x000fe20003f04070 */
[----:B------:R-:W-:Y:S01]  /*8610*/  IMAD.MOV R2, RZ, RZ, -R2 ;  /* 0x000000ffff027224 */ /* 0x000fe200078e0a02 */
[----:B------:R-:W-:Y:S01]  /*8620*/  SGXT.U32 R17, R16, 0x1 ;  /* 0x000000011011781a */ /* 0x000fe20000000000 */
[----:B------:R-:W-:Y:S02]  /*8630*/  IMAD.MOV R21, RZ, RZ, -R3 ;  /* 0x000000ffff157224 */ /* 0x000fe400078e0a03 */
[----:B------:R-:W-:Y:S01]  /*8640*/  IMAD R16, R18, R2, R19 ;  /* 0x0000000212107224 */ /* 0x000fe200078e0213 */
[----:B------:R-:W-:Y:S01]  /*8650*/  LOP3.LUT R3, R8, R17, RZ, 0xfc, !PT ;  /* 0x0000001108037212 */ /* 0x000fe200078efcff */
[C---:B------:R-:W-:Y:S02]  /*8660*/  IMAD R17, R18.reuse, R21, R20 ;  /* 0x0000001512117224 */ /* 0x040fe400078e0214 */
[--C-:B------:R-:W-:Y:S01]  /*8670*/  @!P2 IMAD.IADD R13, R13, 0x1, -R18.reuse ;  /* 0x000000010d0da824 */ /* 0x100fe200078e0a12 */
[----:B------:R-:W-:Y:S01]  /*8680*/  ISETP.GT.U32.AND P5, PT, R18, R16, PT ;  /* 0x000000101200720c */ /* 0x000fe20003fa4070 */
[----:B------:R-:W-:Y:S01]  /*8690*/  VIADD R2, R6, 0x1fe ;  /* 0x000001fe06027836 */ /* 0x000fe20000000000 */
[C---:B------:R-:W-:Y:S01]  /*86a0*/  ISETP.GT.U32.AND P6, PT, R18.reuse, R17, PT ;  /* 0x000000111200720c */ /* 0x040fe20003fc4070 */
[----:B------:R-:W-:Y:S01]  /*86b0*/  @!P0 IMAD.IADD R7, R7, 0x1, -R18 ;  /* 0x0000000107078824 */ /* 0x000fe200078e0a12 */
[----:B0-----:R-:W-:Y:S01]  /*86c0*/  LOP3.LUT R14, R3, 0x1fc, RZ, 0xfc, !PT ;  /* 0x000001fc030e7812 */ /* 0x001fe200078efcff */
[----:B-1----:R-:W-:Y:S01]  /*86d0*/  IMAD.MOV R19, RZ, RZ, -R15 ;  /* 0x000000ffff137224 */ /* 0x002fe200078e0a0f */
[----:B------:R-:W-:Y:S01]  /*86e0*/  ISETP.GT.U32.AND P0, PT, R18, R13, PT ;  /* 0x0000000d1200720c */ /* 0x000fe20003f04070 */
[----:B------:R-:W-:Y:S01]  /*86f0*/  VIADD R240, R6, 0x2e ;  /* 0x0000002e06f07836 */ /* 0x000fe20000000000 */
[----:B------:R-:W-:Y:S01]  /*8700*/  ISETP.GT.U32.AND P3, PT, R18, R7, PT ;  /* 0x000000071200720c */ /* 0x000fe20003f64070 */
[----:B------:R-:W-:Y:S01]  /*8710*/  IMAD R19, R19, R0, RZ ;  /* 0x0000000013137224 */ /* 0x000fe200078e02ff */
[----:B------:R-:W-:-:S02]  /*8720*/  ISETP.GE.AND P1, PT, R14, RZ, PT ;  /* 0x000000ff0e00720c */ /* 0x000fc40003f26270 */
[----:B------:R-:W-:Y:S01]  /*8730*/  IABS R21, R14 ;  /* 0x0000000e00157213 */ /* 0x000fe20000000000 */
[----:B------:R-:W-:Y:S01]  /*8740*/  IMAD.MOV.U32 R14, RZ, RZ, RZ ;  /* 0x000000ffff0e7224 */ /* 0x000fe200078e00ff */
[----:B------:R-:W-:Y:S01]  /*8750*/  IABS R20, R2 ;  /* 0x0000000200147213 */ /* 0x000fe20000000000 */
[----:B------:R-:W-:Y:S01]  /*8760*/  @!P5 IMAD.IADD R16, R16, 0x1, -R18 ;  /* 0x000000011010d824 */ /* 0x000fe200078e0a12 */
[----:B------:R-:W-:Y:S01]  /*8770*/  ISETP.GE.AND P4, PT, R2, RZ, PT ;  /* 0x000000ff0200720c */ /* 0x000fe20003f86270 */
[----:B------:R-:W-:Y:S01]  /*8780*/  IMAD.HI.U32 R2, R15, R19, R14 ;  /* 0x000000130f027227 */ /* 0x000fe200078e000e */
[C---:B------:R-:W-:Y:S02]  /*8790*/  LOP3.LUT R22, R3.reuse, 0x1fa, RZ, 0xfc, !PT ;  /* 0x000001fa03167812 */ /* 0x040fe400078efcff */
[----:B------:R-:W-:Y:S01]  /*87a0*/  ISETP.GT.U32.AND P2, PT, R18, R16, PT ;  /* 0x000000101200720c */ /* 0x000fe20003f44070 */
[----:B------:R-:W-:Y:S01]  /*87b0*/  IMAD.MOV.U32 R19, RZ, RZ, R20 ;  /* 0x000000ffff137224 */ /* 0x000fe200078e0014 */
[----:B------:R-:W-:Y:S01]  /*87c0*/  LOP3.LUT R24, R3, 0x1f8, RZ, 0xfc, !PT ;  /* 0x000001f803187812 */ /* 0x000fe200078efcff */
[----:B------:R-:W-:Y:S01]  /*87d0*/  @!P6 IMAD.IADD R17, R17, 0x1, -R18 ;  /* 0x000000011111e824 */ /* 0x000fe200078e0a12 */
[----:B------:R-:W-:Y:S01]  /*87e0*/  IABS R23, R22 ;  /* 0x0000001600177213 */ /* 0x000fe20000000000 */
[----:B------:R-:W-:Y:S01]  /*87f0*/  IMAD.HI.U32 R14, R2, R19, RZ ;  /* 0x00000013020e7227 */ /* 0x000fe200078e00ff */
[----:B------:R-:W-:-:S02]  /*8800*/  IABS R25, R24 ;  /* 0x0000001800197213 */ /* 0x000fc40000000000 */
[----:B------:R-:W-:Y:S01]  /*8810*/  ISETP.GT.U32.AND P5, PT, R18, R17, PT ;  /* 0x000000111200720c */ /* 0x000fe20003fa4070 */
[--C-:B------:R-:W-:Y:S01]  /*8820*/  @!P3 IMAD.IADD R7, R7, 0x1, -R18.reuse ;  /* 0x000000010707b824 */ /* 0x100fe200078e0a12 */
[----:B------:R-:W-:Y:S01]  /*8830*/  ISETP.GE.AND P3, PT, R9, RZ, PT ;  /* 0x000000ff0900720c */ /* 0x000fe20003f66270 */
[----:B------:R-:W-:Y:S01]  /*8840*/  @!P0 IMAD.IADD R13, R13, 0x1, -R18 ;  /* 0x000000010d0d8824 */ /* 0x000fe200078e0a12 */
[----:B------:R-:W-:Y:S01]  /*8850*/  ISETP.GE.AND P0, PT, R11, RZ, PT ;  /* 0x000000ff0b00720c */ /* 0x000fe20003f06270 */
[----:B------:R-:W-:Y:S01]  /*8860*/  IMAD.HI.U32 R15, R2, R21, RZ ;  /* 0x00000015020f7227 */ /* 0x000fe200078e00ff */
[----:B------:R-:W-:Y:S02]  /*8870*/  ISETP.GE.AND P6, PT, R22, RZ, PT ;  /* 0x000000ff1600720c */ /* 0x000fe40003fc6270 */
[----:B------:R-:W-:Y:S01]  /*8880*/  LOP3.LUT R22, R3, 0x1ec, RZ, 0xfc, !PT ;  /* 0x000001ec03167812 */ /* 0x000fe200078efcff */
[----:B------:R-:W-:Y:S02]  /*8890*/  IMAD.MOV R14, RZ, RZ, -R14 ;  /* 0x000000ffff0e7224 */ /* 0x000fe400078e0a0e */
[----:B------:R-:W-:-:S02]  /*88a0*/  IMAD.MOV R20, RZ, RZ, -R15 ;  /* 0x000000ffff147224 */ /* 0x000fc400078e0a0f */
[C---:B------:R-:W-:Y:S02]  /*88b0*/  IMAD R15, R0.reuse, R14, R19 ;  /* 0x0000000e000f7224 */ /* 0x040fe400078e0213 */
[----:B------:R-:W-:Y:S01]  /*88c0*/  IMAD R19, R0, R20, R21 ;  /* 0x0000001400137224 */ /* 0x000fe200078e0215 */
[----:B------:R-:W-:Y:S01]  /*88d0*/  LOP3.LUT R20, R3, 0x1f2, RZ, 0xfc, !PT ;  /* 0x000001f203147812 */ /* 0x000fe200078efcff */
[--C-:B------:R-:W-:Y:S01]  /*88e0*/  @!P2 IMAD.IADD R16, R16, 0x1, -R18.reuse ;  /* 0x000000011010a824 */ /* 0x100fe200078e0a12 */
[----:B------:R-:W-:Y:S01]  /*88f0*/  ISETP.GT.U32.AND P2, PT, R0, R15, PT ;  /* 0x0000000f0000720c */ /* 0x000fe20003f44070 */
[----:B------:R-:W-:Y:S01]  /*8900*/  @!P5 IMAD.IADD R17, R17, 0x1, -R18 ;  /* 0x000000011111d824 */ /* 0x000fe200078e0a12 */
[----:B------:R-:W-:Y:S01]  /*8910*/  ISETP.GE.AND P5, PT, R12, RZ, PT ;  /* 0x000000ff0c00720c */ /* 0x000fe20003fa6270 */
[----:B------:R-:W-:Y:S01]  /*8920*/  @!P3 IMAD.MOV R7, RZ, RZ, -R7 ;  /* 0x000000ffff07b224 */ /* 0x000fe200078e0a07 */
[----:B------:R-:W-:Y:S01]  /*8930*/  ISETP.GE.AND P3, PT, R10, RZ, PT ;  /* 0x000000ff0a00720c */ /* 0x000fe20003f66270 */
[----:B------:R-:W-:Y:S01]  /*8940*/  @!P0 IMAD.MOV R16, RZ, RZ, -R16 ;  /* 0x000000ffff108224 */ /* 0x000fe200078e0a10 */
[----:B------:R-:W-:Y:S01]  /*8950*/  ISETP.GT.U32.AND P0, PT, R0, R19, PT ;  /* 0x000000130000720c */ /* 0x000fe20003f04070 */
[----:B------:R-:W-:-:S04]  /*8960*/  IMAD.HI.U32 R14, R2, R23, RZ ;  /* 0x00000017020e7227 */ /* 0x000fc800078e00ff */
[----:B------:R-:W-:-:S04]  /*8970*/  IMAD.HI.U32 R18, R2, R25, RZ ;  /* 0x0000001902127227 */ /* 0x000fc800078e00ff */
[----:B------:R-:W-:Y:S02]  /*8980*/  IMAD.MOV R14, RZ, RZ, -R14 ;  /* 0x000000ffff0e7224 */ /* 0x000fe400078e0a0e */
[----:B------:R-:W-:Y:S02]  /*8990*/  IMAD.MOV R18, RZ, RZ, -R18 ;  /* 0x000000ffff127224 */ /* 0x000fe400078e0a12 */
[C---:B------:R-:W-:Y:S02]  /*89a0*/  IMAD R21, R0.reuse, R14, R23 ;  /* 0x0000000e00157224 */ /* 0x040fe400078e0217 */
[----:B------:R-:W-:Y:S01]  /*89b0*/  IMAD R23, R0, R18, R25 ;  /* 0x0000001200177224 */ /* 0x000fe200078e0219 */
[----:B------:R-:W-:Y:S01]  /*89c0*/  LOP3.LUT R18, R3, 0x1f6, RZ, 0xfc, !PT ;  /* 0x000001f603127812 */ /* 0x000fe200078efcff */
[--C-:B------:R-:W-:Y:S01]  /*89d0*/  @!P2 IMAD.IADD R15, R15, 0x1, -R0.reuse ;  /* 0x000000010f0fa824 */ /* 0x100fe200078e0a00 */
[----:B------:R-:W-:Y:S01]  /*89e0*/  IABS R25, R20 ;  /* 0x0000001400197213 */ /* 0x000fe20000000000 */
[----:B------:R-:W-:Y:S01]  /*89f0*/  @!P5 IMAD.MOV R13, RZ, RZ, -R13 ;  /* 0x000000ffff0dd224 */ /* 0x000fe200078e0a0d */
[----:B------:R-:W-:Y:S01]  /*8a00*/  ISETP.NE.AND P5, PT, R4, RZ, PT ;  /* 0x000000ff0400720c */ /* 0x000fe20003fa5270 */
[----:B------:R-:W-:Y:S01]  /*8a10*/  @!P3 IMAD.MOV R17, RZ, RZ, -R17 ;  /* 0x000000ffff11b224 */ /* 0x000fe200078e0a11 */
[----:B------:R-:W-:Y:S01]  /*8a20*/  LOP3.LUT R4, RZ, R4, RZ, 0x33, !PT ;  /* 0x00000004ff047212 */ /* 0x000fe200078e33ff */
[----:B------:R-:W-:Y:S01]  /*8a30*/  @!P0 IMAD.IADD R19, R19, 0x1, -R0 ;  /* 0x0000000113138824 */ /* 0x000fe200078e0a00 */
[----:B------:R-:W-:-:S02]  /*8a40*/  IABS R14, R18 ;  /* 0x00000012000e7213 */ /* 0x000fc40000000000 */
[C---:B------:R-:W-:Y:S02]  /*8a50*/  ISETP.GT.U32.AND P2, PT, R0.reuse, R15, PT ;  /* 0x0000000f0000720c */ /* 0x040fe40003f44070 */
[C---:B------:R-:W-:Y:S02]  /*8a60*/  ISETP.GT.U32.AND P0, PT, R0.reuse, R23, PT ;  /* 0x000000170000720c */ /* 0x040fe40003f04070 */
[----:B------:R-:W-:Y:S02]  /*8a70*/  ISETP.GT.U32.AND P3, PT, R0, R21, PT ;  /* 0x000000150000720c */ /* 0x000fe40003f64070 */
[C---:B------:R-:W-:Y:S01]  /*8a80*/  SEL R5, R4.reuse, R7, !P5 ;  /* 0x0000000704057207 */ /* 0x040fe20006800000 */
[----:B------:R-:W-:Y:S01]  /*8a90*/  IMAD.MOV.U32 R7, RZ, RZ, R14 ;  /* 0x000000ffff077224 */ /* 0x000fe200078e000e */
[----:B---3--:R-:W-:Y:S01]  /*8aa0*/  SEL R9, R4, R13, !P5 ;  /* 0x0000000d04097207 */ /* 0x008fe20006800000 */
[----:B------:R-:W-:Y:S01]  /*8ab0*/  IMAD.HI.U32 R13, R2, R25, RZ ;  /* 0x00000019020d7227 */ /* 0x000fe200078e00ff */
[----:B------:R-:W-:-:S02]  /*8ac0*/  SEL R8, R4, R16, !P5 ;  /* 0x0000001004087207 */ /* 0x000fc40006800000 */
[----:B------:R-:W-:Y:S01]  /*8ad0*/  SEL R152, R4, R17, !P5 ;  /* 0x0000001104987207 */ /* 0x000fe20006800000 */
[----:B------:R-:W-:Y:S01]  /*8ae0*/  IMAD.HI.U32 R4, R2, R7, RZ ;  /* 0x0000000702047227 */ /* 0x000fe200078e00ff */
[----:B------:R-:W-:Y:S01]  /*8af0*/  ISETP.GT.U32.AND P5, PT, R0, R19, PT ;  /* 0x000000130000720c */ /* 0x000fe20003fa4070 */
[----:B------:R-:W-:Y:S01]  /*8b00*/  STL [R1+0x51e4], R9 ;  /* 0x0051e40901007387 */ /* 0x000fe20000100800 */
[----:B------:R-:W-:Y:S01]  /*8b10*/  LOP3.LUT R16, R3, 0x1f4, RZ, 0xfc, !PT ;  /* 0x000001f403107812 */ /* 0x000fe200078efcff */
[----:B------:R-:W-:Y:S01]  /*8b20*/  @!P2 IMAD.IADD R15, R15, 0x1, -R0 ;  /* 0x000000010f0fa824 */ /* 0x000fe200078e0a00 */
[----:B------:R-:W-:Y:S01]  /*8b30*/  ISETP.GE.AND P2, PT, R24, RZ, PT ;  /* 0x000000ff1800720c */ /* 0x000fe20003f46270 */
[----:B------:R-:W-:Y:S01]  /*8b40*/  IMAD.MOV R4, RZ, RZ, -R4 ;  /* 0x000000ffff047224 */ /* 0x000fe200078e0a04 */
[----:B------:R-:W-:Y:S01]  /*8b50*/  IABS R17, R16 ;  /* 0x0000001000117213 */ /* 0x000fe20000000000 */
[--C-:B------:R-:W-:Y:S01]  /*8b60*/  @!P0 IMAD.IADD R23, R23, 0x1, -R0.reuse ;  /* 0x0000000117178824 */ /* 0x100fe200078e0a00 */
[----:B------:R-:W-:Y:S01]  /*8b70*/  STL [R1+0xf8], R5 ;  /* 0x0000f80501007387 */ /* 0x000fe20000100800 */
[--C-:B------:R-:W-:Y:S01]  /*8b80*/  @!P3 IMAD.IADD R21, R21, 0x1, -R0.reuse ;  /* 0x000000011515b824 */ /* 0x100fe200078e0a00 */
[----:B------:R-:W-:Y:S01]  /*8b90*/  ISETP.GE.AND P3, PT, R18, RZ, PT ;  /* 0x000000ff1200720c */ /* 0x000fe20003f66270 */
[C---:B------:R-:W-:Y:S01]  /*8ba0*/  IMAD R7, R0.reuse, R4, R7 ;  /* 0x0000000400077224 */ /* 0x040fe200078e0207 */
[----:B------:R0:W-:Y:S01]  /*8bb0*/  STL [R1+0x51e8], R8 ;  /* 0x0051e80801007387 */ /* 0x0001e20000100800 */
[----:B------:R-:W-:Y:S01]  /*8bc0*/  @!P5 IMAD.IADD R19, R19, 0x1, -R0 ;  /* 0x000000011313d824 */ /* 0x000fe200078e0a00 */
[C---:B------:R-:W-:Y:S01]  /*8bd0*/  ISETP.GT.U32.AND P5, PT, R0.reuse, R23, PT ;  /* 0x000000170000720c */ /* 0x040fe20003fa4070 */
[----:B--2---:R-:W-:Y:S01]  /*8be0*/  IMAD.MOV.U32 R10, RZ, RZ, R15 ;  /* 0x000000ffff0a7224 */ /* 0x004fe200078e000f */
[----:B------:R-:W-:Y:S01]  /*8bf0*/  ISETP.GT.U32.AND P0, PT, R0, R21, PT ;  /* 0x000000150000720c */ /* 0x000fe20003f04070 */
[----:B------:R-:W-:Y:S01]  /*8c00*/  IMAD.HI.U32 R4, R2, R17, RZ ;  /* 0x0000001102047227 */ /* 0x000fe200078e00ff */
[----:B------:R-:W-:Y:S01]  /*8c10*/  STL [R1+0x51ec], R152 ;  /* 0x0051ec9801007387 */ /* 0x000fe20000100800 */
[----:B------:R-:W-:-:S02]  /*8c20*/  LOP3.LUT R18, R3, 0x1f0, RZ, 0xfc, !PT ;  /* 0x000001f003127812 */ /* 0x000fc400078efcff */
[----:B------:R-:W-:Y:S01]  /*8c30*/  @!P4 IMAD.MOV R10, RZ, RZ, -R10 ;  /* 0x000000ffff0ac224 */ /* 0x000fe200078e0a0a */
[C---:B------:R-:W-:Y:S01]  /*8c40*/  ISETP.GT.U32.AND P4, PT, R0.reuse, R7, PT ;  /* 0x000000070000720c */ /* 0x040fe20003f84070 */
[----:B------:R-:W-:Y:S01]  /*8c50*/  IMAD.MOV R14, RZ, RZ, -R4 ;  /* 0x000000ffff0e7224 */ /* 0x000fe200078e0a04 */
[----:B------:R-:W-:Y:S01]  /*8c60*/  LOP3.LUT R24, R3, 0x1e0, RZ, 0xfc, !PT ;  /* 0x000001e003187812 */ /* 0x000fe200078efcff */
[----:B------:R-:W-:Y:S01]  /*8c70*/  IMAD.MOV R15, RZ, RZ, -R13 ;  /* 0x000000ffff0f7224 */ /* 0x000fe200078e0a0d */
[----:B------:R-:W-:Y:S01]  /*8c80*/  STL [R1+0x2c], R10 ;  /* 0x00002c0a01007387 */ /* 0x000fe20000100800 */
[C---:B------:R-:W-:Y:S01]  /*8c90*/  IMAD R13, R0.reuse, R14, R17 ;  /* 0x0000000e000d7224 */ /* 0x040fe200078e0211 */
[----:B------:R-:W-:Y:S01]  /*8ca0*/  IABS R14, R22 ;  /* 0x00000016000e7213 */ /* 0x000fe20000000000 */
[--C-:B------:R-:W-:Y:S01]  /*8cb0*/  @!P5 IMAD.IADD R23, R23, 0x1, -R0.reuse ;  /* 0x000000011717d824 */ /* 0x100fe200078e0a00 */
[----:B------:R-:W-:Y:S01]  /*8cc0*/  IABS R17, R18 ;  /* 0x0000001200117213 */ /* 0x000fe20000000000 */
[----:B------:R-:W-:Y:S01]  /*8cd0*/  @!P0 IMAD.IADD R21, R21, 0x1, -R0 ;  /* 0x0000000115158824 */ /* 0x000fe200078e0a00 */
[C---:B------:R-:W-:Y:S01]  /*8ce0*/  ISETP.GT.U32.AND P5, PT, R0.reuse, R13, PT ;  /* 0x0000000d0000720c */ /* 0x040fe20003fa4070 */
[----:B------:R-:W-:-:S02]  /*8cf0*/  IMAD R15, R0, R15, R25 ;  /* 0x0000000f000f7224 */ /* 0x000fc400078e0219 */
[----:B------:R-:W-:Y:S02]  /*8d00*/  @!P4 IMAD.IADD R7, R7, 0x1, -R0 ;  /* 0x000000010707c824 */ /* 0x000fe400078e0a00 */
[----:B0-----:R-:W-:Y:S02]  /*8d10*/  IMAD.MOV.U32 R8, RZ, RZ, R21 ;  /* 0x000000ffff087224 */ /* 0x001fe400078e0015 */
[----:B------:R-:W-:Y:S01]  /*8d20*/  IMAD.MOV.U32 R5, RZ, RZ, R19 ;  /* 0x000000ffff057224 */ /* 0x000fe200078e0013 */
[C---:B------:R-:W-:Y:S01]  /*8d30*/  ISETP.GT.U32.AND P4, PT, R0.reuse, R7, PT ;  /* 0x000000070000720c */ /* 0x040fe20003f84070 */
[----:B------:R-:W-:Y:S01]  /*8d40*/  @!P6 IMAD.MOV R8, RZ, RZ, -R8 ;  /* 0x000000ffff08e224 */ /* 0x000fe200078e0a08 */
[----:B------:R-:W-:Y:S01]  /*8d50*/  ISETP.GT.U32.AND P6, PT, R0, R15, PT ;  /* 0x0000000f0000720c */ /* 0x000fe20003fc4070 */
[----:B------:R-:W-:Y:S01]  /*8d60*/  @!P1 IMAD.MOV R5, RZ, RZ, -R5 ;  /* 0x000000ffff059224 */ /* 0x000fe200078e0a05 */
[----:B------:R-:W-:Y:S01]  /*8d70*/  ISETP.GE.AND P1, PT, R16, RZ, PT ;  /* 0x000000ff1000720c */ /* 0x000fe20003f26270 */
[----:B------:R-:W-:-:S02]  /*8d80*/  @!P5 IMAD.IADD R13, R13, 0x1, -R0 ;  /* 0x000000010d0dd824 */ /* 0x000fc400078e0a00 */
[----:B------:R-:W-:Y:S01]  /*8d90*/  VIADD R4, R6, 0x1ee ;  /* 0x000001ee06047836 */ /* 0x000fe20000000000 */
[----:B------:R0:W-:Y:S01]  /*8da0*/  STL [R1+0x28], R5 ;  /* 0x0000280501007387 */ /* 0x0001e20000100800 */
[----:B------:R-:W-:Y:S01]  /*8db0*/  IMAD.MOV.U32 R21, RZ, RZ, R14 ;  /* 0x000000ffff157224 */ /* 0x000fe200078e000e */
[----:B------:R-:W-:Y:S02]  /*8dc0*/  ISETP.GT.U32.AND P5, PT, R0, R13, PT ;  /* 0x0000000d0000720c */ /* 0x000fe40003fa4070 */
[----:B------:R-:W-:Y:S01]  /*8dd0*/  STL [R1+0x24], R8 ;  /* 0x0000240801007387 */ /* 0x000fe20000100800 */
[--C-:B------:R-:W-:Y:S01]  /*8de0*/  @!P4 IMAD.IADD R7, R7, 0x1, -R0.reuse ;  /* 0x000000010707c824 */ /* 0x100fe200078e0a00 */
[----:B------:R-:W-:Y:S01]  /*8df0*/  ISETP.GE.AND P0, PT, R4, RZ, PT ;  /* 0x000000ff0400720c */ /* 0x000fe20003f06270 */
[----:B------:R-:W-:Y:S01]  /*8e00*/  @!P6 IMAD.IADD R15, R15, 0x1, -R0 ;  /* 0x000000010f0fe824 */ /* 0x000fe200078e0a00 */
[----:B------:R-:W-:Y:S01]  /*8e10*/  IABS R19, R4 ;  /* 0x0000000400137213 */ /* 0x000fe20000000000 */
[----:B------:R-:W-:Y:S01]  /*8e20*/  IMAD.HI.U32 R4, R2, R17, RZ ;  /* 0x0000001102047227 */ /* 0x000fe200078e00ff */
[----:B------:R-:W-:-:S02]  /*8e30*/  ISETP.GE.AND P4, PT, R18, RZ, PT ;  /* 0x000000ff1200720c */ /* 0x000fc40003f86270 */
[----:B------:R-:W-:Y:S01]  /*8e40*/  ISETP.GT.U32.AND P6, PT, R0, R15, PT ;  /* 0x0000000f0000720c */ /* 0x000fe20003fc4070 */
[----:B0-----:R-:W-:Y:S01]  /*8e50*/  IMAD.MOV.U32 R5, RZ, RZ, R23 ;  /* 0x000000ffff057224 */ /* 0x001fe200078e0017 */
[----:B------:R-:W-:Y:S01]  /*8e60*/  LOP3.LUT R18, R3, 0x1e6, RZ, 0xfc, !PT ;  /* 0x000001e603127812 */ /* 0x000fe200078efcff */
[----:B------:R-:W-:-:S03]  /*8e70*/  IMAD.HI.U32 R14, R2, R21, RZ ;  /* 0x00000015020e7227 */ /* 0x000fc600078e00ff */
[----:B------:R-:W-:Y:S01]  /*8e80*/  IABS R23, R18 ;  /* 0x0000001200177213 */ /* 0x000fe20000000000 */
[----:B------:R-:W-:Y:S01]  /*8e90*/  @!P2 IMAD.MOV R5, RZ, RZ, -R5 ;  /* 0x000000ffff05a224 */ /* 0x000fe200078e0a05 */
[----:B------:R-:W-:Y:S01]  /*8ea0*/  ISETP.GE.AND P2, PT, R20, RZ, PT ;  /* 0x000000ff1400720c */ /* 0x000fe20003f46270 */
[----:B------:R-:W-:Y:S02]  /*8eb0*/  IMAD.MOV R16, RZ, RZ, -R4 ;  /* 0x000000ffff107224 */ /* 0x000fe400078e0a04 */
[----:B------:R-:W-:Y:S01]  /*8ec0*/  @!P5 IMAD.IADD R13, R13, 0x1, -R0 ;  /* 0x000000010d0dd824 */ /* 0x000fe200078e0a00 */
[----:B------:R0:W-:Y:S01]  /*8ed0*/  STL [R1+0x20], R5 ;  /* 0x0000200501007387 */ /* 0x0001e20000100800 */
[----:B------:R-:W-:Y:S02]  /*8ee0*/  IMAD.MOV R14, RZ, RZ, -R14 ;  /* 0x000000ffff0e7224 */ /* 0x000fe400078e0a0e */
[----:B------:R-:W-:-:S04]  /*8ef0*/  IMAD.HI.U32 R4, R2, R19, RZ ;  /* 0x0000001302047227 */ /* 0x000fc800078e00ff */
[C---:B------:R-:W-:Y:S01]  /*8f00*/  IMAD R17, R0.reuse, R16, R17 ;  /* 0x0000001000117224 */ /* 0x040fe200078e0211 */
[----:B------:R-:W-:Y:S01]  /*8f10*/  LOP3.LUT R16, R3, 0x1e8, RZ, 0xfc, !PT ;  /* 0x000001e803107812 */ /* 0x000fe200078efcff */
[----:B------:R-:W-:Y:S02]  /*8f20*/  IMAD.MOV R4, RZ, RZ, -R4 ;  /* 0x000000ffff047224 */ /* 0x000fe400078e0a04 */
[----:B0-----:R-:W-:Y:S01]  /*8f30*/  IMAD.MOV.U32 R5, RZ, RZ, R7 ;  /* 0x000000ffff057224 */ /* 0x001fe200078e0007 */
[----:B------:R-:W-:Y:S01]  /*8f40*/  ISETP.GT.U32.AND P5, PT, R0, R17, PT ;  /* 0x000000110000720c */ /* 0x000fe20003fa4070 */
[----:B------:R-:W-:Y:S02]  /*8f50*/  @!P6 IMAD.IADD R15, R15, 0x1, -R0 ;  /* 0x000000010f0fe824 */ /* 0x000fe400078e0a00 */
[----:B------:R-:W-:Y:S01]  /*8f60*/  @!P3 IMAD.MOV R5, RZ, RZ, -R5 ;  /* 0x000000ffff05b224 */ /* 0x000fe200078e0a05 */
[----:B------:R-:W-:Y:S01]  /*8f70*/  ISETP.GE.AND P3, PT, R22, RZ, PT ;  /* 0x000000ff1600720c */ /* 0x000fe20003f66270 */
[----:B------:R-:W-:Y:S01]  /*8f80*/  IMAD R7, R0, R4, R19 ;  /* 0x0000000400077224 */ /* 0x000fe200078e0213 */
[C---:B------:R-:W-:Y:S01]  /*8f90*/  LOP3.LUT R4, R3.reuse, 0x1ea, RZ, 0xfc, !PT ;  /* 0x000001ea03047812 */ /* 0x040fe200078efcff */
[----:B------:R-:W-:Y:S01]  /*8fa0*/  IMAD.MOV.U32 R152, RZ, RZ, R15 ;  /* 0x000000ffff987224 */ /* 0x000fe200078e000f */
[----:B------:R0:W-:Y:S01]  /*8fb0*/  STL [R1+0x1c], R5 ;  /* 0x00001c0501007387 */ /* 0x0001e20000100800 */
[----:B------:R-:W-:-:S02]  /*8fc0*/  LOP3.LUT R22, R3, 0x1e4, RZ, 0xfc, !PT ;  /* 0x000001e403167812 */ /* 0x000fc400078efcff */
[----:B------:R-:W-:Y:S01]  /*8fd0*/  IABS R19, R4 ;  /* 0x0000000400137213 */ /* 0x000fe20000000000 */
[----:B------:R-:W-:Y:S01]  /*8fe0*/  @!P2 IMAD.MOV R152, RZ, RZ, -R152 ;  /* 0x000000ffff98a224 */ /* 0x000fe200078e0a98 */
[----:B------:R-:W-:Y:S01]  /*8ff0*/  IABS R25, R22 ;  /* 0x0000001600197213 */ /* 0x000fe20000000000 */
[----:B------:R-:W-:Y:S01]  /*9000*/  @!P5 IMAD.IADD R17, R17, 0x1, -R0 ;  /* 0x000000011111d824 */ /* 0x000fe200078e0a00 */
[----:B------:R-:W-:Y:S01]  /*9010*/  ISETP.GE.AND P5, PT, R4, RZ, PT ;  /* 0x000000ff0400720c */ /* 0x000fe20003fa6270 */
[----:B------:R-:W-:-:S04]  /*9020*/  IMAD.HI.U32 R4, R2, R19, RZ ;  /* 0x0000001302047227 */ /* 0x000fc800078e00ff */
[----:B0-----:R-:W-:Y:S02]  /*9030*/  IMAD.MOV.U32 R5, RZ, RZ, R13 ;  /* 0x000000ffff057224 */ /* 0x001fe400078e000d */
[C---:B------:R-:W-:Y:S01]  /*9040*/  IMAD R13, R0.reuse, R14, R21 ;  /* 0x0000000e000d7224 */ /* 0x040fe200078e0215 */
[----:B------:R-:W-:Y:S01]  /*9050*/  IABS R21, R16 ;  /* 0x0000001000157213 */ /* 0x000fe20000000000 */
[----:B------:R-:W-:Y:S01]  /*9060*/  @!P1 IMAD.MOV R5, RZ, RZ, -R5 ;  /* 0x000000ffff059224 */ /* 0x000fe200078e0a05 */
[C---:B------:R-:W-:Y:S01]  /*9070*/  ISETP.GT.U32.AND P1, PT, R0.reuse, R7, PT ;  /* 0x000000070000720c */ /* 0x040fe20003f24070 */
[----:B------:R-:W-:Y:S01]  /*9080*/  IMAD.MOV R15, RZ, RZ, -R4 ;  /* 0x000000ffff0f7224 */ /* 0x000fe200078e0a04 */
[----:B------:R-:W-:Y:S01]  /*9090*/  ISETP.GT.U32.AND P6, PT, R0, R13, PT ;  /* 0x0000000d0000720c */ /* 0x000fe20003fc4070 */
[----:B------:R-:W-:Y:S01]  /*90a0*/  IMAD.HI.U32 R4, R2, R21, RZ ;  /* 0x0000001502047227 */ /* 0x000fe200078e00ff */
[----:B------:R0:W-:Y:S03]  /*90b0*/  STL [R1+0x18], R5 ;  /* 0x0000180501007387 */ /* 0x0001e60000100800 */
[----:B------:R-:W-:Y:S01]  /*90c0*/  IMAD R15, R0, R15, R19 ;  /* 0x0000000f000f7224 */ /* 0x000fe200078e0213 */
[----:B------:R1:W-:Y:S01]  /*90d0*/  STL [R1+0x5208], R152 ;  /* 0x0052089801007387 */ /* 0x0003e20000100800 */
[----:B------:R-:W-:-:S02]  /*90e0*/  IMAD.MOV R19, RZ, RZ, -R4 ;  /* 0x000000ffff137224 */ /* 0x000fc400078e0a04 */
[----:B------:R-:W-:Y:S01]  /*90f0*/  IMAD.HI.U32 R4, R2, R23, RZ ;  /* 0x0000001702047227 */ /* 0x000fe200078e00ff */
[----:B0-----:R-:W-:-:S03]  /*9100*/  LOP3.LUT R5, R3, 0x18, RZ, 0xfc, !PT ;  /* 0x0000001803057812 */ /* 0x001fc600078efcff */
[--C-:B------:R-:W-:Y:S02]  /*9110*/  @!P6 IMAD.IADD R13, R13, 0x1, -R0.reuse ;  /* 0x000000010d0de824 */ /* 0x100fe400078e0a00 */
[----:B------:R-:W-:Y:S01]  /*9120*/  @!P1 IMAD.IADD R7, R7, 0x1, -R0 ;  /* 0x0000000107079824 */ /* 0x000fe200078e0a00 */
[C---:B------:R-:W-:Y:S01]  /*9130*/  ISETP.GT.U32.AND P1, PT, R0.reuse, R17, PT ;  /* 0x000000110000720c */ /* 0x040fe20003f24070 */
[C---:B------:R-:W-:Y:S01]  /*9140*/  IMAD R19, R0.reuse, R19, R21 ;  /* 0x0000001300137224 */ /* 0x040fe200078e0215 */
[----:B------:R-:W-:Y:S01]  /*9150*/  ISETP.GT.U32.AND P6, PT, R0, R13, PT ;  /* 0x0000000d0000720c */ /* 0x000fe20003fc4070 */
[----:B------:R-:W-:Y:S01]  /*9160*/  IMAD.HI.U32 R14, R2, R25, RZ ;  /* 0x00000019020e7227 */ /* 0x000fe200078e00ff */
[----:B------:R-:W-:Y:S02]  /*9170*/  ISETP.GT.U32.AND P2, PT, R0, R7, PT ;  /* 0x000000070000720c */ /* 0x000fe40003f44070 */
[----:B------:R-:W-:Y:S01]  /*9180*/  IABS R252, R5 ;  /* 0x0000000500fc7213 */ /* 0x000fe20000000000 */
[----:B------:R-:W-:Y:S01]  /*9190*/  IMAD.MOV R4, RZ, RZ, -R4 ;  /* 0x000000ffff047224 */ /* 0x000fe200078e0a04 */
[----:B-1----:R-:W-:Y:S01]  /*91a0*/  LOP3.LUT R152, R3, 0x10, RZ, 0xfc, !PT ;  /* 0x0000001003987812 */ /* 0x002fe200078efcff */
[----:B------:R-:W-:-:S02]  /*91b0*/  IMAD.MOV R14, RZ, RZ, -R14 ;  /* 0x000000ffff0e7224 */ /* 0x000fc400078e0a0e */
[C---:B------:R-:W-:Y:S01]  /*91c0*/  IMAD R21, R0.reuse, R4, R23 ;  /* 0x0000000400157224 */ /* 0x040fe200078e0217 */
[----:B------:R-:W-:Y:S01]  /*91d0*/  IABS R23, R24 ;  /* 0x0000001800177213 */ /* 0x000fe20000000000 */
[--C-:B------:R-:W-:Y:S01]  /*91e0*/  @!P1 IMAD.IADD R17, R17, 0x1, -R0.reuse ;  /* 0x0000000111119824 */ /* 0x100fe200078e0a00 */
[C---:B------:R-:W-:Y:S01]  /*91f0*/  ISETP.GT.U32.AND P1, PT, R0.reuse, R15, PT ;  /* 0x0000000f0000720c */ /* 0x040fe20003f24070 */
[--C-:B------:R-:W-:Y:S01]  /*9200*/  @!P6 IMAD.IADD R13, R13, 0x1, -R0.reuse ;  /* 0x000000010d0de824 */ /* 0x100fe200078e0a00 */
[----:B------:R-:W-:Y:S01]  /*9210*/  ISETP.GT.U32.AND P6, PT, R0, R19, PT ;  /* 0x000000130000720c */ /* 0x000fe20003fc4070 */
[----:B------:R-:W-:Y:S01]  /*9220*/  @!P2 IMAD.IADD R7, R7, 0x1, -R0 ;  /* 0x000000010707a824 */ /* 0x000fe200078e0a00 */
[----:B------:R-:W-:Y:S01]  /*9230*/  ISETP.GE.AND P2, PT, R16, RZ, PT ;  /* 0x000000ff1000720c */ /* 0x000fe20003f46270 */
[----:B------:R-:W-:Y:S01]  /*9240*/  IMAD R20, R0, R14, R25 ;  /* 0x0000000e00147224 */ /* 0x000fe200078e0219 */
[----:B------:R-:W-:Y:S01]  /*9250*/  LOP3.LUT R16, R3, 0x1e2, RZ, 0xfc, !PT ;  /* 0x000001e203107812 */ /* 0x000fe200078efcff */
[----:B------:R-:W-:-:S02]  /*9260*/  IMAD.MOV.U32 R9, RZ, RZ, R7 ;  /* 0x000000ffff097224 */ /* 0x000fc400078e0007 */
[----:B------:R-:W-:Y:S01]  /*9270*/  IMAD.MOV.U32 R12, RZ, RZ, R13 ;  /* 0x000000ffff0c7224 */ /* 0x000fe200078e000d */
[----:B------:R-:W-:Y:S01]  /*9280*/  IABS R14, R16 ;  /* 0x00000010000e7213 */ /* 0x000fe20000000000 */
[----:B------:R-:W-:Y:S01]  /*9290*/  @!P0 IMAD.MOV R9, RZ, RZ, -R9 ;  /* 0x000000ffff098224 */ /* 0x000fe200078e0a09 */
[----:B------:R-:W-:Y:S01]  /*92a0*/  ISETP.GT.U32.AND P0, PT, R0, R21, PT ;  /* 0x000000150000720c */ /* 0x000fe20003f04070 */
[----:B------:R-:W-:Y:S02]  /*92b0*/  VIADD R4, R6, 0x1de ;  /* 0x000001de06047836 */ /* 0x000fe40000000000 */
[----:B------:R-:W-:Y:S02]  /*92c0*/  @!P6 IMAD.IADD R19, R19, 0x1, -R0 ;  /* 0x000000011313e824 */ /* 0x000fe400078e0a00 */
[----:B------:R-:W-:Y:S01]  /*92d0*/  IMAD.MOV.U32 R8, RZ, RZ, R17 ;  /* 0x000000ffff087224 */ /* 0x000fe200078e0011 */
[----:B------:R-:W-:Y:S01]  /*92e0*/  IABS R25, R4 ;  /* 0x0000000400197213 */ /* 0x000fe20000000000 */
[----:B------:R-:W-:Y:S01]  /*92f0*/  IMAD.MOV.U32 R17, RZ, RZ, R14 ;  /* 0x000000ffff117224 */ /* 0x000fe200078e000e */
[C---:B------:R-:W-:Y:S01]  /*9300*/  ISETP.GT.U32.AND P6, PT, R0.reuse, R19, PT ;  /* 0x000000130000720c */ /* 0x040fe20003fc4070 */
[----:B------:R-:W-:Y:S01]  /*9310*/  @!P3 IMAD.MOV R12, RZ, RZ, -R12 ;  /* 0x000000ffff0cb224 */ /* 0x000fe200078e0a0c */
[----:B------:R-:W-:Y:S01]  /*9320*/  ISETP.GT.U32.AND P3, PT, R0, R20, PT ;  /* 0x000000140000720c */ /* 0x000fe20003f64070 */
[----:B------:R-:W-:Y:S01]  /*9330*/  @!P1 IMAD.IADD R15, R15, 0x1, -R0 ;  /* 0x000000010f0f9824 */ /* 0x000fe200078e0a00 */
[----:B------:R-:W-:Y:S01]  /*9340*/  ISETP.GE.AND P1, PT, R4, RZ, PT ;  /* 0x000000ff0400720c */ /* 0x000fe20003f26270 */
[----:B------:R-:W-:Y:S01]  /*9350*/  IMAD.HI.U32 R4, R2, R17, RZ ;  /* 0x0000001102047227 */ /* 0x000fe200078e00ff */
[----:B------:R-:W-:-:S03]  /*9360*/  LOP3.LUT R14, R3, 0x1dc, RZ, 0xfc, !PT ;  /* 0x000001dc030e7812 */ /* 0x000fc600078efcff */
[----:B------:R-:W-:Y:S01]  /*9370*/  @!P4 IMAD.MOV R8, RZ, RZ, -R8 ;  /* 0x000000ffff08c224 */ /* 0x000fe200078e0a08 */
[----:B------:R-:W-:Y:S01]  /*9380*/  ISETP.GT.U32.AND P4, PT, R0, R15, PT ;  /* 0x0000000f0000720c */ /* 0x000fe20003f84070 */
[----:B------:R-:W-:Y:S02]  /*9390*/  IMAD.MOV R4, RZ, RZ, -R4 ;  /* 0x000000ffff047224 */ /* 0x000fe400078e0a04 */
[--C-:B------:R-:W-:Y:S01]  /*93a0*/  @!P0 IMAD.IADD R21, R21, 0x1, -R0.reuse ;  /* 0x0000000115158824 */ /* 0x100fe200078e0a00 */
[----:B------:R-:W-:Y:S01]  /*93b0*/  ISETP.GE.AND P0, PT, R22, RZ, PT ;  /* 0x000000ff1600720c */ /* 0x000fe20003f06270 */
[----:B------:R-:W-:Y:S01]  /*93c0*/  IMAD R7, R0, R4, R17 ;  /* 0x0000000400077224 */ /* 0x000fe200078e0211 */
[----:B------:R-:W-:Y:S01]  /*93d0*/  LOP3.LUT R17, R3, 0x1da, RZ, 0xfc, !PT ;  /* 0x000001da03117812 */ /* 0x000fe200078efcff */
[--C-:B------:R-:W-:Y:S01]  /*93e0*/  @!P3 IMAD.IADD R20, R20, 0x1, -R0.reuse ;  /* 0x000000011414b824 */ /* 0x100fe200078e0a00 */
[C---:B------:R-:W-:Y:S01]  /*93f0*/  ISETP.GT.U32.AND P3, PT, R0.reuse, R21, PT ;  /* 0x000000150000720c */ /* 0x040fe20003f64070 */
[--C-:B------:R-:W-:Y:S01]  /*9400*/  @!P6 IMAD.IADD R19, R19, 0x1, -R0.reuse ;  /* 0x000000011313e824 */ /* 0x100fe200078e0a00 */
[----:B------:R-:W-:Y:S01]  /*9410*/  ISETP.GT.U32.AND P6, PT, R0, R7, PT ;  /* 0x000000070000720c */ /* 0x000fe20003fc4070 */
[----:B------:R-:W-:Y:S01]  /*9420*/  IMAD.HI.U32 R4, R2, R23, RZ ;  /* 0x0000001702047227 */ /* 0x000fe200078e00ff */
[----:B------:R0:W-:Y:S03]  /*9430*/  STL [R1+0x520c], R8 ;  /* 0x00520c0801007387 */ /* 0x0001e60000100800 */
[----:B------:R-:W-:Y:S01]  /*9440*/  @!P4 IMAD.IADD R15, R15, 0x1, -R0 ;  /* 0x000000010f0fc824 */ /* 0x000fe200078e0a00 */
[----:B------:R-:W-:Y:S01]  /*9450*/  ISETP.GE.AND P4, PT, R18, RZ, PT ;  /* 0x000000ff1200720c */ /* 0x000fe20003f86270 */
[----:B------:R-:W-:Y:S01]  /*9460*/  IMAD.HI.U32 R13, R2, R25, RZ ;  /* 0x00000019020d7227 */ /* 0x000fe200078e00ff */
[C---:B------:R-:W-:Y:S01]  /*9470*/  LOP3.LUT R18, R3.reuse, 0x1d2, RZ, 0xfc, !PT ;  /* 0x000001d203127812 */ /* 0x040fe200078efcff */
[----:B------:R1:W-:Y:S02]  /*9480*/  STL [R1+0x5210], R9 ;  /* 0x0052100901007387 */ /* 0x0003e40000100800 */
[----:B------:R-:W-:Y:S01]  /*9490*/  IMAD.MOV R4, RZ, RZ, -R4 ;  /* 0x000000ffff047224 */ /* 0x000fe200078e0a04 */
[----:B------:R-:W-:Y:S01]  /*94a0*/  IABS R29, R18 ;  /* 0x00000012001d7213 */ /* 0x000fe20000000000 */
[----:B------:R-:W-:Y:S01]  /*94b0*/  IMAD.MOV R13, RZ, RZ, -R13 ;  /* 0x000000ffff0d7224 */ /* 0x000fe200078e0a0d */
[----:B0-----:R-:W-:Y:S01]  /*94c0*/  LOP3.LUT R8, R3, 0x1a, RZ, 0xfc, !PT ;  /* 0x0000001a03087812 */ /* 0x001fe200078efcff */
[C---:B------:R-:W-:Y:S01]  /*94d0*/  IMAD R22, R0.reuse, R4, R23 ;  /* 0x0000000400167224 */ /* 0x040fe200078e0217 */
[----:B------:R-:W-:Y:S01]  /*94e0*/  IABS R4, R14 ;  /* 0x0000000e00047213 */ /* 0x000fe20000000000 */
[----:B------:R-:W-:Y:S01]  /*94f0*/  IMAD.MOV.U32 R11, RZ, RZ, R15 ;  /* 0x000000ffff0b7224 */ /* 0x000fe200078e000f */
[----:B------:R-:W-:Y:S01]  /*9500*/  IABS R251, R8 ;  /* 0x0000000800fb7213 */ /* 0x000fe20000000000 */
[C---:B------:R-:W-:Y:S01]  /*9510*/  IMAD R23, R0.reuse, R13, R25 ;  /* 0x0000000d00177224 */ /* 0x040fe200078e0219 */
[----:B------:R-:W-:Y:S01]  /*9520*/  IABS R25, R17 ;  /* 0x0000001100197213 */ /* 0x000fe20000000000 */
[----:B------:R-:W-:Y:S01]  /*9530*/  @!P5 IMAD.MOV R11, RZ, RZ, -R11 ;  /* 0x000000ffff0bd224 */ /* 0x000fe200078e0a0b */
[C---:B------:R-:W-:Y:S01]  /*9540*/  ISETP.GT.U32.AND P5, PT, R0.reuse, R20, PT ;  /* 0x000000140000720c */ /* 0x040fe20003fa4070 */
[--C-:B------:R-:W-:Y:S01]  /*9550*/  @!P3 IMAD.IADD R21, R21, 0x1, -R0.reuse ;  /* 0x000000011515b824 */ /* 0x100fe200078e0a00 */
[----:B------:R-:W-:Y:S01]  /*9560*/  ISETP.GT.U32.AND P3, PT, R0, R22, PT ;  /* 0x000000160000720c */ /* 0x000fe20003f64070 */
[----:B------:R-:W-:Y:S01]  /*9570*/  @!P6 IMAD.IADD R7, R7, 0x1, -R0 ;  /* 0x000000010707e824 */ /* 0x000fe200078e0a00 */
[----:B-1----:R-:W-:Y:S01]  /*9580*/  LOP3.LUT R9, R3, 0x1c, RZ, 0xfc, !PT ;  /* 0x0000001c03097812 */ /* 0x002fe200078efcff */
[----:B------:R-:W-:Y:S01]  /*9590*/  IMAD.MOV.U32 R15, RZ, RZ, R4 ;  /* 0x000000ffff0f7224 */ /* 0x000fe200078e0004 */
[----:B------:R0:W-:Y:S01]  /*95a0*/  STL [R1+0x5214], R12 ;  /* 0x0052140c01007387 */ /* 0x0001e20000100800 */
[----:B------:R-:W-:Y:S01]  /*95b0*/  IMAD.HI.U32 R13, R2, R25, RZ ;  /* 0x00000019020d7227 */ /* 0x000fe200078e00ff */
[----:B------:R-:W-:-:S02]  /*95c0*/  ISETP.GT.U32.AND P6, PT, R0, R7, PT ;  /* 0x000000070000720c */ /* 0x000fc40003fc4070 */
[----:B------:R-:W-:Y:S01]  /*95d0*/  IABS R250, R9 ;  /* 0x0000000900fa7213 */ /* 0x000fe20000000000 */
[----:B------:R-:W-:Y:S01]  /*95e0*/  IMAD.HI.U32 R4, R2, R15, RZ ;  /* 0x0000000f02047227 */ /* 0x000fe200078e00ff */
[----:B------:R1:W-:Y:S03]  /*95f0*/  STL [R1+0x5218], R11 ;  /* 0x0052180b01007387 */ /* 0x0003e60000100800 */
[----:B------:R-:W-:Y:S01]  /*9600*/  IMAD.MOV R13, RZ, RZ, -R13 ;  /* 0x000000ffff0d7224 */ /* 0x000fe200078e0a0d */
[C---:B0-----:R-:W-:Y:S01]  /*9610*/  LOP3.LUT R12, R3.reuse, 0xc, RZ, 0xfc, !PT ;  /* 0x0000000c030c7812 */ /* 0x041fe200078efcff */
[----:B------:R-:W-:Y:S02]  /*9620*/  IMAD.MOV.U32 R10, RZ, RZ, R19 ;  /* 0x000000ffff0a7224 */ /* 0x000fe400078e0013 */
[----:B------:R-:W-:Y:S01]  /*9630*/  @!P5 IMAD.IADD R20, R20, 0x1, -R0 ;  /* 0x000000011414d824 */ /* 0x000fe200078e0a00 */
[----:B------:R-:W-:Y:S01]  /*9640*/  ISETP.GE.AND P5, PT, R24, RZ, PT ;  /* 0x000000ff1800720c */ /* 0x000fe20003fa6270 */
[----:B------:R-:W-:Y:S01]  /*9650*/  IMAD.MOV R4, RZ, RZ, -R4 ;  /* 0x000000ffff047224 */ /* 0x000fe200078e0a04 */
[----:B-1----:R-:W-:Y:S01]  /*9660*/  LOP3.LUT R11, R3, 0xa, RZ, 0xfc, !PT ;  /* 0x0000000a030b7812 */ /* 0x002fe200078efcff */
[----:B------:R-:W-:Y:S01]  /*9670*/  @!P3 IMAD.IADD R22, R22, 0x1, -R0 ;  /* 0x000000011616b824 */ /* 0x000fe200078e0a00 */
[----:B------:R-:W-:Y:S01]  /*9680*/  ISETP.GE.AND P3, PT, R17, RZ, PT ;  /* 0x000000ff1100720c */ /* 0x000fe20003f66270 */
[----:B------:R-:W-:Y:S01]  /*9690*/  IMAD R25, R0, R13, R25 ;  /* 0x0000000d00197224 */ /* 0x000fe200078e0219 */
[----:B------:R-:W-:Y:S01]  /*96a0*/  LOP3.LUT R13, R3, 0x1d8, RZ, 0xfc, !PT ;  /* 0x000001d8030d7812 */ /* 0x000fe200078efcff */
[----:B------:R-:W-:Y:S01]  /*96b0*/  @!P2 IMAD.MOV R10, RZ, RZ, -R10 ;  /* 0x000000ffff0aa224 */ /* 0x000fe200078e0a0a */
[----:B------:R-:W-:Y:S01]  /*96c0*/  ISETP.GE.AND P2, PT, R16, RZ, PT ;  /* 0x000000ff1000720c */ /* 0x000fe20003f46270 */
[C---:B------:R-:W-:Y:S01]  /*96d0*/  IMAD R24, R0.reuse, R4, R15 ;  /* 0x0000000400187224 */ /* 0x040fe200078e020f */
[----:B------:R-:W-:Y:S01]  /*96e0*/  IABS R4, R13 ;  /* 0x0000000d00047213 */ /* 0x000fe20000000000 */
[----:B------:R-:W-:Y:S01]  /*96f0*/  @!P0 IMAD.MOV R20, RZ, RZ, -R20 ;  /* 0x000000ffff148224 */ /* 0x000fe200078e0a14 */
[----:B------:R-:W-:Y:S01]  /*9700*/  ISETP.GT.U32.AND P0, PT, R0, R22, PT ;  /* 0x000000160000720c */ /* 0x000fe20003f04070 */
[----:B------:R-:W-:Y:S01]  /*9710*/  @!P6 IMAD.IADD R7, R7, 0x1, -R0 ;  /* 0x000000010707e824 */ /* 0x000fe200078e0a00 */
[----:B------:R-:W-:Y:S01]  /*9720*/  ISETP.GE.AND P6, PT, R14, RZ, PT ;  /* 0x000000ff0e00720c */ /* 0x000fe20003fc6270 */
[----:B------:R-:W-:Y:S01]  /*9730*/  IMAD.MOV.U32 R19, RZ, RZ, R21 ;  /* 0x000000ffff137224 */ /* 0x000fe200078e0015 */
[C---:B------:R-:W-:Y:S01]  /*9740*/  LOP3.LUT R14, R3.reuse, 0x1d6, RZ, 0xfc, !PT ;  /* 0x000001d6030e7812 */ /* 0x040fe200078efcff */
[----:B------:R-:W-:Y:S01]  /*9750*/  IMAD.MOV.U32 R21, RZ, RZ, R7 ;  /* 0x000000ffff157224 */ /* 0x000fe200078e0007 */
[----:B------:R-:W-:Y:S01]  /*9760*/  LOP3.LUT R16, R3, 0x1d4, RZ, 0xfc, !PT ;  /* 0x000001d403107812 */ /* 0x000fe200078efcff */
[----:B------:R-:W-:Y:S01]  /*9770*/  IMAD.MOV.U32 R7, RZ, RZ, R4 ;  /* 0x000000ffff077224 */ /* 0x000fe200078e0004 */
[----:B------:R-:W-:Y:S01]  /*9780*/  IABS R27, R14 ;  /* 0x0000000e001b7213 */ /* 0x000fe20000000000 */
[----:B------:R-:W-:Y:S01]  /*9790*/  @!P4 IMAD.MOV R19, RZ, RZ, -R19 ;  /* 0x000000ffff13c224 */ /* 0x000fe200078e0a13 */
[----:B------:R-:W-:Y:S01]  /*97a0*/  ISETP.GT.U32.AND P4, PT, R0, R23, PT ;  /* 0x000000170000720c */ /* 0x000fe20003f84070 */
[----:B------:R-:W-:Y:S01]  /*97b0*/  IMAD.HI.U32 R4, R2, R7, RZ ;  /* 0x0000000702047227 */ /* 0x000fe200078e00ff */
[----:B------:R-:W-:Y:S01]  /*97c0*/  IABS R15, R16 ;  /* 0x00000010000f7213 */ /* 0x000fe20000000000 */
[----:B------:R0:W-:Y:S02]  /*97d0*/  STL [R1+0x5220], R10 ;  /* 0x0052200a01007387 */ /* 0x0001e40000100800 */
[----:B------:R-:W-:Y:S01]  /*97e0*/  @!P2 IMAD.MOV R21, RZ, RZ, -R21 ;  /* 0x000000ffff15a224 */ /* 0x000fe200078e0a15 */
[----:B------:R-:W-:Y:S01]  /*97f0*/  ISETP.GT.U32.AND P2, PT, R0, R24, PT ;  /* 0x000000180000720c */ /* 0x000fe20003f44070 */
[----:B------:R-:W-:Y:S01]  /*9800*/  @!P0 IMAD.IADD R22, R22, 0x1, -R0 ;  /* 0x0000000116168824 */ /* 0x000fe200078e0a00 */
[----:B------:R-:W-:Y:S01]  /*9810*/  ISETP.GT.U32.AND P0, PT, R0, R25, PT ;  /* 0x000000190000720c */ /* 0x000fe20003f04070 */
[----:B------:R-:W-:Y:S01]  /*9820*/  IMAD.MOV R4, RZ, RZ, -R4 ;  /* 0x000000ffff047224 */ /* 0x000fe200078e0a04 */
[----:B------:R1:W-:Y:S01]  /*9830*/  STL [R1+0x5224], R19 ;  /* 0x0052241301007387 */ /* 0x0003e20000100800 */
[----:B------:R-:W-:-:S02]  /*9840*/  @!P5 IMAD.MOV R22, RZ, RZ, -R22 ;  /* 0x000000ffff16d224 */ /* 0x000fc400078e0a16 */
[----:B------:R-:W-:Y:S01]  /*9850*/  IMAD R26, R0, R4, R7 ;  /* 0x00000004001a7224 */ /* 0x000fe200078e0207 */
[----:B------:R-:W-:Y:S01]  /*9860*/  STL [R1+0x5228], R20 ;  /* 0x0052281401007387 */ /* 0x000fe20000100800 */
[--C-:B------:R-:W-:Y:S01]  /*9870*/  @!P4 IMAD.IADD R23, R23, 0x1, -R0.reuse ;  /* 0x000000011717c824 */ /* 0x100fe200078e0a00 */
[C---:B0-----:R-:W-:Y:S01]  /*9880*/  LOP3.LUT R10, R3.reuse, 0x4, RZ, 0xfc, !PT ;  /* 0x00000004030a7812 */ /* 0x041fe200078efcff */
[----:B------:R-:W-:Y:S01]  /*9890*/  IMAD.HI.U32 R4, R2, R27, RZ ;  /* 0x0000001b02047227 */ /* 0x000fe200078e00ff */
[C---:B------:R-:W-:Y:S01]  /*98a0*/  ISETP.GT.U32.AND P5, PT, R0.reuse, R26, PT ;  /* 0x0000001a0000720c */ /* 0x040fe20003fa4070 */
[----:B------:R0:W-:Y:S01]  /*98b0*/  STL [R1+0x522c], R21 ;  /* 0x00522c1501007387 */ /* 0x0001e20000100800 */
[----:B------:R-:W-:Y:S01]  /*98c0*/  ISETP.GT.U32.AND P4, PT, R0, R23, PT ;  /* 0x000000170000720c */ /* 0x000fe20003f84070 */
[--C-:B------:R-:W-:Y:S01]  /*98d0*/  @!P2 IMAD.IADD R24, R24, 0x1, -R0.reuse ;  /* 0x000000011818a824 */ /* 0x100fe200078e0a00 */
[----:B-1----:R-:W-:Y:S01]  /*98e0*/  LOP3.LUT R19, R3, 0x12, RZ, 0xfc, !PT ;  /* 0x0000001203137812 */ /* 0x002fe200078efcff */
[----:B------:R-:W-:Y:S01]  /*98f0*/  @!P0 IMAD.IADD R25, R25, 0x1, -R0 ;  /* 0x0000000119198824 */ /* 0x000fe200078e0a00 */
[----:B------:R1:W-:Y:S01]  /*9900*/  STL [R1+0x5230], R22 ;  /* 0x0052301601007387 */ /* 0x0003e20000100800 */
[----:B------:R-:W-:Y:S01]  /*9910*/  IMAD.HI.U32 R7, R2, R15, RZ ;  /* 0x0000000f02077227 */ /* 0x000fe200078e00ff */
[----:B------:R-:W-:-:S02]  /*9920*/  ISETP.GT.U32.AND P2, PT, R0, R24, PT ;  /* 0x000000180000720c */ /* 0x000fc40003f44070 */
[----:B------:R-:W-:Y:S01]  /*9930*/  ISETP.GT.U32.AND P0, PT, R0, R25, PT ;  /* 0x000000190000720c */ /* 0x000fe20003f04070 */
[----:B------:R-:W-:Y:S01]  /*9940*/  IMAD.MOV R4, RZ, RZ, -R4 ;  /* 0x000000ffff047224 */ /* 0x000fe200078e0a04 */
[----:B0-----:R-:W-:Y:S01]  /*9950*/  LOP3.LUT R21, R3, 0x14, RZ, 0xfc, !PT ;  /* 0x0000001403157812 */ /* 0x001fe200078efcff */
[--C-:B------:R-:W-:Y:S02]  /*9960*/  @!P5 IMAD.IADD R26, R26, 0x1, -R0.reuse ;  /* 0x000000011a1ad824 */ /* 0x100fe400078e0a00 */
[----:B------:R-:W-:Y:S01]  /*9970*/  @!P4 IMAD.IADD R23, R23, 0x1, -R0 ;  /* 0x000000011717c824 */ /* 0x000fe200078e0a00 */
[----:B------:R-:W-:Y:S01]  /*9980*/  ISETP.GE.AND P4, PT, R13, RZ, PT ;  /* 0x000000ff0d00720c */ /* 0x000fe20003f86270 */
[----:B------:R-:W-:Y:S01]  /*9990*/  IMAD.MOV R7, RZ, RZ, -R7 ;  /* 0x000000ffff077224 */ /* 0x000fe200078e0a07 */
[----:B------:R-:W-:Y:S01]  /*99a0*/  ISETP.GT.U32.AND P5, PT, R0, R26, PT ;  /* 0x0000001a0000720c */ /* 0x000fe20003fa4070 */
[----:B------:R-:W-:Y:S01]  /*99b0*/  IMAD.HI.U32 R13, R2, R29, RZ ;  /* 0x0000001d020d7227 */ /* 0x000fe200078e00ff */
[----:B-1----:R-:W-:-:S03]  /*99c0*/  LOP3.LUT R22, R3, 0x16, RZ, 0xfc, !PT ;  /* 0x0000001603167812 */ /* 0x002fc600078efcff */
[----:B------:R-:W-:Y:S02]  /*99d0*/  IMAD R27, R0, R4, R27 ;  /* 0x00000004001b7224 */ /* 0x000fe400078e021b */
[--C-:B------:R-:W-:Y:S01]  /*99e0*/  @!P2 IMAD.IADD R24, R24, 0x1, -R0.reuse ;  /* 0x000000011818a824 */ /* 0x100fe200078e0a00 */
[----:B------:R-:W-:Y:S01]  /*99f0*/  ISETP.GE.AND P2, PT, R16, RZ, PT ;  /* 0x000000ff1000720c */ /* 0x000fe20003f46270 */
[C---:B------:R-:W-:Y:S01]  /*9a00*/  IMAD R28, R0.reuse, R7, R15 ;  /* 0x00000007001c7224 */ /* 0x040fe200078e020f */
[----:B------:R-:W-:Y:S01]  /*9a10*/  LOP3.LUT R16, R3, 0x1cc, RZ, 0xfc, !PT ;  /* 0x000001cc03107812 */ /* 0x000fe200078efcff */
[----:B------:R-:W-:Y:S02]  /*9a20*/  IMAD.MOV R13, RZ, RZ, -R13 ;  /* 0x000000ffff0d7224 */ /* 0x000fe400078e0a0d */
[----:B------:R-:W-:Y:S01]  /*9a30*/  @!P0 IMAD.IADD R25, R25, 0x1, -R0 ;  /* 0x0000000119198824 */ /* 0x000fe200078e0a00 */
[C---:B------:R-:W-:Y:S01]  /*9a40*/  ISETP.GT.U32.AND P0, PT, R0.reuse, R27, PT ;  /* 0x0000001b0000720c */ /* 0x040fe20003f04070 */
[----:B------:R-:W-:Y:S01]  /*9a50*/  @!P6 IMAD.MOV R24, RZ, RZ, -R24 ;  /* 0x000000ffff18e224 */ /* 0x000fe200078e0a18 */
[C---:B------:R-:W-:Y:S01]  /*9a60*/  ISETP.GT.U32.AND P6, PT, R0.reuse, R28, PT ;  /* 0x0000001c0000720c */ /* 0x040fe20003fc4070 */
[----:B------:R-:W-:Y:S01]  /*9a70*/  IMAD R29, R0, R13, R29 ;  /* 0x0000000d001d7224 */ /* 0x000fe200078e021d */
[----:B------:R-:W-:Y:S01]  /*9a80*/  IABS R17, R16 ;  /* 0x0000001000117213 */ /* 0x000fe20000000000 */
[----:B------:R-:W-:-:S02]  /*9a90*/  @!P5 IMAD.IADD R26, R26, 0x1, -R0 ;  /* 0x000000011a1ad824 */ /* 0x000fc400078e0a00 */
[----:B------:R-:W-:Y:S01]  /*9aa0*/  @!P1 IMAD.MOV R23, RZ, RZ, -R23 ;  /* 0x000000ffff179224 */ /* 0x000fe200078e0a17 */
[----:B------:R-:W-:Y:S01]  /*9ab0*/  ISETP.GT.U32.AND P5, PT, R0, R29, PT ;  /* 0x0000001d0000720c */ /* 0x000fe20003fa4070 */
[----:B------:R-:W-:Y:S01]  /*9ac0*/  VIADD R4, R6, 0x1ce ;  /* 0x000001ce06047836 */ /* 0x000fe20000000000 */
[----:B------:R-:W-:Y:S01]  /*9ad0*/  ISETP.GE.AND P1, PT, R14, RZ, PT ;  /* 0x000000ff0e00720c */ /* 0x000fe20003f26270 */
[----:B------:R-:W-:Y:S01]  /*9ae0*/  @!P3 IMAD.MOV R25, RZ, RZ, -R25 ;  /* 0x000000ffff19b224 */ /* 0x000fe200078e0a19 */
[----:B------:R-:W-:Y:S01]  /*9af0*/  LOP3.LUT R14, R3, 0x1d0, RZ, 0xfc, !PT ;  /* 0x000001d0030e7812 */ /* 0x000fe200078efcff */
[--C-:B------:R-:W-:Y:S01]  /*9b00*/  @!P0 IMAD.IADD R27, R27, 0x1, -R0.reuse ;  /* 0x000000011b1b8824 */ /* 0x100fe200078e0a00 */
[----:B------:R-:W-:Y:S01]  /*9b10*/  IABS R31, R4 ;  /* 0x00000004001f7213 */ /* 0x000fe20000000000 */
[--C-:B------:R-:W-:Y:S01]  /*9b20*/  @!P6 IMAD.IADD R28, R28, 0x1, -R0.reuse ;  /* 0x000000011c1ce824 */ /* 0x100fe200078e0a00 */
[----:B------:R-:W-:Y:S01]  /*9b30*/  IABS R15, R14 ;  /* 0x0000000e000f7213 */ /* 0x000fe20000000000 */
[----:B------:R-:W-:Y:S01]  /*9b40*/  IMAD.HI.U32 R13, R2, R17, RZ ;  /* 0x00000011020d7227 */ /* 0x000fe200078e00ff */
[----:B------:R-:W-:Y:S01]  /*9b50*/  ISETP.GT.U32.AND P0, PT, R0, R27, PT ;  /* 0x0000001b0000720c */ /* 0x000fe20003f04070 */
[----:B------:R-:W-:Y:S01]  /*9b60*/  STL [R1+0x5234], R23 ;  /* 0x0052341701007387 */ /* 0x000fe20000100800 */
[----:B------:R-:W-:Y:S01]  /*9b70*/  ISETP.GE.AND P3, PT, R4, RZ, PT ;  /* 0x000000ff0400720c */ /* 0x000fe20003f66270 */
[----:B------:R-:W-:Y:S01]  /*9b80*/  @!P5 IMAD.IADD R29, R29, 0x1, -R0 ;  /* 0x000000011d1dd824 */ /* 0x000fe200078e0a00 */
[----:B------:R-:W-:Y:S01]  /*9b90*/  ISETP.GT.U32.AND P6, PT, R0, R28, PT ;  /* 0x0000001c0000720c */ /* 0x000fe20003fc4070 */
[----:B------:R-:W-:Y:S01]  /*9ba0*/  IMAD.HI.U32 R4, R2, R15, RZ ;  /* 0x0000000f02047227 */ /* 0x000fe200078e00ff */
[----:B------:R-:W-:Y:S02]  /*9bb0*/  STL [R1+0x5238], R24 ;  /* 0x0052381801007387 */ /* 0x000fe40000100800 */
[----:B------:R-:W-:Y:S01]  /*9bc0*/  ISETP.GT.U32.AND P5, PT, R0, R29, PT ;  /* 0x0000001d0000720c */ /* 0x000fe20003fa4070 */
[----:B------:R-:W-:Y:S01]  /*9bd0*/  IMAD.HI.U32 R7, R2, R31, RZ ;  /* 0x0000001f02077227 */ /* 0x000fe200078e00ff */
[----:B------:R0:W-:Y:S03]  /*9be0*/  STL [R1+0x523c], R25 ;  /* 0x00523c1901007387 */ /* 0x0001e60000100800 */
[----:B------:R-:W-:-:S02]  /*9bf0*/  IMAD.MOV R4, RZ, RZ, -R4 ;  /* 0x000000ffff047224 */ /* 0x000fc400078e0a04 */
[----:B------:R-:W-:Y:S02]  /*9c00*/  IMAD.MOV R7, RZ, RZ, -R7 ;  /* 0x000000ffff077224 */ /* 0x000fe400078e0a07 */
[----:B------:R-:W-:Y:S01]  /*9c10*/  IMAD R30, R0, R4, R15 ;  /* 0x00000004001e7224 */ /* 0x000fe200078e020f */
[----:B------:R-:W-:Y:S01]  /*9c20*/  LOP3.LUT R4, R3, 0x1ca, RZ, 0xfc, !PT ;  /* 0x000001ca03047812 */ /* 0x000fe200078efcff */
[--C-:B------:R-:W-:Y:S01]  /*9c30*/  @!P0 IMAD.IADD R27, R27, 0x1, -R0.reuse ;  /* 0x000000011b1b8824 */ /* 0x100fe200078e0a00 */
[----:B------:R-:W-:Y:S01]  /*9c40*/  ISETP.GE.AND P0, PT, R14, RZ, PT ;  /* 0x000000ff0e00720c */ /* 0x000fe20003f06270 */
[----:B------:R-:W-:Y:S01]  /*9c50*/  IMAD.MOV R13, RZ, RZ, -R13 ;  /* 0x000000ffff0d7224 */ /* 0x000fe200078e0a0d */
[----:B------:R-:W-:Y:S01]  /*9c60*/  IABS R33, R4 ;  /* 0x0000000400217213 */ /* 0x000fe20000000000 */
[----:B------:R-:W-:Y:S01]  /*9c70*/  IMAD R31, R0, R7, R31 ;  /* 0x00000007001f7224 */ /* 0x000fe200078e021f */
[----:B------:R-:W-:Y:S01]  /*9c80*/  LOP3.LUT R14, R3, 0x1c8, RZ, 0xfc, !PT ;  /* 0x000001c8030e7812 */ /* 0x000fe200078efcff */
[--C-:B------:R-:W-:Y:S01]  /*9c90*/  @!P6 IMAD.IADD R28, R28, 0x1, -R0.reuse ;  /* 0x000000011c1ce824 */ /* 0x100fe200078e0a00 */
[C---:B------:R-:W-:Y:S01]  /*9ca0*/  ISETP.GT.U32.AND P6, PT, R0.reuse, R30, PT ;  /* 0x0000001e0000720c */ /* 0x040fe20003fc4070 */
[C---:B------:R-:W-:Y:S01]  /*9cb0*/  IMAD R32, R0.reuse, R13, R17 ;  /* 0x0000000d00207224 */ /* 0x040fe200078e0211 */
[----:B------:R-:W-:Y:S01]  /*9cc0*/  IABS R13, R14 ;  /* 0x0000000e000d7213 */ /* 0x000fe20000000000 */
[----:B------:R-:W-:Y:S01]  /*9cd0*/  @!P1 IMAD.MOV R27, RZ, RZ, -R27 ;  /* 0x000000ffff1b9224 */ /* 0x000fe200078e0a1b */
[C---:B------:R-:W-:Y:S01]  /*9ce0*/  ISETP.GT.U32.AND P1, PT, R0.reuse, R31, PT ;  /* 0x0000001f0000720c */ /* 0x040fe20003f24070 */
[----:B------:R-:W-:Y:S01]  /*9cf0*/  @!P5 IMAD.IADD R29, R29, 0x1, -R0 ;  /* 0x000000011d1dd824 */ /* 0x000fe200078e0a00 */
[----:B------:R-:W-:Y:S01]  /*9d00*/  ISETP.GT.U32.AND P5, PT, R0, R32, PT ;  /* 0x000000200000720c */ /* 0x000fe20003fa4070 */
[----:B------:R-:W-:Y:S01]  /*9d10*/  @!P2 IMAD.MOV R28, RZ, RZ, -R28 ;  /* 0x000000ffff1ca224 */ /* 0x000fe200078e0a1c */
[----:B------:R-:W-:Y:S01]  /*9d20*/  LOP3.LUT R15, R3, 0x1c6, RZ, 0xfc, !PT ;  /* 0x000001c6030f7812 */ /* 0x000fe200078efcff */
[----:B------:R-:W-:Y:S01]  /*9d30*/  @!P4 IMAD.MOV R26, RZ, RZ, -R26 ;  /* 0x000000ffff1ac224 */ /* 0x000fe200078e0a1a */
[----:B------:R-:W-:-:S02]  /*9d40*/  ISETP.GE.AND P2, PT, R16, RZ, PT ;  /* 0x000000ff1000720c */ /* 0x000fc40003f46270 */
[----:B------:R-:W-:Y:S01]  /*9d50*/  IABS R35, R15 ;  /* 0x0000000f00237213 */ /* 0x000fe20000000000 */
[--C-:B------:R-:W-:Y:S01]  /*9d60*/  @!P6 IMAD.IADD R30, R30, 0x1, -R0.reuse ;  /* 0x000000011e1ee824 */ /* 0x100fe200078e0a00 */
[----:B------:R-:W-:Y:S01]  /*9d70*/  ISETP.GE.AND P6, PT, R4, RZ, PT ;  /* 0x000000ff0400720c */ /* 0x000fe20003fc6270 */
[----:B------:R-:W-:Y:S01]  /*9d80*/  IMAD.HI.U32 R4, R2, R33, RZ ;  /* 0x0000002102047227 */ /* 0x000fe200078e00ff */
[C---:B------:R-:W-:Y:S02]  /*9d90*/  LOP3.LUT R16, R3.reuse, 0x1c4, RZ, 0xfc, !PT ;  /* 0x000001c403107812 */ /* 0x040fe400078efcff */
[----:B------:R-:W-:Y:S01]  /*9da0*/  LOP3.LUT R17, R3, 0x1c2, RZ, 0xfc, !PT ;  /* 0x000001c203117812 */ /* 0x000fe200078efcff */
[--C-:B------:R-:W-:Y:S01]  /*9db0*/  @!P1 IMAD.IADD R31, R31, 0x1, -R0.reuse ;  /* 0x000000011f1f9824 */ /* 0x100fe200078e0a00 */
[----:B------:R-:W-:Y:S01]  /*9dc0*/  ISETP.GT.U32.AND P1, PT, R0, R30, PT ;  /* 0x0000001e0000720c */ /* 0x000fe20003f24070 */
[----:B------:R-:W-:Y:S01]  /*9dd0*/  @!P5 IMAD.IADD R32, R32, 0x1, -R0 ;  /* 0x000000012020d824 */ /* 0x000fe200078e0a00 */
[----:B------:R-:W-:Y:S01]  /*9de0*/  ISETP.GE.AND P4, PT, R18, RZ, PT ;  /* 0x000000ff1200720c */ /* 0x000fe20003f86270 */
[----:B------:R-:W-:Y:S01]  /*9df0*/  IMAD.MOV R7, RZ, RZ, -R4 ;  /* 0x000000ffff077224 */ /* 0x000fe200078e0a04 */
[----:B------:R-:W-:Y:S01]  /*9e00*/  ISETP.GT.U32.AND P5, PT, R0, R31, PT ;  /* 0x0000001f0000720c */ /* 0x000fe20003fa4070 */
[----:B------:R-:W-:Y:S01]  /*9e10*/  IMAD.HI.U32 R4, R2, R13, RZ ;  /* 0x0000000d02047227 */ /* 0x000fe200078e00ff */
[----:B------:R-:W-:-:S02]  /*9e20*/  IABS R37, R17 ;  /* 0x0000001100257213 */ /* 0x000fc40000000000 */
[----:B------:R-:W-:Y:S01]  /*9e30*/  LOP3.LUT R18, R3, 0x1a2, RZ, 0xfc, !PT ;  /* 0x000001a203127812 */ /* 0x000fe200078efcff */
[----:B------:R-:W-:Y:S01]  /*9e40*/  IMAD.MOV R4, RZ, RZ, -R4 ;  /* 0x000000ffff047224 */ /* 0x000fe200078e0a04 */
[----:B0-----:R-:W-:Y:S01]  /*9e50*/  IABS R25, R10 ;  /* 0x0000000a00197213 */ /* 0x001fe20000000000 */
[C---:B------:R-:W-:Y:S01]  /*9e60*/  IMAD R33, R0.reuse, R7, R33 ;  /* 0x0000000700217224 */ /* 0x040fe200078e0221 */
[----:B------:R-:W-:Y:S01]  /*9e70*/  IABS R53, R18 ;  /* 0x0000001200357213 */ /* 0x000fe20000000000 */
[----:B------:R-:W-:Y:S01]  /*9e80*/  IMAD R34, R0, R4, R13 ;  /* 0x0000000400227224 */ /* 0x000fe200078e020d */
[----:B------:R-:W-:Y:S01]  /*9e90*/  IABS R13, R16 ;  /* 0x00000010000d7213 */ /* 0x000fe20000000000 */
[--C-:B------:R-:W-:Y:S01]  /*9ea0*/  @!P1 IMAD.IADD R30, R30, 0x1, -R0.reuse ;  /* 0x000000011e1e9824 */ /* 0x100fe200078e0a00 */
[C---:B------:R-:W-:Y:S01]  /*9eb0*/  ISETP.GT.U32.AND P1, PT, R0.reuse, R33, PT ;  /* 0x000000210000720c */ /* 0x040fe20003f24070 */
[----:B------:R-:W-:Y:S01]  /*9ec0*/  @!P5 IMAD.IADD R31, R31, 0x1, -R0 ;  /* 0x000000011f1fd824 */ /* 0x000fe200078e0a00 */
[----:B------:R-:W-:Y:S01]  /*9ed0*/  ISETP.GT.U32.AND P5, PT, R0, R34, PT ;  /* 0x000000220000720c */ /* 0x000fe20003fa4070 */
[----:B------:R-:W-:-:S04]  /*9ee0*/  IMAD.HI.U32 R4, R2, R35, RZ ;  /* 0x0000002302047227 */ /* 0x000fc800078e00ff */
[----:B------:R-:W-:Y:S02]  /*9ef0*/  IMAD.MOV R4, RZ, RZ, -R4 ;  /* 0x000000ffff047224 */ /* 0x000fe400078e0a04 */
[----:B------:R-:W-:Y:S02]  /*9f00*/  @!P0 IMAD.MOV R30, RZ, RZ, -R30 ;  /* 0x000000ffff1e8224 */ /* 0x000fe400078e0a1e */
[----:B------:R-:W-:Y:S02]  /*9f10*/  IMAD R35, R0, R4, R35 ;  /* 0x0000000400237224 */ /* 0x000fe400078e0223 */
[--C-:B------:R-:W-:Y:S01]  /*9f20*/  @!P1 IMAD.IADD R33, R33, 0x1, -R0.reuse ;  /* 0x0000000121219824 */ /* 0x100fe200078e0a00 */
[----:B------:R-:W-:Y:S01]  /*9f30*/  ISETP.GE.AND P1, PT, R15, RZ, PT ;  /* 0x000000ff0f00720c */ /* 0x000fe20003f26270 */
[----:B------:R-:W-:Y:S02]  /*9f40*/  @!P5 IMAD.IADD R34, R34, 0x1, -R0 ;  /* 0x000000012222d824 */ /* 0x000fe400078e0a00 */
[----:B------:R-:W-:Y:S01]  /*9f50*/  IMAD.HI.U32 R4, R2, R13, RZ ;  /* 0x0000000d02047227 */ /* 0x000fe200078e00ff */
[----:B------:R-:W-:-:S02]  /*9f60*/  ISETP.GT.U32.AND P0, PT, R0, R33, PT ;  /* 0x000000210000720c */ /* 0x000fc40003f04070 */
[C---:B------:R-:W-:Y:S01]  /*9f70*/  ISETP.GT.U32.AND P5, PT, R0.reuse, R34, PT ;  /* 0x000000220000720c */ /* 0x040fe20003fa4070 */
[----:B------:R-:W-:Y:S01]  /*9f80*/  @!P3 IMAD.MOV R31, RZ, RZ, -R31 ;  /* 0x000000ffff1fb224 */ /* 0x000fe200078e0a1f */
[----:B------:R-:W-:Y:S01]  /*9f90*/  ISETP.GT.U32.AND P3, PT, R0, R35, PT ;  /* 0x000000230000720c */ /* 0x000fe20003f64070 */
[----:B------:R-:W-:-:S04]  /*9fa0*/  IMAD.HI.U32 R7, R2, R37, RZ ;  /* 0x0000002502077227 */ /* 0x000fc800078e00ff */
[----:B------:R-:W-:Y:S02]  /*9fb0*/  IMAD.MOV R36, RZ, RZ, -R4 ;  /* 0x000000ffff247224 */ /* 0x000fe400078e0a04 */
[----:B------:R-:W-:Y:S02]  /*9fc0*/  IMAD.MOV R7, RZ, RZ, -R7 ;  /* 0x000000ffff077224 */ /* 0x000fe400078e0a07 */
[C---:B------:R-:W-:Y:S02]  /*9fd0*/  IMAD R36, R0.reuse, R36, R13 ;  /* 0x0000002400247224 */ /* 0x040fe400078e020d */
[----:B------:R-:W-:Y:S01]  /*9fe0*/  @!P4 IMAD.MOV R29, RZ, RZ, -R29 ;  /* 0x000000ffff1dc224 */ /* 0x000fe200078e0a1d */
[C---:B------:R-:W-:Y:S01]  /*9ff0*/  ISETP.GT.U32.AND P4, PT, R0.reuse, R32, PT ;  /* 0x000000200000720c */ /* 0x040fe20003f84070 */
[----:B------:R-:W-:Y:S01]  /*a000*/  IMAD R37, R0, R7, R37 ;  /* 0x0000000700257224 */ /* 0x000fe200078e0225 */
[----:B------:R-:W-:Y:S01]  /*a010*/  LOP3.LUT R7, R3, 0x1c0, RZ, 0xfc, !PT ;  /* 0x000001c003077812 */ /* 0x000fe200078efcff */
[----:B------:R-:W-:-:S02]  /*a020*/  @!P0 IMAD.IADD R33, R33, 0x1, -R0 ;  /* 0x0000000121218824 */ /* 0x000fc400078e0a00 */
[--C-:B------:R-:W-:Y:S01]  /*a030*/  @!P5 IMAD.IADD R34, R34, 0x1, -R0.reuse ;  /* 0x000000012222d824 */ /* 0x100fe200078e0a00 */
[C---:B------:R-:W-:Y:S01]  /*a040*/  ISETP.GT.U32.AND P5, PT, R0.reuse, R36, PT ;  /* 0x000000240000720c */ /* 0x040fe20003fa4070 */
[--C-:B------:R-:W-:Y:S01]  /*a050*/  @!P3 IMAD.IADD R35, R35, 0x1, -R0.reuse ;  /* 0x000000012323b824 */ /* 0x100fe200078e0a00 */
[----:B------:R-:W-:Y:S01]  /*a060*/  IABS R13, R7 ;  /* 0x00000007000d7213 */ /* 0x000fe20000000000 */
[----:B------:R-:W-:Y:S01]  /*a070*/  @!P6 IMAD.MOV R33, RZ, RZ, -R33 ;  /* 0x000000ffff21e224 */ /* 0x000fe200078e0a21 */
[----:B------:R-:W-:Y:S01]  /*a080*/  ISETP.GT.U32.AND P6, PT, R0, R37, PT ;  /* 0x000000250000720c */ /* 0x000fe20003fc4070 */
[----:B------:R-:W-:Y:S01]  /*a090*/  VIADD R4, R6, 0x1be ;  /* 0x000001be06047836 */ /* 0x000fe20000000000 */
[----:B------:R-:W-:Y:S01]  /*a0a0*/  ISETP.GT.U32.AND P3, PT, R0, R35, PT ;  /* 0x000000230000720c */ /* 0x000fe20003f64070 */
[----:B------:R-:W-:Y:S01]  /*a0b0*/  @!P4 IMAD.IADD R32, R32, 0x1, -R0 ;  /* 0x000000012020c824 */ /* 0x000fe200078e0a00 */
[----:B------:R-:W-:Y:S02]  /*a0c0*/  ISETP.GE.AND P4, PT, R14, RZ, PT ;  /* 0x000000ff0e00720c */ /* 0x000fe40003f86270 */
[----:B------:R-:W-:Y:S01]  /*a0d0*/  LOP3.LUT R14, R3, 0x1bc, RZ, 0xfc, !PT ;  /* 0x000001bc030e7812 */ /* 0x000fe200078efcff */
[----:B------:R-:W-:Y:S01]  /*a0e0*/  @!P2 IMAD.MOV R32, RZ, RZ, -R32 ;  /* 0x000000ffff20a224 */ /* 0x000fe200078e0a20 */
[----:B------:R-:W-:Y:S01]  /*a0f0*/  ISETP.GE.AND P0, PT, R4, RZ, PT ;  /* 0x000000ff0400720c */ /* 0x000fe20003f06270 */
        /* <DEDUP_REMOVED lines=9> */
[----:B------:R-:W-:Y:S01]  /*a190*/  IMAD.MOV R38, RZ, RZ, -R4 ;  /* 0x000000ffff267224 */ /* 0x000fe200078e0a04 */
[----:B------:R-:W-:Y:S01]  /*a1a0*/  ISETP.GT.U32.AND P6, PT, R0, R37, PT ;  /* 0x000000250000720c */ /* 0x000fe20003fc4070 */
[----:B------:R-:W-:Y:S01]  /*a1b0*/  IMAD.HI.U32 R7, R2, R15, RZ ;  /* 0x0000000f02077227 */ /* 0x000fe200078e00ff */
[----:B------:R-:W-:-:S03]  /*a1c0*/  LOP3.LUT R16, R3, 0x1b6, RZ, 0xfc, !PT ;  /* 0x000001b603107812 */ /* 0x000fc600078efcff */
[----:B------:R-:W-:Y:S01]  /*a1d0*/  IMAD.HI.U32 R4, R2, R39, RZ ;  /* 0x0000002702047227 */ /* 0x000fe200078e00ff */
[----:B------:R-:W-:-:S03]  /*a1e0*/  IABS R43, R16 ;  /* 0x00000010002b7213 */ /* 0x000fc60000000000 */
[----:B------:R-:W-:Y:S02]  /*a1f0*/  IMAD.MOV R7, RZ, RZ, -R7 ;  /* 0x000000ffff077224 */ /* 0x000fe400078e0a07 */
[----:B------:R-:W-:Y:S02]  /*a200*/  IMAD.MOV R4, RZ, RZ, -R4 ;  /* 0x000000ffff047224 */ /* 0x000fe400078e0a04 */
[C---:B------:R-:W-:Y:S02]  /*a210*/  IMAD R38, R0.reuse, R38, R13 ;  /* 0x0000002600267224 */ /* 0x040fe400078e020d */
[----:B------:R-:W-:Y:S02]  /*a220*/  IMAD R40, R0, R7, R15 ;  /* 0x0000000700287224 */ /* 0x000fe400078e020f */
[--C-:B------:R-:W-:Y:S01]  /*a230*/  @!P5 IMAD.IADD R36, R36, 0x1, -R0.reuse ;  /* 0x000000012424d824 */ /* 0x100fe200078e0a00 */
[C---:B------:R-:W-:Y:S01]  /*a240*/  ISETP.GT.U32.AND P5, PT, R0.reuse, R38, PT ;  /* 0x000000260000720c */ /* 0x040fe20003fa4070 */
[C---:B------:R-:W-:Y:S01]  /*a250*/  IMAD R39, R0.reuse, R4, R39 ;  /* 0x0000000400277224 */ /* 0x040fe200078e0227 */
[----:B------:R-:W-:Y:S01]  /*a260*/  LOP3.LUT R4, R3, 0x1ba, RZ, 0xfc, !PT ;  /* 0x000001ba03047812 */ /* 0x000fe200078efcff */
[----:B------:R-:W-:Y:S01]  /*a270*/  @!P6 IMAD.IADD R37, R37, 0x1, -R0 ;  /* 0x000000012525e824 */ /* 0x000fe200078e0a00 */
[C---:B------:R-:W-:Y:S01]  /*a280*/  ISETP.GT.U32.AND P6, PT, R0.reuse, R40, PT ;  /* 0x000000280000720c */ /* 0x040fe20003fc4070 */
[----:B------:R-:W-:Y:S01]  /*a290*/  @!P2 IMAD.MOV R36, RZ, RZ, -R36 ;  /* 0x000000ffff24a224 */ /* 0x000fe200078e0a24 */
[----:B------:R-:W-:Y:S01]  /*a2a0*/  ISETP.GT.U32.AND P2, PT, R0, R39, PT ;  /* 0x000000270000720c */ /* 0x000fe20003f44070 */
[----:B------:R-:W-:Y:S01]  /*a2b0*/  @!P4 IMAD.MOV R34, RZ, RZ, -R34 ;  /* 0x000000ffff22c224 */ /* 0x000fe200078e0a22 */
[----:B------:R-:W-:Y:S01]  /*a2c0*/  ISETP.GE.AND P4, PT, R17, RZ, PT ;  /* 0x000000ff1100720c */ /* 0x000fe20003f86270 */
[----:B------:R-:W-:Y:S01]  /*a2d0*/  @!P1 IMAD.MOV R35, RZ, RZ, -R35 ;  /* 0x000000ffff239224 */ /* 0x000fe200078e0a23 */
[----:B------:R-:W-:-:S02]  /*a2e0*/  ISETP.GE.AND P1, PT, R14, RZ, PT ;  /* 0x000000ff0e00720c */ /* 0x000fc40003f26270 */
[----:B------:R-:W-:Y:S01]  /*a2f0*/  IABS R41, R4 ;  /* 0x0000000400297213 */ /* 0x000fe20000000000 */
[--C-:B------:R-:W-:Y:S01]  /*a300*/  @!P5 IMAD.IADD R38, R38, 0x1, -R0.reuse ;  /* 0x000000012626d824 */ /* 0x100fe200078e0a00 */
[C---:B------:R-:W-:Y:S02]  /*a310*/  LOP3.LUT R14, R3.reuse, 0x1b8, RZ, 0xfc, !PT ;  /* 0x000001b8030e7812 */ /* 0x040fe400078efcff */
[----:B------:R-:W-:Y:S01]  /*a320*/  ISETP.GE.AND P5, PT, R4, RZ, PT ;  /* 0x000000ff0400720c */ /* 0x000fe20003fa6270 */
[--C-:B------:R-:W-:Y:S01]  /*a330*/  @!P6 IMAD.IADD R40, R40, 0x1, -R0.reuse ;  /* 0x000000012828e824 */ /* 0x100fe200078e0a00 */
[----:B------:R-:W-:Y:S01]  /*a340*/  IABS R13, R14 ;  /* 0x0000000e000d7213 */ /* 0x000fe20000000000 */
[----:B------:R-:W-:Y:S01]  /*a350*/  IMAD.HI.U32 R4, R2, R41, RZ ;  /* 0x0000002902047227 */ /* 0x000fe200078e00ff */
[----:B------:R-:W-:Y:S02]  /*a360*/  LOP3.LUT R17, R3, 0x1b4, RZ, 0xfc, !PT ;  /* 0x000001b403117812 */ /* 0x000fe400078efcff */
[C---:B------:R-:W-:Y:S01]  /*a370*/  ISETP.GT.U32.AND P6, PT, R0.reuse, R40, PT ;  /* 0x000000280000720c */ /* 0x040fe20003fc4070 */
[----:B------:R-:W-:Y:S01]  /*a380*/  @!P2 IMAD.IADD R39, R39, 0x1, -R0 ;  /* 0x000000012727a824 */ /* 0x000fe200078e0a00 */
[C---:B------:R-:W-:Y:S01]  /*a390*/  ISETP.GT.U32.AND P2, PT, R0.reuse, R38, PT ;  /* 0x000000260000720c */ /* 0x040fe20003f44070 */
[----:B------:R-:W-:Y:S01]  /*a3a0*/  IMAD.MOV R7, RZ, RZ, -R4 ;  /* 0x000000ffff077224 */ /* 0x000fe200078e0a04 */
[----:B------:R-:W-:Y:S01]  /*a3b0*/  IABS R15, R17 ;  /* 0x00000011000f7213 */ /* 0x000fe20000000000 */
[----:B------:R-:W-:Y:S01]  /*a3c0*/  @!P4 IMAD.MOV R37, RZ, RZ, -R37 ;  /* 0x000000ffff25c224 */ /* 0x000fe200078e0a25 */
[----:B------:R-:W-:Y:S01]  /*a3d0*/  ISETP.GT.U32.AND P4, PT, R0, R39, PT ;  /* 0x000000270000720c */ /* 0x000fe20003f84070 */
[----:B------:R-:W-:-:S04]  /*a3e0*/  IMAD.HI.U32 R4, R2, R13, RZ ;  /* 0x0000000d02047227 */ /* 0x000fc800078e00ff */
[----:B------:R-:W-:Y:S02]  /*a3f0*/  IMAD.MOV R42, RZ, RZ, -R4 ;  /* 0x000000ffff2a7224 */ /* 0x000fe400078e0a04 */
[----:B------:R-:W-:-:S04]  /*a400*/  IMAD.HI.U32 R4, R2, R43, RZ ;  /* 0x0000002b02047227 */ /* 0x000fc800078e00ff */
[C---:B------:R-:W-:Y:S02]  /*a410*/  IMAD R41, R0.reuse, R7, R41 ;  /* 0x0000000700297224 */ /* 0x040fe400078e0229 */
[----:B------:R-:W-:Y:S02]  /*a420*/  IMAD R42, R0, R42, R13 ;  /* 0x0000002a002a7224 */ /* 0x000fe400078e020d */
[----:B------:R-:W-:-:S04]  /*a430*/  IMAD.HI.U32 R7, R2, R15, RZ ;  /* 0x0000000f02077227 */ /* 0x000fc800078e00ff */
[----:B------:R-:W-:Y:S02]  /*a440*/  IMAD.MOV R4, RZ, RZ, -R4 ;  /* 0x000000ffff047224 */ /* 0x000fe400078e0a04 */
[--C-:B------:R-:W-:Y:S01]  /*a450*/  @!P2 IMAD.IADD R38, R38, 0x1, -R0.reuse ;  /* 0x000000012626a824 */ /* 0x100fe200078e0a00 */
[----:B------:R-:W-:Y:S01]  /*a460*/  ISETP.GT.U32.AND P2, PT, R0, R41, PT ;  /* 0x000000290000720c */ /* 0x000fe20003f44070 */
[--C-:B------:R-:W-:Y:S01]  /*a470*/  @!P6 IMAD.IADD R40, R40, 0x1, -R0.reuse ;  /* 0x000000012828e824 */ /* 0x100fe200078e0a00 */
[----:B------:R-:W-:Y:S01]  /*a480*/  ISETP.GT.U32.AND P6, PT, R0, R42, PT ;  /* 0x0000002a0000720c */ /* 0x000fe20003fc4070 */
[----:B------:R-:W-:Y:S01]  /*a490*/  @!P4 IMAD.IADD R39, R39, 0x1, -R0 ;  /* 0x000000012727c824 */ /* 0x000fe200078e0a00 */
[----:B------:R-:W-:Y:S01]  /*a4a0*/  ISETP.GE.AND P4, PT, R14, RZ, PT ;  /* 0x000000ff0e00720c */ /* 0x000fe20003f86270 */
[----:B------:R-:W-:Y:S01]  /*a4b0*/  IMAD.MOV R7, RZ, RZ, -R7 ;  /* 0x000000ffff077224 */ /* 0x000fe200078e0a07 */
[----:B------:R-:W-:Y:S01]  /*a4c0*/  LOP3.LUT R14, R3, 0x1b2, RZ, 0xfc, !PT ;  /* 0x000001b2030e7812 */ /* 0x000fe200078efcff */
[----:B------:R-:W-:-:S02]  /*a4d0*/  IMAD R43, R0, R4, R43 ;  /* 0x00000004002b7224 */ /* 0x000fc400078e022b */
[C---:B------:R-:W-:Y:S01]  /*a4e0*/  IMAD R44, R0.reuse, R7, R15 ;  /* 0x00000007002c7224 */ /* 0x040fe200078e020f */
[----:B------:R-:W-:Y:S01]  /*a4f0*/  IABS R45, R14 ;  /* 0x0000000e002d7213 */ /* 0x000fe20000000000 */
[----:B------:R-:W-:Y:S01]  /*a500*/  @!P0 IMAD.MOV R39, RZ, RZ, -R39 ;  /* 0x000000ffff278224 */ /* 0x000fe200078e0a27 */
[C---:B------:R-:W-:Y:S01]  /*a510*/  ISETP.GT.U32.AND P0, PT, R0.reuse, R43, PT ;  /* 0x0000002b0000720c */ /* 0x040fe20003f04070 */
[----:B------:R-:W-:Y:S01]  /*a520*/  @!P1 IMAD.MOV R40, RZ, RZ, -R40 ;  /* 0x000000ffff289224 */ /* 0x000fe200078e0a28 */
[----:B------:R-:W-:Y:S01]  /*a530*/  ISETP.GT.U32.AND P1, PT, R0, R44, PT ;  /* 0x0000002c0000720c */ /* 0x000fe20003f24070 */
[----:B------:R-:W-:Y:S01]  /*a540*/  VIADD R4, R6, 0x1ae ;  /* 0x000001ae06047836 */ /* 0x000fe20000000000 */
[----:B------:R-:W-:Y:S01]  /*a550*/  LOP3.LUT R15, R3, 0x1b0, RZ, 0xfc, !PT ;  /* 0x000001b0030f7812 */ /* 0x000fe200078efcff */
[--C-:B------:R-:W-:Y:S02]  /*a560*/  @!P2 IMAD.IADD R41, R41, 0x1, -R0.reuse ;  /* 0x000000012929a824 */ /* 0x100fe400078e0a00 */
[----:B------:R-:W-:Y:S01]  /*a570*/  @!P6 IMAD.IADD R42, R42, 0x1, -R0 ;  /* 0x000000012a2ae824 */ /* 0x000fe200078e0a00 */
[----:B------:R-:W-:Y:S01]  /*a580*/  ISETP.GE.AND P2, PT, R4, RZ, PT ;  /* 0x000000ff0400720c */ /* 0x000fe20003f46270 */
[----:B------:R-:W-:Y:S01]  /*a590*/  @!P3 IMAD.MOV R38, RZ, RZ, -R38 ;  /* 0x000000ffff26b224 */ /* 0x000fe200078e0a26 */
[----:B------:R-:W-:Y:S01]  /*a5a0*/  IABS R47, R4 ;  /* 0x00000004002f7213 */ /* 0x000fe20000000000 */
[----:B------:R-:W-:Y:S01]  /*a5b0*/  IMAD.HI.U32 R4, R2, R45, RZ ;  /* 0x0000002d02047227 */ /* 0x000fe200078e00ff */
[----:B------:R-:W-:-:S02]  /*a5c0*/  ISETP.GT.U32.AND P6, PT, R0, R42, PT ;  /* 0x0000002a0000720c */ /* 0x000fc40003fc4070 */
[----:B------:R-:W-:Y:S01]  /*a5d0*/  IABS R13, R15 ;  /* 0x0000000f000d7213 */ /* 0x000fe20000000000 */
[----:B------:R-:W-:Y:S01]  /*a5e0*/  @!P0 IMAD.IADD R43, R43, 0x1, -R0 ;  /* 0x000000012b2b8824 */ /* 0x000fe200078e0a00 */
[----:B------:R-:W-:Y:S01]  /*a5f0*/  ISETP.GT.U32.AND P3, PT, R0, R41, PT ;  /* 0x000000290000720c */ /* 0x000fe20003f64070 */
[----:B------:R-:W-:Y:S01]  /*a600*/  IMAD.MOV R4, RZ, RZ, -R4 ;  /* 0x000000ffff047224 */ /* 0x000fe200078e0a04 */
[----:B------:R-:W-:Y:S01]  /*a610*/  ISETP.GE.AND P0, PT, R17, RZ, PT ;  /* 0x000000ff1100720c */ /* 0x000fe20003f06270 */
[----:B------:R-:W-:Y:S01]  /*a620*/  @!P1 IMAD.IADD R44, R44, 0x1, -R0 ;  /* 0x000000012c2c9824 */ /* 0x000fe200078e0a00 */
[C---:B------:R-:W-:Y:S01]  /*a630*/  ISETP.GT.U32.AND P1, PT, R0.reuse, R43, PT ;  /* 0x0000002b0000720c */ /* 0x040fe20003f24070 */
[----:B------:R-:W-:Y:S01]  /*a640*/  IMAD R45, R0, R4, R45 ;  /* 0x00000004002d7224 */ /* 0x000fe200078e022d */
[----:B------:R-:W-:Y:S01]  /*a650*/  LOP3.LUT R17, R3, 0x1aa, RZ, 0xfc, !PT ;  /* 0x000001aa03117812 */ /* 0x000fe200078efcff */
[----:B------:R-:W-:-:S03]  /*a660*/  IMAD.HI.U32 R4, R2, R13, RZ ;  /* 0x0000000d02047227 */ /* 0x000fc600078e00ff */
[----:B------:R-:W-:Y:S01]  /*a670*/  IABS R49, R17 ;  /* 0x0000001100317213 */ /* 0x000fe20000000000 */
[----:B------:R-:W-:Y:S02]  /*a680*/  IMAD.MOV R4, RZ, RZ, -R4 ;  /* 0x000000ffff047224 */ /* 0x000fe400078e0a04 */
[--C-:B------:R-:W-:Y:S01]  /*a690*/  @!P6 IMAD.IADD R42, R42, 0x1, -R0.reuse ;  /* 0x000000012a2ae824 */ /* 0x100fe200078e0a00 */
[----:B------:R-:W-:Y:S01]  /*a6a0*/  ISETP.GT.U32.AND P6, PT, R0, R45, PT ;  /* 0x0000002d0000720c */ /* 0x000fe20003fc4070 */
[--C-:B------:R-:W-:Y:S01]  /*a6b0*/  @!P3 IMAD.IADD R41, R41, 0x1, -R0.reuse ;  /* 0x000000012929b824 */ /* 0x100fe200078e0a00 */
[----:B------:R-:W-:Y:S01]  /*a6c0*/  ISETP.GE.AND P3, PT, R16, RZ, PT ;  /* 0x000000ff1000720c */ /* 0x000fe20003f66270 */
[C---:B------:R-:W-:Y:S01]  /*a6d0*/  IMAD R46, R0.reuse, R4, R13 ;  /* 0x00000004002e7224 */ /* 0x040fe200078e020d */
[----:B------:R-:W-:Y:S01]  /*a6e0*/  LOP3.LUT R16, R3, 0x1ac, RZ, 0xfc, !PT ;  /* 0x000001ac03107812 */ /* 0x000fe200078efcff */
[----:B------:R-:W-:Y:S01]  /*a6f0*/  @!P5 IMAD.MOV R41, RZ, RZ, -R41 ;  /* 0x000000ffff29d224 */ /* 0x000fe200078e0a29 */
[C---:B------:R-:W-:Y:S01]  /*a700*/  ISETP.GT.U32.AND P5, PT, R0.reuse, R44, PT ;  /* 0x0000002c0000720c */ /* 0x040fe20003fa4070 */
[----:B------:R-:W-:Y:S01]  /*a710*/  @!P1 IMAD.IADD R43, R43, 0x1, -R0 ;  /* 0x000000012b2b9824 */ /* 0x000fe200078e0a00 */
[----:B------:R-:W-:Y:S01]  /*a720*/  ISETP.GT.U32.AND P1, PT, R0, R46, PT ;  /* 0x0000002e0000720c */ /* 0x000fe20003f24070 */
[----:B------:R-:W-:Y:S01]  /*a730*/  IMAD.HI.U32 R7, R2, R47, RZ ;  /* 0x0000002f02077227 */ /* 0x000fe200078e00ff */
[----:B------:R-:W-:-:S03]  /*a740*/  IABS R13, R16 ;  /* 0x00000010000d7213 */ /* 0x000fc60000000000 */
[----:B------:R-:W-:Y:S02]  /*a750*/  IMAD.MOV R7, RZ, RZ, -R7 ;  /* 0x000000ffff077224 */ /* 0x000fe400078e0a07 */
[----:B------:R-:W-:Y:S02]  /*a760*/  @!P6 IMAD.IADD R45, R45, 0x1, -R0 ;  /* 0x000000012d2de824 */ /* 0x000fe400078e0a00 */
[----:B------:R-:W-:-:S03]  /*a770*/  IMAD.HI.U32 R4, R2, R13, RZ ;  /* 0x0000000d02047227 */ /* 0x000fc600078e00ff */
[C---:B------:R-:W-:Y:S01]  /*a780*/  ISETP.GT.U32.AND P6, PT, R0.reuse, R45, PT ;  /* 0x0000002d0000720c */ /* 0x040fe20003fc4070 */
[----:B------:R-:W-:Y:S02]  /*a790*/  IMAD R47, R0, R7, R47 ;  /* 0x00000007002f7224 */ /* 0x000fe400078e022f */
[----:B------:R-:W-:-:S04]  /*a7a0*/  IMAD.HI.U32 R7, R2, R49, RZ ;  /* 0x0000003102077227 */ /* 0x000fc800078e00ff */
[----:B------:R-:W-:Y:S01]  /*a7b0*/  @!P5 IMAD.IADD R44, R44, 0x1, -R0 ;  /* 0x000000012c2cd824 */ /* 0x000fe200078e0a00 */
[----:B------:R-:W-:Y:S01]  /*a7c0*/  ISETP.GE.AND P5, PT, R15, RZ, PT ;  /* 0x000000ff0f00720c */ /* 0x000fe20003fa6270 */
[----:B------:R-:W-:Y:S02]  /*a7d0*/  IMAD.MOV R4, RZ, RZ, -R4 ;  /* 0x000000ffff047224 */ /* 0x000fe400078e0a04 */
[----:B------:R-:W-:Y:S01]  /*a7e0*/  @!P1 IMAD.IADD R46, R46, 0x1, -R0 ;  /* 0x000000012e2e9824 */ /* 0x000fe200078e0a00 */
[----:B------:R-:W-:Y:S01]  /*a7f0*/  ISETP.GE.AND P1, PT, R17, RZ, PT ;  /* 0x000000ff1100720c */ /* 0x000fe20003f26270 */
[----:B------:R-:W-:Y:S01]  /*a800*/  @!P4 IMAD.MOV R42, RZ, RZ, -R42 ;  /* 0x000000ffff2ac224 */ /* 0x000fe200078e0a2a */
[----:B------:R-:W-:Y:S01]  /*a810*/  ISETP.GE.AND P4, PT, R14, RZ, PT ;  /* 0x000000ff0e00720c */ /* 0x000fe20003f86270 */
[----:B------:R-:W-:Y:S01]  /*a820*/  IMAD.MOV R7, RZ, RZ, -R7 ;  /* 0x000000ffff077224 */ /* 0x000fe200078e0a07 */
[C---:B------:R-:W-:Y:S01]  /*a830*/  LOP3.LUT R14, R3.reuse, 0x1a6, RZ, 0xfc, !PT ;  /* 0x000001a6030e7812 */ /* 0x040fe200078efcff */
[C---:B------:R-:W-:Y:S01]  /*a840*/  IMAD R48, R0.reuse, R4, R13 ;  /* 0x0000000400307224 */ /* 0x040fe200078e020d */
[----:B------:R-:W-:Y:S01]  /*a850*/  LOP3.LUT R13, R3, 0x1a8, RZ, 0xfc, !PT ;  /* 0x000001a8030d7812 */ /* 0x000fe200078efcff */
[----:B------:R-:W-:Y:S01]  /*a860*/  @!P0 IMAD.MOV R44, RZ, RZ, -R44 ;  /* 0x000000ffff2c8224 */ /* 0x000fe200078e0a2c */
[C---:B------:R-:W-:Y:S01]  /*a870*/  ISETP.GT.U32.AND P0, PT, R0.reuse, R46, PT ;  /* 0x0000002e0000720c */ /* 0x040fe20003f04070 */
[C---:B------:R-:W-:Y:S01]  /*a880*/  IMAD R49, R0.reuse, R7, R49 ;  /* 0x0000000700317224 */ /* 0x040fe200078e0231 */
[----:B------:R-:W-:Y:S01]  /*a890*/  IABS R7, R13 ;  /* 0x0000000d00077213 */ /* 0x000fe20000000000 */
[----:B------:R-:W-:Y:S01]  /*a8a0*/  @!P3 IMAD.MOV R43, RZ, RZ, -R43 ;  /* 0x000000ffff2bb224 */ /* 0x000fe200078e0a2b */
[----:B------:R-:W-:Y:S01]  /*a8b0*/  ISETP.GT.U32.AND P3, PT, R0, R47, PT ;  /* 0x0000002f0000720c */ /* 0x000fe20003f64070 */
[----:B------:R-:W-:Y:S01]  /*a8c0*/  @!P6 IMAD.IADD R45, R45, 0x1, -R0 ;  /* 0x000000012d2de824 */ /* 0x000fe200078e0a00 */
[----:B------:R-:W-:Y:S01]  /*a8d0*/  ISETP.GE.AND P6, PT, R16, RZ, PT ;  /* 0x000000ff1000720c */ /* 0x000fe20003fc6270 */
[----:B------:R-:W-:Y:S01]  /*a8e0*/  IMAD.HI.U32 R4, R2, R7, RZ ;  /* 0x0000000702047227 */ /* 0x000fe200078e00ff */
[----:B------:R-:W-:-:S02]  /*a8f0*/  LOP3.LUT R16, R3, 0x1a4, RZ, 0xfc, !PT ;  /* 0x000001a403107812 */ /* 0x000fc400078efcff */
[----:B------:R-:W-:Y:S01]  /*a900*/  IABS R51, R14 ;  /* 0x0000000e00337213 */ /* 0x000fe20000000000 */
[----:B------:R-:W-:Y:S01]  /*a910*/  @!P4 IMAD.MOV R45, RZ, RZ, -R45 ;  /* 0x000000ffff2dc224 */ /* 0x000fe200078e0a2d */
[----:B------:R-:W-:Y:S01]  /*a920*/  ISETP.GT.U32.AND P4, PT, R0, R48, PT ;  /* 0x000000300000720c */ /* 0x000fe20003f84070 */
[----:B------:R-:W-:Y:S01]  /*a930*/  @!P0 IMAD.IADD R46, R46, 0x1, -R0 ;  /* 0x000000012e2e8824 */ /* 0x000fe200078e0a00 */
[C---:B------:R-:W-:Y:S01]  /*a940*/  ISETP.GT.U32.AND P0, PT, R0.reuse, R49, PT ;  /* 0x000000310000720c */ /* 0x040fe20003f04070 */
[----:B------:R-:W-:Y:S01]  /*a950*/  IMAD.MOV R4, RZ, RZ, -R4 ;  /* 0x000000ffff047224 */ /* 0x000fe200078e0a04 */
[----:B------:R-:W-:Y:S01]  /*a960*/  IABS R15, R16 ;  /* 0x00000010000f7213 */ /* 0x000fe20000000000 */
[----:B------:R-:W-:Y:S02]  /*a970*/  @!P3 IMAD.IADD R47, R47, 0x1, -R0 ;  /* 0x000000012f2fb824 */ /* 0x000fe400078e0a00 */
[C---:B------:R-:W-:Y:S02]  /*a980*/  IMAD R50, R0.reuse, R4, R7 ;  /* 0x0000000400327224 */ /* 0x040fe400078e0207 */
[----:B------:R-:W-:Y:S01]  /*a990*/  @!P5 IMAD.MOV R46, RZ, RZ, -R46 ;  /* 0x000000ffff2ed224 */ /* 0x000fe200078e0a2e */
[----:B------:R-:W-:Y:S01]  /*a9a0*/  ISETP.GT.U32.AND P3, PT, R0, R47, PT ;  /* 0x0000002f0000720c */ /* 0x000fe20003f64070 */
[----:B------:R-:W-:Y:S01]  /*a9b0*/  IMAD.HI.U32 R4, R2, R51, RZ ;  /* 0x0000003302047227 */ /* 0x000fe200078e00ff */
[----:B------:R-:W-:-:S03]  /*a9c0*/  ISETP.GT.U32.AND P5, PT, R0, R50, PT ;  /* 0x000000320000720c */ /* 0x000fc60003fa4070 */
[--C-:B------:R-:W-:Y:S02]  /*a9d0*/  @!P4 IMAD.IADD R48, R48, 0x1, -R0.reuse ;  /* 0x000000013030c824 */ /* 0x100fe400078e0a00 */
[----:B------:R-:W-:Y:S02]  /*a9e0*/  @!P0 IMAD.IADD R49, R49, 0x1, -R0 ;  /* 0x0000000131318824 */ /* 0x000fe400078e0a00 */
[----:B------:R-:W-:Y:S01]  /*a9f0*/  IMAD.HI.U32 R7, R2, R15, RZ ;  /* 0x0000000f02077227 */ /* 0x000fe200078e00ff */
[C---:B------:R-:W-:Y:S02]  /*aa00*/  ISETP.GT.U32.AND P4, PT, R0.reuse, R48, PT ;  /* 0x000000300000720c */ /* 0x040fe40003f84070 */
[----:B------:R-:W-:Y:S01]  /*aa10*/  ISETP.GT.U32.AND P0, PT, R0, R49, PT ;  /* 0x000000310000720c */ /* 0x000fe20003f04070 */
[----:B------:R-:W-:Y:S02]  /*aa20*/  IMAD.MOV R4, RZ, RZ, -R4 ;  /* 0x000000ffff047224 */ /* 0x000fe400078e0a04 */
[----:B------:R-:W-:-:S02]  /*aa30*/  @!P5 IMAD.IADD R50, R50, 0x1, -R0 ;  /* 0x000000013232d824 */ /* 0x000fc400078e0a00 */
[----:B------:R-:W-:Y:S01]  /*aa40*/  @!P3 IMAD.IADD R47, R47, 0x1, -R0 ;  /* 0x000000012f2fb824 */ /* 0x000fe200078e0a00 */
[----:B------:R-:W-:Y:S01]  /*aa50*/  ISETP.GE.AND P3, PT, R13, RZ, PT ;  /* 0x000000ff0d00720c */ /* 0x000fe20003f66270 */
[----:B------:R-:W-:Y:S01]  /*aa60*/  IMAD.MOV R7, RZ, RZ, -R7 ;  /* 0x000000ffff077224 */ /* 0x000fe200078e0a07 */
[----:B------:R-:W-:Y:S01]  /*aa70*/  ISETP.GT.U32.AND P5, PT, R0, R50, PT ;  /* 0x000000320000720c */ /* 0x000fe20003fa4070 */
[----:B------:R-:W-:-:S04]  /*aa80*/  IMAD.HI.U32 R13, R2, R53, RZ ;  /* 0x00000035020d7227 */ /* 0x000fc800078e00ff */
        /* <DEDUP_REMOVED lines=21> */
[----:B------:R-:W-:Y:S01]  /*abe0*/  @!P6 IMAD.IADD R52, R52, 0x1, -R0 ;  /* 0x000000013434e824 */ /* 0x000fe200078e0a00 */
[----:B------:R-:W-:Y:S01]  /*abf0*/  IABS R15, R14 ;  /* 0x0000000e000f7213 */ /* 0x000fe20000000000 */
[----:B------:R-:W-:Y:S01]  /*ac00*/  IMAD.HI.U32 R13, R2, R17, RZ ;  /* 0x00000011020d7227 */ /* 0x000fe200078e00ff */
[----:B------:R-:W-:-:S02]  /*ac10*/  ISETP.GT.U32.AND P0, PT, R0, R51, PT ;  /* 0x000000330000720c */ /* 0x000fc40003f04070 */
[----:B------:R-:W-:Y:S01]  /*ac20*/  ISETP.GE.AND P1, PT, R4, RZ, PT ;  /* 0x000000ff0400720c */ /* 0x000fe20003f26270 */
[----:B------:R-:W-:Y:S01]  /*ac30*/  @!P5 IMAD.IADD R53, R53, 0x1, -R0 ;  /* 0x000000013535d824 */ /* 0x000fe200078e0a00 */
[----:B------:R-:W-:Y:S01]  /*ac40*/  ISETP.GT.U32.AND P6, PT, R0, R52, PT ;  /* 0x000000340000720c */ /* 0x000fe20003fc4070 */
[----:B------:R-:W-:-:S03]  /*ac50*/  IMAD.HI.U32 R4, R2, R15, RZ ;  /* 0x0000000f02047227 */ /* 0x000fc600078e00ff */
[----:B------:R-:W-:Y:S01]  /*ac60*/  ISETP.GT.U32.AND P5, PT, R0, R53, PT ;  /* 0x000000350000720c */ /* 0x000fe20003fa4070 */
[----:B------:R-:W-:-:S04]  /*ac70*/  IMAD.HI.U32 R7, R2, R55, RZ ;  /* 0x0000003702077227 */ /* 0x000fc800078e00ff */
[----:B------:R-:W-:Y:S02]  /*ac80*/  IMAD.MOV R4, RZ, RZ, -R4 ;  /* 0x000000ffff047224 */ /* 0x000fe400078e0a04 */
        /* <DEDUP_REMOVED lines=36> */
[----:B------:R-:W-:Y:S02]  /*aed0*/  IMAD.MOV R4, RZ, RZ, -R4 ;  /* 0x000000ffff047224 */ /* 0x000fe400078e0a04 */
        /* <DEDUP_REMOVED lines=20> */
[----:B------:R-:W-:Y:S02]  /*b020*/  IMAD.MOV R60, RZ, RZ, -R4 ;  /* 0x000000ffff3c7224 */ /* 0x000fe400078e0a04 */
[----:B------:R-:W-:-:S04]  /*b030*/  IMAD.HI.U32 R7, R2, R61, RZ ;  /* 0x0000003d02077227 */ /* 0x000fc800078e00ff */
[C---:B------:R-:W-:Y:S02]  /*b040*/  IMAD R60, R0.reuse, R60, R13 ;  /* 0x0000003c003c7224 */ /* 0x040fe400078e020d */
[----:B------:R-:W-:Y:S02]  /*b050*/  IMAD.MOV R7, RZ, RZ, -R7 ;  /* 0x000000ffff077224 */ /* 0x000fe400078e0a07 */
[----:B------:R-:W-:Y:S01]  /*b060*/  @!P3 IMAD.MOV R53, RZ, RZ, -R53 ;  /* 0x000000ffff35b224 */ /* 0x000fe200078e0a35 */
[----:B------:R-:W-:Y:S01]  /*b070*/  ISETP.GT.U32.AND P3, PT, R0, R56, PT ;  /* 0x000000380000720c */ /* 0x000fe20003f64070 */
[--C-:B------:R-:W-:Y:S01]  /*b080*/  @!P5 IMAD.IADD R58, R58, 0x1, -R0.reuse ;  /* 0x000000013a3ad824 */ /* 0x100fe200078e0a00 */
[C---:B------:R-:W-:Y:S01]  /*b090*/  ISETP.GT.U32.AND P5, PT, R0.reuse, R60, PT ;  /* 0x0000003c0000720c */ /* 0x040fe20003fa4070 */
[----:B------:R-:W-:Y:S01]  /*b0a0*/  IMAD R61, R0, R7, R61 ;  /* 0x00000007003d7224 */ /* 0x000fe200078e023d */
[----:B------:R-:W-:Y:S01]  /*b0b0*/  LOP3.LUT R7, R3, 0x190, RZ, 0xfc, !PT ;  /* 0x0000019003077812 */ /* 0x000fe200078efcff */
[----:B------:R-:W-:-:S02]  /*b0c0*/  @!P0 IMAD.IADD R57, R57, 0x1, -R0 ;  /* 0x0000000139398824 */ /* 0x000fc400078e0a00 */
[--C-:B------:R-:W-:Y:S01]  /*b0d0*/  @!P1 IMAD.IADD R59, R59, 0x1, -R0.reuse ;  /* 0x000000013b3b9824 */ /* 0x100fe200078e0a00 */
[----:B------:R-:W-:Y:S01]  /*b0e0*/  IABS R13, R7 ;  /* 0x00000007000d7213 */ /* 0x000fe20000000000 */
[----:B------:R-:W-:Y:S01]  /*b0f0*/  @!P6 IMAD.MOV R57, RZ, RZ, -R57 ;  /* 0x000000ffff39e224 */ /* 0x000fe200078e0a39 */
[----:B------:R-:W-:Y:S01]  /*b100*/  ISETP.GT.U32.AND P6, PT, R0, R61, PT ;  /* 0x0000003d0000720c */ /* 0x000fe20003fc4070 */
[----:B------:R-:W-:Y:S01]  /*b110*/  VIADD R4, R6, 0x18e ;  /* 0x0000018e06047836 */ /* 0x000fe20000000000 */
[----:B------:R-:W-:Y:S01]  /*b120*/  ISETP.GT.U32.AND P1, PT, R0, R59, PT ;  /* 0x0000003b0000720c */ /* 0x000fe20003f24070 */
[--C-:B------:R-:W-:Y:S01]  /*b130*/  @!P3 IMAD.IADD R56, R56, 0x1, -R0.reuse ;  /* 0x000000013838b824 */ /* 0x100fe200078e0a00 */
[----:B------:R-:W-:Y:S01]  /*b140*/  ISETP.GE.AND P3, PT, R14, RZ, PT ;  /* 0x000000ff0e00720c */ /* 0x000fe20003f66270 */
[----:B------:R-:W-:Y:S01]  /*b150*/  @!P5 IMAD.IADD R60, R60, 0x1, -R0 ;  /* 0x000000013c3cd824 */ /* 0x000fe200078e0a00 */
[----:B------:R-:W-:Y:S01]  /*b160*/  LOP3.LUT R14, R3, 0x18c, RZ, 0xfc, !PT ;  /* 0x0000018c030e7812 */ /* 0x000fe200078efcff */
[----:B------:R-:W-:Y:S01]  /*b170*/  @!P4 IMAD.MOV R56, RZ, RZ, -R56 ;  /* 0x000000ffff38c224 */ /* 0x000fe200078e0a38 */
[----:B------:R-:W-:-:S02]  /*b180*/  ISETP.GE.AND P0, PT, R4, RZ, PT ;  /* 0x000000ff0400720c */ /* 0x000fc40003f06270 */
[----:B------:R-:W-:Y:S01]  /*b190*/  IABS R63, R4 ;  /* 0x00000004003f7213 */ /* 0x000fe20000000000 */
[----:B------:R-:W-:Y:S01]  /*b1a0*/  IMAD.HI.U32 R4, R2, R13, RZ ;  /* 0x0000000d02047227 */ /* 0x000fe200078e00ff */
[----:B------:R-:W-:Y:S02]  /*b1b0*/  ISETP.GT.U32.AND P5, PT, R0, R60, PT ;  /* 0x0000003c0000720c */ /* 0x000fe40003fa4070 */
[----:B------:R-:W-:Y:S01]  /*b1c0*/  IABS R15, R14 ;  /* 0x0000000e000f7213 */ /* 0x000fe20000000000 */
[----:B------:R-:W-:Y:S01]  /*b1d0*/  @!P6 IMAD.IADD R61, R61, 0x1, -R0 ;  /* 0x000000013d3de824 */ /* 0x000fe200078e0a00 */
[----:B------:R-:W-:Y:S01]  /*b1e0*/  ISETP.GE.AND P4, PT, R16, RZ, PT ;  /* 0x000000ff1000720c */ /* 0x000fe20003f86270 */
[----:B------:R-:W-:Y:S01]  /*b1f0*/  IMAD.MOV R62, RZ, RZ, -R4 ;  /* 0x000000ffff3e7224 */ /* 0x000fe200078e0a04 */
[----:B------:R-:W-:Y:S01]  /*b200*/  LOP3.LUT R16, R3, 0x186, RZ, 0xfc, !PT ;  /* 0x0000018603107812 */ /* 0x000fe200078efcff */
[----:B------:R-:W-:Y:S01]  /*b210*/  @!P1 IMAD.IADD R59, R59, 0x1, -R0 ;  /* 0x000000013b3b9824 */ /* 0x000fe200078e0a00 */
[----:B------:R-:W-:Y:S01]  /*b220*/  ISETP.GE.AND P1, PT, R7, RZ, PT ;  /* 0x000000ff0700720c */ /* 0x000fe20003f26270 */
[----:B------:R-:W-:Y:S01]  /*b230*/  IMAD.HI.U32 R4, R2, R63, RZ ;  /* 0x0000003f02047227 */ /* 0x000fe200078e00ff */
[----:B------:R-:W-:-:S02]  /*b240*/  ISETP.GT.U32.AND P6, PT, R0, R61, PT ;  /* 0x0000003d0000720c */ /* 0x000fc40003fc4070 */
[----:B------:R-:W-:Y:S01]  /*b250*/  IABS R67, R16 ;  /* 0x0000001000437213 */ /* 0x000fe20000000000 */
[----:B------:R-:W-:-:S04]  /*b260*/  IMAD.HI.U32 R7, R2, R15, RZ ;  /* 0x0000000f02077227 */ /* 0x000fc800078e00ff */
[----:B------:R-:W-:Y:S02]  /*b270*/  IMAD R62, R0, R62, R13 ;  /* 0x0000003e003e7224 */ /* 0x000fe400078e020d */
[----:B------:R-:W-:Y:S02]  /*b280*/  IMAD.MOV R4, RZ, RZ, -R4 ;  /* 0x000000ffff047224 */ /* 0x000fe400078e0a04 */
[----:B------:R-:W-:Y:S02]  /*b290*/  IMAD.MOV R7, RZ, RZ, -R7 ;  /* 0x000000ffff077224 */ /* 0x000fe400078e0a07 */
[----:B------:R-:W-:Y:S01]  /*b2a0*/  @!P5 IMAD.IADD R60, R60, 0x1, -R0 ;  /* 0x000000013c3cd824 */ /* 0x000fe200078e0a00 */
[C---:B------:R-:W-:Y:S01]  /*b2b0*/  ISETP.GT.U32.AND P5, PT, R0.reuse, R62, PT ;  /* 0x0000003e0000720c */ /* 0x040fe20003fa4070 */
[C---:B------:R-:W-:Y:S01]  /*b2c0*/  IMAD R63, R0.reuse, R4, R63 ;  /* 0x00000004003f7224 */ /* 0x040fe200078e023f */
[----:B------:R-:W-:Y:S01]  /*b2d0*/  LOP3.LUT R4, R3, 0x18a, RZ, 0xfc, !PT ;  /* 0x0000018a03047812 */ /* 0x000fe200078efcff */
[----:B------:R-:W-:-:S02]  /*b2e0*/  IMAD R64, R0, R7, R15 ;  /* 0x0000000700407224 */ /* 0x000fc400078e020f */
[----:B------:R-:W-:Y:S01]  /*b2f0*/  @!P4 IMAD.MOV R60, RZ, RZ, -R60 ;  /* 0x000000ffff3cc224 */ /* 0x000fe200078e0a3c */
[C---:B------:R-:W-:Y:S01]  /*b300*/  ISETP.GT.U32.AND P4, PT, R0.reuse, R63, PT ;  /* 0x0000003f0000720c */ /* 0x040fe20003f84070 */
[----:B------:R-:W-:Y:S01]  /*b310*/  @!P6 IMAD.IADD R61, R61, 0x1, -R0 ;  /* 0x000000013d3de824 */ /* 0x000fe200078e0a00 */
[----:B------:R-:W-:Y:S01]  /*b320*/  ISETP.GT.U32.AND P6, PT, R0, R64, PT ;  /* 0x000000400000720c */ /* 0x000fe20003fc4070 */
[----:B------:R-:W-:Y:S01]  /*b330*/  @!P3 IMAD.MOV R58, RZ, RZ, -R58 ;  /* 0x000000ffff3ab224 */ /* 0x000fe200078e0a3a */
[----:B------:R-:W-:Y:S01]  /*b340*/  ISETP.GE.AND P3, PT, R17, RZ, PT ;  /* 0x000000ff1100720c */ /* 0x000fe20003f66270 */
[----:B------:R-:W-:Y:S01]  /*b350*/  @!P2 IMAD.MOV R59, RZ, RZ, -R59 ;  /* 0x000000ffff3ba224 */ /* 0x000fe200078e0a3b */
[----:B------:R-:W-:Y:S01]  /*b360*/  ISETP.GE.AND P2, PT, R14, RZ, PT ;  /* 0x000000ff0e00720c */ /* 0x000fe20003f46270 */
[----:B------:R-:W-:Y:S01]  /*b370*/  @!P5 IMAD.IADD R62, R62, 0x1, -R0 ;  /* 0x000000013e3ed824 */ /* 0x000fe200078e0a00 */
[----:B------:R-:W-:Y:S02]  /*b380*/  IABS R65, R4 ;  /* 0x0000000400417213 */ /* 0x000fe40000000000 */
[----:B------:R-:W-:-:S02]  /*b390*/  LOP3.LUT R14, R3, 0x188, RZ, 0xfc, !PT ;  /* 0x00000188030e7812 */ /* 0x000fc400078efcff */
[----:B------:R-:W-:Y:S01]  /*b3a0*/  ISETP.GE.AND P5, PT, R4, RZ, PT ;  /* 0x000000ff0400720c */ /* 0x000fe20003fa6270 */
[--C-:B------:R-:W-:Y:S01]  /*b3b0*/  @!P4 IMAD.IADD R63, R63, 0x1, -R0.reuse ;  /* 0x000000013f3fc824 */ /* 0x100fe200078e0a00 */
[----:B------:R-:W-:Y:S01]  /*b3c0*/  ISETP.GT.U32.AND P4, PT, R0, R62, PT ;  /* 0x0000003e0000720c */ /* 0x000fe20003f84070 */
[----:B------:R-:W-:Y:S01]  /*b3d0*/  @!P6 IMAD.IADD R64, R64, 0x1, -R0 ;  /* 0x000000014040e824 */ /* 0x000fe200078e0a00 */
[----:B------:R-:W-:Y:S01]  /*b3e0*/  IABS R13, R14 ;  /* 0x0000000e000d7213 */ /* 0x000fe20000000000 */
[----:B------:R-:W-:Y:S01]  /*b3f0*/  IMAD.HI.U32 R4, R2, R65, RZ ;  /* 0x0000004102047227 */ /* 0x000fe200078e00ff */
[----:B------:R-:W-:Y:S02]  /*b400*/  LOP3.LUT R17, R3, 0x184, RZ, 0xfc, !PT ;  /* 0x0000018403117812 */ /* 0x000fe400078efcff */
[C---:B------:R-:W-:Y:S01]  /*b410*/  ISETP.GT.U32.AND P6, PT, R0.reuse, R64, PT ;  /* 0x000000400000720c */ /* 0x040fe20003fc4070 */
[----:B------:R-:W-:Y:S01]  /*b420*/  IMAD.MOV R7, RZ, RZ, -R4 ;  /* 0x000000ffff077224 */ /* 0x000fe200078e0a04 */
[----:B------:R-:W-:Y:S01]  /*b430*/  IABS R15, R17 ;  /* 0x00000011000f7213 */ /* 0x000fe20000000000 */
[----:B------:R-:W-:Y:S01]  /*b440*/  @!P3 IMAD.MOV R61, RZ, RZ, -R61 ;  /* 0x000000ffff3db224 */ /* 0x000fe200078e0a3d */
[----:B------:R-:W-:Y:S01]  /*b450*/  ISETP.GT.U32.AND P3, PT, R0, R63, PT ;  /* 0x0000003f0000720c */ /* 0x000fe20003f64070 */
[----:B------:R-:W-:-:S04]  /*b460*/  IMAD.HI.U32 R4, R2, R13, RZ ;  /* 0x0000000d02047227 */ /* 0x000fc800078e00ff */
[----:B------:R-:W-:Y:S02]  /*b470*/  IMAD R65, R0, R7, R65 ;  /* 0x0000000700417224 */ /* 0x000fe400078e0241 */
[----:B------:R-:W-:Y:S02]  /*b480*/  IMAD.MOV R66, RZ, RZ, -R4 ;  /* 0x000000ffff427224 */ /* 0x000fe400078e0a04 */
[----:B------:R-:W-:-:S04]  /*b490*/  IMAD.HI.U32 R4, R2, R67, RZ ;  /* 0x0000004302047227 */ /* 0x000fc800078e00ff */
[----:B------:R-:W-:Y:S01]  /*b4a0*/  @!P4 IMAD.IADD R62, R62, 0x1, -R0 ;  /* 0x000000013e3ec824 */ /* 0x000fe200078e0a00 */
[C---:B------:R-:W-:Y:S01]  /*b4b0*/  ISETP.GT.U32.AND P4, PT, R0.reuse, R65, PT ;  /* 0x000000410000720c */ /* 0x040fe20003f84070 */
[----:B------:R-:W-:Y:S02]  /*b4c0*/  IMAD R66, R0, R66, R13 ;  /* 0x0000004200427224 */ /* 0x000fe400078e020d */
[----:B------:R-:W-:-:S04]  /*b4d0*/  IMAD.HI.U32 R7, R2, R15, RZ ;  /* 0x0000000f02077227 */ /* 0x000fc800078e00ff */
[----:B------:R-:W-:Y:S02]  /*b4e0*/  IMAD.MOV R4, RZ, RZ, -R4 ;  /* 0x000000ffff047224 */ /* 0x000fe400078e0a04 */
[--C-:B------:R-:W-:Y:S01]  /*b4f0*/  @!P6 IMAD.IADD R64, R64, 0x1, -R0.reuse ;  /* 0x000000014040e824 */ /* 0x100fe200078e0a00 */
[----:B------:R-:W-:Y:S01]  /*b500*/  ISETP.GT.U32.AND P6, PT, R0, R66, PT ;  /* 0x000000420000720c */ /* 0x000fe20003fc4070 */
[--C-:B------:R-:W-:Y:S01]  /*b510*/  @!P3 IMAD.IADD R63, R63, 0x1, -R0.reuse ;  /* 0x000000013f3fb824 */ /* 0x100fe200078e0a00 */
[----:B------:R-:W-:Y:S01]  /*b520*/  ISETP.GE.AND P3, PT, R14, RZ, PT ;  /* 0x000000ff0e00720c */ /* 0x000fe20003f66270 */
[----:B------:R-:W-:Y:S01]  /*b530*/  IMAD.MOV R7, RZ, RZ, -R7 ;  /* 0x000000ffff077224 */ /* 0x000fe200078e0a07 */
[----:B------:R-:W-:Y:S01]  /*b540*/  LOP3.LUT R14, R3, 0x182, RZ, 0xfc, !PT ;  /* 0x00000182030e7812 */ /* 0x000fe200078efcff */
[C---:B------:R-:W-:Y:S02]  /*b550*/  IMAD R67, R0.reuse, R4, R67 ;  /* 0x0000000400437224 */ /* 0x040fe400078e0243 */
[C---:B------:R-:W-:Y:S01]  /*b560*/  IMAD R68, R0.reuse, R7, R15 ;  /* 0x0000000700447224 */ /* 0x040fe200078e020f */
[----:B------:R-:W-:Y:S01]  /*b570*/  IABS R69, R14 ;  /* 0x0000000e00457213 */ /* 0x000fe20000000000 */
[----:B------:R-:W-:Y:S01]  /*b580*/  @!P0 IMAD.MOV R63, RZ, RZ, -R63 ;  /* 0x000000ffff3f8224 */ /* 0x000fe200078e0a3f */
[C---:B------:R-:W-:Y:S01]  /*b590*/  ISETP.GT.U32.AND P0, PT, R0.reuse, R67, PT ;  /* 0x000000430000720c */ /* 0x040fe20003f04070 */
[----:B------:R-:W-:Y:S01]  /*b5a0*/  @!P4 IMAD.IADD R65, R65, 0x1, -R0 ;  /* 0x000000014141c824 */ /* 0x000fe200078e0a00 */
[----:B------:R-:W-:Y:S01]  /*b5b0*/  LOP3.LUT R15, R3, 0x180, RZ, 0xfc, !PT ;  /* 0x00000180030f7812 */ /* 0x000fe200078efcff */
[----:B------:R-:W-:Y:S01]  /*b5c0*/  @!P2 IMAD.MOV R64, RZ, RZ, -R64 ;  /* 0x000000ffff40a224 */ /* 0x000fe200078e0a40 */
[----:B------:R-:W-:Y:S01]  /*b5d0*/  ISETP.GT.U32.AND P2, PT, R0, R68, PT ;  /* 0x000000440000720c */ /* 0x000fe20003f44070 */
[----:B------:R-:W-:Y:S01]  /*b5e0*/  VIADD R4, R6, 0x17e ;  /* 0x0000017e06047836 */ /* 0x000fe20000000000 */
[----:B------:R-:W-:Y:S01]  /*b5f0*/  IABS R13, R15 ;  /* 0x0000000f000d7213 */ /* 0x000fe20000000000 */
[----:B------:R-:W-:Y:S01]  /*b600*/  @!P1 IMAD.MOV R62, RZ, RZ, -R62 ;  /* 0x000000ffff3e9224 */ /* 0x000fe200078e0a3e */
[----:B------:R-:W-:Y:S01]  /*b610*/  ISETP.GT.U32.AND P1, PT, R0, R65, PT ;  /* 0x000000410000720c */ /* 0x000fe20003f24070 */
[----:B------:R-:W-:Y:S01]  /*b620*/  @!P6 IMAD.IADD R66, R66, 0x1, -R0 ;  /* 0x000000014242e824 */ /* 0x000fe200078e0a00 */
[----:B------:R-:W-:-:S02]  /*b630*/  ISETP.GE.AND P4, PT, R4, RZ, PT ;  /* 0x000000ff0400720c */ /* 0x000fc40003f86270 */
[----:B------:R-:W-:Y:S01]  /*b640*/  IABS R71, R4 ;  /* 0x0000000400477213 */ /* 0x000fe20000000000 */
[----:B------:R-:W-:Y:S01]  /*b650*/  IMAD.HI.U32 R4, R2, R69, RZ ;  /* 0x0000004502047227 */ /* 0x000fe200078e00ff */
[----:B------:R-:W-:-:S03]  /*b660*/  ISETP.GT.U32.AND P6, PT, R0, R66, PT ;  /* 0x000000420000720c */ /* 0x000fc60003fc4070 */
[----:B------:R-:W-:Y:S01]  /*b670*/  @!P0 IMAD.IADD R67, R67, 0x1, -R0 ;  /* 0x0000000143438824 */ /* 0x000fe200078e0a00 */
[----:B------:R-:W-:Y:S01]  /*b680*/  ISETP.GE.AND P0, PT, R17, RZ, PT ;  /* 0x000000ff1100720c */ /* 0x000fe20003f06270 */
[----:B------:R-:W-:Y:S01]  /*b690*/  IMAD.MOV R4, RZ, RZ, -R4 ;  /* 0x000000ffff047224 */ /* 0x000fe200078e0a04 */
[----:B------:R-:W-:Y:S01]  /*b6a0*/  LOP3.LUT R17, R3, 0x17a, RZ, 0xfc, !PT ;  /* 0x0000017a03117812 */ /* 0x000fe200078efcff */
[----:B------:R-:W-:Y:S01]  /*b6b0*/  @!P2 IMAD.IADD R68, R68, 0x1, -R0 ;  /* 0x000000014444a824 */ /* 0x000fe200078e0a00 */
[C---:B------:R-:W-:Y:S01]  /*b6c0*/  ISETP.GT.U32.AND P2, PT, R0.reuse, R67, PT ;  /* 0x000000430000720c */ /* 0x040fe20003f44070 */
[----:B------:R-:W-:Y:S01]  /*b6d0*/  IMAD R69, R0, R4, R69 ;  /* 0x0000000400457224 */ /* 0x000fe200078e0245 */
[----:B------:R-:W-:Y:S01]  /*b6e0*/  IABS R73, R17 ;  /* 0x0000001100497213 */ /* 0x000fe20000000000 */
[----:B------:R-:W-:-:S04]  /*b6f0*/  IMAD.HI.U32 R4, R2, R13, RZ ;  /* 0x0000000d02047227 */ /* 0x000fc800078e00ff */
[----:B------:R-:W-:Y:S01]  /*b700*/  @!P1 IMAD.IADD R65, R65, 0x1, -R0 ;  /* 0x0000000141419824 */ /* 0x000fe200078e0a00 */
[----:B------:R-:W-:Y:S01]  /*b710*/  ISETP.GE.AND P1, PT, R16, RZ, PT ;  /* 0x000000ff1000720c */ /* 0x000fe20003f26270 */
[----:B------:R-:W-:Y:S01]  /*b720*/  IMAD.HI.U32 R7, R2, R71, RZ ;  /* 0x0000004702077227 */ /* 0x000fe200078e00ff */
[----:B------:R-:W-:-:S03]  /*b730*/  LOP3.LUT R16, R3, 0x17c, RZ, 0xfc, !PT ;  /* 0x0000017c03107812 */ /* 0x000fc600078efcff */
[----:B------:R-:W-:Y:S02]  /*b740*/  IMAD.MOV R4, RZ, RZ, -R4 ;  /* 0x000000ffff047224 */ /* 0x000fe400078e0a04 */
[--C-:B------:R-:W-:Y:S01]  /*b750*/  @!P6 IMAD.IADD R66, R66, 0x1, -R0.reuse ;  /* 0x000000014242e824 */ /* 0x100fe200078e0a00 */
[C---:B------:R-:W-:Y:S01]  /*b760*/  ISETP.GT.U32.AND P6, PT, R0.reuse, R69, PT ;  /* 0x000000450000720c */ /* 0x040fe20003fc4070 */
[----:B------:R-:W-:Y:S02]  /*b770*/  IMAD.MOV R7, RZ, RZ, -R7 ;  /* 0x000000ffff077224 */ /* 0x000fe400078e0a07 */
[C---:B------:R-:W-:Y:S01]  /*b780*/  IMAD R70, R0.reuse, R4, R13 ;  /* 0x0000000400467224 */ /* 0x040fe200078e020d */
[----:B------:R-:W-:Y:S01]  /*b790*/  IABS R13, R16 ;  /* 0x00000010000d7213 */ /* 0x000fe20000000000 */
[C---:B------:R-:W-:Y:S02]  /*b7a0*/  IMAD R71, R0.reuse, R7, R71 ;  /* 0x0000000700477224 */ /* 0x040fe400078e0247 */
[----:B------:R-:W-:Y:S01]  /*b7b0*/  @!P2 IMAD.IADD R67, R67, 0x1, -R0 ;  /* 0x000000014343a824 */ /* 0x000fe200078e0a00 */
[----:B------:R-:W-:Y:S01]  /*b7c0*/  ISETP.GT.U32.AND P2, PT, R0, R70, PT ;  /* 0x000000460000720c */ /* 0x000fe20003f44070 */
[----:B------:R-:W-:-:S04]  /*b7d0*/  IMAD.HI.U32 R4, R2, R13, RZ ;  /* 0x0000000d02047227 */ /* 0x000fc800078e00ff */
[----:B------:R-:W-:Y:S01]  /*b7e0*/  @!P1 IMAD.MOV R67, RZ, RZ, -R67 ;  /* 0x000000ffff439224 */ /* 0x000fe200078e0a43 */
[C---:B------:R-:W-:Y:S01]  /*b7f0*/  ISETP.GT.U32.AND P1, PT, R0.reuse, R71, PT ;  /* 0x000000470000720c */ /* 0x040fe20003f24070 */
[----:B------:R-:W-:Y:S02]  /*b800*/  @!P6 IMAD.IADD R69, R69, 0x1, -R0 ;  /* 0x000000014545e824 */ /* 0x000fe400078e0a00 */
[----:B------:R-:W-:Y:S01]  /*b810*/  @!P5 IMAD.MOV R65, RZ, RZ, -R65 ;  /* 0x000000ffff41d224 */ /* 0x000fe200078e0a41 */
[----:B------:R-:W-:Y:S01]  /*b820*/  ISETP.GT.U32.AND P5, PT, R0, R68, PT ;  /* 0x000000440000720c */ /* 0x000fe20003fa4070 */
[----:B------:R-:W-:Y:S01]  /*b830*/  IMAD.HI.U32 R7, R2, R73, RZ ;  /* 0x0000004902077227 */ /* 0x000fe200078e00ff */
[----:B------:R-:W-:-:S03]  /*b840*/  ISETP.GT.U32.AND P6, PT, R0, R69, PT ;  /* 0x000000450000720c */ /* 0x000fc60003fc4070 */
        /* <DEDUP_REMOVED lines=9> */
[--C-:B------:R-:W-:Y:S01]  /*b8e0*/  @!P1 IMAD.IADD R71, R71, 0x1, -R0.reuse ;  /* 0x0000000147479824 */ /* 0x100fe200078e0a00 */
[C---:B------:R-:W-:Y:S01]  /*b8f0*/  ISETP.GT.U32.AND P1, PT, R0.reuse, R70, PT ;  /* 0x000000460000720c */ /* 0x040fe20003f24070 */
[----:B------:R-:W-:Y:S01]  /*b900*/  IMAD R73, R0, R7, R73 ;  /* 0x0000000700497224 */ /* 0x000fe200078e0249 */
[----:B------:R-:W-:Y:S01]  /*b910*/  IABS R7, R13 ;  /* 0x0000000d00077213 */ /* 0x000fe20000000000 */
[--C-:B------:R-:W-:Y:S01]  /*b920*/  @!P5 IMAD.IADD R68, R68, 0x1, -R0.reuse ;  /* 0x000000014444d824 */ /* 0x100fe200078e0a00 */
[----:B------:R-:W-:Y:S01]  /*b930*/  ISETP.GE.AND P5, PT, R15, RZ, PT ;  /* 0x000000ff0f00720c */ /* 0x000fe20003fa6270 */
        /* <DEDUP_REMOVED lines=11> */
[----:B------:R-:W-:Y:S02]  /*b9f0*/  @!P5 IMAD.MOV R70, RZ, RZ, -R70 ;  /* 0x000000ffff46d224 */ /* 0x000fe400078e0a46 */
        /* <DEDUP_REMOVED lines=144> */
[C---:B------:R-:W-:Y:S02]  /*c300*/  IMAD R86, R0.reuse, R86, R13 ;  /* 0x0000005600567224 */ /* 0x040fe400078e020d */
[----:B------:R-:W-:Y:S02]  /*c310*/  IMAD.MOV R4, RZ, RZ, -R4 ;  /* 0x000000ffff047224 */ /* 0x000fe400078e0a04 */
[----:B------:R-:W-:Y:S02]  /*c320*/  IMAD R88, R0, R7, R15 ;  /* 0x0000000700587224 */ /* 0x000fe400078e020f */
[--C-:B------:R-:W-:Y:S01]  /*c330*/  @!P5 IMAD.IADD R84, R84, 0x1, -R0.reuse ;  /* 0x000000015454d824 */ /* 0x100fe200078e0a00 */
[----:B------:R-:W-:Y:S01]  /*c340*/  ISETP.GE.AND P5, PT, R14, RZ, PT ;  /* 0x000000ff0e00720c */ /* 0x000fe20003fa6270 */
[----:B------:R-:W-:Y:S01]  /*c350*/  @!P4 IMAD.MOV R83, RZ, RZ, -R83 ;  /* 0x000000ffff53c224 */ /* 0x000fe200078e0a53 */
        /* <DEDUP_REMOVED lines=8> */
[----:B------:R-:W-:-:S02]  /*c3e0*/  ISETP.GE.AND P0, PT, R17, RZ, PT ;  /* 0x000000ff1100720c */ /* 0x000fc40003f06270 */
[----:B------:R-:W-:Y:S02]  /*c3f0*/  IABS R89, R4 ;  /* 0x0000000400597213 */ /* 0x000fe40000000000 */
[C---:B------:R-:W-:Y:S01]  /*c400*/  LOP3.LUT R14, R3.reuse, 0x158, RZ, 0xfc, !PT ;  /* 0x00000158030e7812 */ /* 0x040fe200078efcff */
[--C-:B------:R-:W-:Y:S01]  /*c410*/  @!P4 IMAD.IADD R86, R86, 0x1, -R0.reuse ;  /* 0x000000015656c824 */ /* 0x100fe200078e0a00 */
[----:B------:R-:W-:Y:S01]  /*c420*/  ISETP.GE.AND P4, PT, R4, RZ, PT ;  /* 0x000000ff0400720c */ /* 0x000fe20003f86270 */
[----:B------:R-:W-:Y:S01]  /*c430*/  IMAD.HI.U32 R4, R2, R89, RZ ;  /* 0x0000005902047227 */ /* 0x000fe200078e00ff */
[----:B------:R-:W-:Y:S02]  /*c440*/  IABS R13, R14 ;  /* 0x0000000e000d7213 */ /* 0x000fe40000000000 */
[----:B------:R-:W-:Y:S01]  /*c450*/  LOP3.LUT R17, R3, 0x154, RZ, 0xfc, !PT ;  /* 0x0000015403117812 */ /* 0x000fe200078efcff */
[--C-:B------:R-:W-:Y:S02]  /*c460*/  @!P6 IMAD.IADD R88, R88, 0x1, -R0.reuse ;  /* 0x000000015858e824 */ /* 0x100fe400078e0a00 */
[----:B------:R-:W-:Y:S01]  /*c470*/  @!P3 IMAD.IADD R87, R87, 0x1, -R0 ;  /* 0x000000015757b824 */ /* 0x000fe200078e0a00 */
[C---:B------:R-:W-:Y:S01]  /*c480*/  ISETP.GT.U32.AND P3, PT, R0.reuse, R86, PT ;  /* 0x000000560000720c */ /* 0x040fe20003f64070 */
[----:B------:R-:W-:Y:S01]  /*c490*/  IMAD.MOV R7, RZ, RZ, -R4 ;  /* 0x000000ffff077224 */ /* 0x000fe200078e0a04 */
[----:B------:R-:W-:Y:S01]  /*c4a0*/  ISETP.GT.U32.AND P6, PT, R0, R88, PT ;  /* 0x000000580000720c */ /* 0x000fe20003fc4070 */
[----:B------:R-:W-:Y:S01]  /*c4b0*/  IMAD.HI.U32 R4, R2, R13, RZ ;  /* 0x0000000d02047227 */ /* 0x000fe200078e00ff */
[----:B------:R-:W-:-:S03]  /*c4c0*/  IABS R15, R17 ;  /* 0x00000011000f7213 */ /* 0x000fc60000000000 */
[----:B------:R-:W-:Y:S01]  /*c4d0*/  @!P0 IMAD.MOV R85, RZ, RZ, -R85 ;  /* 0x000000ffff558224 */ /* 0x000fe200078e0a55 */
[C---:B------:R-:W-:Y:S01]  /*c4e0*/  ISETP.GT.U32.AND P0, PT, R0.reuse, R87, PT ;  /* 0x000000570000720c */ /* 0x040fe20003f04070 */
[----:B------:R-:W-:Y:S02]  /*c4f0*/  IMAD.MOV R90, RZ, RZ, -R4 ;  /* 0x000000ffff5a7224 */ /* 0x000fe400078e0a04 */
[----:B------:R-:W-:Y:S02]  /*c500*/  IMAD R89, R0, R7, R89 ;  /* 0x0000000700597224 */ /* 0x000fe400078e0259 */
[----:B------:R-:W-:-:S04]  /*c510*/  IMAD.HI.U32 R4, R2, R91, RZ ;  /* 0x0000005b02047227 */ /* 0x000fc800078e00ff */
[----:B------:R-:W-:Y:S02]  /*c520*/  IMAD R90, R0, R90, R13 ;  /* 0x0000005a005a7224 */ /* 0x000fe400078e020d */
[----:B------:R-:W-:Y:S01]  /*c530*/  @!P3 IMAD.IADD R86, R86, 0x1, -R0 ;  /* 0x000000015656b824 */ /* 0x000fe200078e0a00 */
[----:B------:R-:W-:Y:S01]  /*c540*/  ISETP.GT.U32.AND P3, PT, R0, R89, PT ;  /* 0x000000590000720c */ /* 0x000fe20003f64070 */
        /* <DEDUP_REMOVED lines=19> */
[----:B------:R-:W-:-:S02]  /*c680*/  @!P6 IMAD.IADD R90, R90, 0x1, -R0 ;  /* 0x000000015a5ae824 */ /* 0x000fc400078e0a00 */
[----:B------:R-:W-:Y:S01]  /*c690*/  @!P2 IMAD.MOV R86, RZ, RZ, -R86 ;  /* 0x000000ffff56a224 */ /* 0x000fe200078e0a56 */
[----:B------:R-:W-:Y:S02]  /*c6a0*/  ISETP.GT.U32.AND P2, PT, R0, R89, PT ;  /* 0x000000590000720c */ /* 0x000fe40003f44070 */
[----:B------:R-:W-:Y:S01]  /*c6b0*/  ISETP.GE.AND P3, PT, R4, RZ, PT ;  /* 0x000000ff0400720c */ /* 0x000fe20003f66270 */
[----:B------:R-:W-:Y:S01]  /*c6c0*/  @!P1 IMAD.IADD R91, R91, 0x1, -R0 ;  /* 0x000000015b5b9824 */ /* 0x000fe200078e0a00 */
[----:B------:R-:W-:Y:S01]  /*c6d0*/  IABS R95, R4 ;  /* 0x00000004005f7213 */ /* 0x000fe20000000000 */
[----:B------:R-:W-:Y:S01]  /*c6e0*/  IMAD.HI.U32 R4, R2, R93, RZ ;  /* 0x0000005d02047227 */ /* 0x000fe200078e00ff */
[----:B------:R-:W-:Y:S02]  /*c6f0*/  ISETP.GT.U32.AND P6, PT, R0, R90, PT ;  /* 0x0000005a0000720c */ /* 0x000fe40003fc4070 */
        /* <DEDUP_REMOVED lines=55> */
[----:B------:R-:W-:Y:S01]  /*ca70*/  @!P1 IMAD.MOV R92, RZ, RZ, -R92 ;  /* 0x000000ffff5c9224 */ /* 0x000fe200078e0a5c */
[C---:B------:R-:W-:Y:S01]  /*ca80*/  ISETP.GT.U32.AND P1, PT, R0.reuse, R95, PT ;  /* 0x0000005f0000720c */ /* 0x040fe20003f24070 */
[----:B------:R-:W-:Y:S02]  /*ca90*/  IMAD R98, R0, R4, R7 ;  /* 0x0000000400627224 */ /* 0x000fe400078e0207 */
[----:B------:R-:W-:-:S02]  /*caa0*/  @!P4 IMAD.MOV R94, RZ, RZ, -R94 ;  /* 0x000000ffff5ec224 */ /* 0x000fc400078e0a5e */
        /* <DEDUP_REMOVED lines=9> */
[----:B------:R-:W-:Y:S02]  /*cb40*/  IMAD.MOV R7, RZ, RZ, -R7 ;  /* 0x000000ffff077224 */ /* 0x000fe400078e0a07 */
[----:B------:R-:W-:Y:S01]  /*cb50*/  @!P1 IMAD.IADD R95, R95, 0x1, -R0 ;  /* 0x000000015f5f9824 */ /* 0x000fe200078e0a00 */
[----:B------:R-:W-:Y:S01]  /*cb60*/  ISETP.GE.AND P1, PT, R13, RZ, PT ;  /* 0x000000ff0d00720c */ /* 0x000fe20003f26270 */
[----:B------:R-:W-:Y:S01]  /*cb70*/  IMAD.HI.U32 R13, R2, R101, RZ ;  /* 0x00000065020d7227 */ /* 0x000fe200078e00ff */
[----:B------:R-:W-:-:S03]  /*cb80*/  ISETP.GT.U32.AND P4, PT, R0, R98, PT ;  /* 0x000000620000720c */ /* 0x000fc60003f84070 */
        /* <DEDUP_REMOVED lines=26> */
[----:B------:R-:W-:Y:S01]  /*cd30*/  IMAD.HI.U32 R4, R2, R15, RZ ;  /* 0x0000000f02047227 */ /* 0x000fe200078e00ff */
[----:B------:R-:W-:-:S03]  /*cd40*/  ISETP.GT.U32.AND P6, PT, R0, R100, PT ;  /* 0x000000640000720c */ /* 0x000fc60003fc4070 */
[----:B------:R-:W-:Y:S02]  /*cd50*/  @!P4 IMAD.IADD R101, R101, 0x1, -R0 ;  /* 0x000000016565c824 */ /* 0x000fe400078e0a00 */
[----:B------:R-:W-:-:S03]  /*cd60*/  IMAD.HI.U32 R7, R2, R103, RZ ;  /* 0x0000006702077227 */ /* 0x000fc600078e00ff */
[C---:B------:R-:W-:Y:S01]  /*cd70*/  ISETP.GT.U32.AND P4, PT, R0.reuse, R101, PT ;  /* 0x000000650000720c */ /* 0x040fe20003f84070 */
        /* <DEDUP_REMOVED lines=53> */
[----:B------:R-:W-:Y:S01]  /*d0d0*/  @!P5 IMAD.MOV R103, RZ, RZ, -R103 ;  /* 0x000000ffff67d224 */ /* 0x000fe200078e0a67 */
[----:B------:R-:W-:Y:S01]  /*d0e0*/  ISETP.GT.U32.AND P2, PT, R0, R105, PT ;  /* 0x000000690000720c */ /* 0x000fe20003f44070 */
[----:B------:R-:W-:Y:S01]  /*d0f0*/  IMAD.HI.U32 R4, R2, R13, RZ ;  /* 0x0000000d02047227 */ /* 0x000fe200078e00ff */
[----:B------:R-:W-:-:S02]  /*d100*/  ISETP.GT.U32.AND P4, PT, R0, R106, PT ;  /* 0x0000006a0000720c */ /* 0x000fc40003f84070 */
[----:B------:R-:W-:Y:S01]  /*d110*/  ISETP.GT.U32.AND P5, PT, R0, R107, PT ;  /* 0x0000006b0000720c */ /* 0x000fe20003fa4070 */
[----:B------:R-:W-:-:S04]  /*d120*/  IMAD.HI.U32 R7, R2, R109, RZ ;  /* 0x0000006d02077227 */ /* 0x000fc800078e00ff */
[----:B------:R-:W-:Y:S02]  /*d130*/  IMAD.MOV R108, RZ, RZ, -R4 ;  /* 0x000000ffff6c7224 */ /* 0x000fe400078e0a04 */
[----:B------:R-:W-:Y:S02]  /*d140*/  IMAD.MOV R7, RZ, RZ, -R7 ;  /* 0x000000ffff077224 */ /* 0x000fe400078e0a07 */
[----:B------:R-:W-:Y:S01]  /*d150*/  @!P1 IMAD.MOV R101, RZ, RZ, -R101 ;  /* 0x000000ffff659224 */ /* 0x000fe200078e0a65 */
[C---:B------:R-:W-:Y:S01]  /*d160*/  ISETP.GT.U32.AND P1, PT, R0.reuse, R104, PT ;  /* 0x000000680000720c */ /* 0x040fe20003f24070 */
[C---:B------:R-:W-:Y:S02]  /*d170*/  IMAD R108, R0.reuse, R108, R13 ;  /* 0x0000006c006c7224 */ /* 0x040fe400078e020d */
        /* <DEDUP_REMOVED lines=9> */
[----:B------:R-:W-:Y:S01]  /*d210*/  @!P1 IMAD.IADD R104, R104, 0x1, -R0 ;  /* 0x0000000168689824 */ /* 0x000fe200078e0a00 */
[----:B------:R-:W-:Y:S01]  /*d220*/  ISETP.GT.U32.AND P5, PT, R0, R107, PT ;  /* 0x0000006b0000720c */ /* 0x000fe20003fa4070 */
[----:B------:R-:W-:Y:S01]  /*d230*/  VIADD R4, R6, 0x12e ;  /* 0x0000012e06047836 */ /* 0x000fe20000000000 */
[----:B------:R-:W-:Y:S01]  /*d240*/  ISETP.GE.AND P1, PT, R14, RZ, PT ;  /* 0x000000ff0e00720c */ /* 0x000fe20003f26270 */
[----:B------:R-:W-:Y:S01]  /*d250*/  @!P0 IMAD.MOV R104, RZ, RZ, -R104 ;  /* 0x000000ffff688224 */ /* 0x000fe200078e0a68 */
[----:B------:R-:W-:-:S02]  /*d260*/  LOP3.LUT R14, R3, 0x12c, RZ, 0xfc, !PT ;  /* 0x0000012c030e7812 */ /* 0x000fc400078efcff */
[----:B------:R-:W-:Y:S01]  /*d270*/  ISETP.GE.AND P2, PT, R4, RZ, PT ;  /* 0x000000ff0400720c */ /* 0x000fe20003f46270 */
[--C-:B------:R-:W-:Y:S01]  /*d280*/  @!P4 IMAD.IADD R108, R108, 0x1, -R0.reuse ;  /* 0x000000016c6cc824 */ /* 0x100fe200078e0a00 */
[----:B------:R-:W-:Y:S02]  /*d290*/  IABS R15, R14 ;  /* 0x0000000e000f7213 */ /* 0x000fe40000000000 */
[----:B------:R-:W-:Y:S01]  /*d2a0*/  IABS R111, R4 ;  /* 0x00000004006f7213 */ /* 0x000fe20000000000 */
[--C-:B------:R-:W-:Y:S01]  /*d2b0*/  @!P6 IMAD.IADD R109, R109, 0x1, -R0.reuse ;  /* 0x000000016d6de824 */ /* 0x100fe200078e0a00 */
[----:B------:R-:W-:Y:S01]  /*d2c0*/  ISETP.GT.U32.AND P4, PT, R0, R108, PT ;  /* 0x0000006c0000720c */ /* 0x000fe20003f84070 */
[----:B------:R-:W-:Y:S01]  /*d2d0*/  @!P5 IMAD.IADD R107, R107, 0x1, -R0 ;  /* 0x000000016b6bd824 */ /* 0x000fe200078e0a00 */
[----:B------:R-:W-:Y:S01]  /*d2e0*/  ISETP.GE.AND P5, PT, R7, RZ, PT ;  /* 0x000000ff0700720c */ /* 0x000fe20003fa6270 */
[----:B------:R-:W-:Y:S01]  /*d2f0*/  IMAD.HI.U32 R4, R2, R13, RZ ;  /* 0x0000000d02047227 */ /* 0x000fe200078e00ff */
[----:B------:R-:W-:-:S02]  /*d300*/  ISETP.GT.U32.AND P6, PT, R0, R109, PT ;  /* 0x0000006d0000720c */ /* 0x000fc40003fc4070 */
[----:B------:R-:W-:Y:S01]  /*d310*/  ISETP.GE.AND P0, PT, R16, RZ, PT ;  /* 0x000000ff1000720c */ /* 0x000fe20003f06270 */
[----:B------:R-:W-:Y:S01]  /*d320*/  IMAD.HI.U32 R7, R2, R15, RZ ;  /* 0x0000000f02077227 */ /* 0x000fe200078e00ff */
[----:B------:R-:W-:-:S03]  /*d330*/  LOP3.LUT R16, R3, 0x126, RZ, 0xfc, !PT ;  /* 0x0000012603107812 */ /* 0x000fc600078efcff */
[----:B------:R-:W-:Y:S01]  /*d340*/  IMAD.MOV R110, RZ, RZ, -R4 ;  /* 0x000000ffff6e7224 */ /* 0x000fe200078e0a04 */
[----:B------:R-:W-:Y:S01]  /*d350*/  IABS R115, R16 ;  /* 0x0000001000737213 */ /* 0x000fe20000000000 */
[----:B------:R-:W-:Y:S02]  /*d360*/  IMAD.MOV R7, RZ, RZ, -R7 ;  /* 0x000000ffff077224 */ /* 0x000fe400078e0a07 */
[----:B------:R-:W-:Y:S02]  /*d370*/  IMAD R110, R0, R110, R13 ;  /* 0x0000006e006e7224 */ /* 0x000fe400078e020d */
[----:B------:R-:W-:-:S04]  /*d380*/  IMAD.HI.U32 R4, R2, R111, RZ ;  /* 0x0000006f02047227 */ /* 0x000fc800078e00ff */
[----:B------:R-:W-:Y:S02]  /*d390*/  IMAD R112, R0, R7, R15 ;  /* 0x0000000700707224 */ /* 0x000fe400078e020f */
[----:B------:R-:W-:Y:S01]  /*d3a0*/  @!P4 IMAD.IADD R108, R108, 0x1, -R0 ;  /* 0x000000016c6cc824 */ /* 0x000fe200078e0a00 */
[C---:B------:R-:W-:Y:S01]  /*d3b0*/  ISETP.GT.U32.AND P4, PT, R0.reuse, R110, PT ;  /* 0x0000006e0000720c */ /* 0x040fe20003f84070 */
[----:B------:R-:W-:Y:S02]  /*d3c0*/  IMAD.MOV R4, RZ, RZ, -R4 ;  /* 0x000000ffff047224 */ /* 0x000fe400078e0a04 */
[----:B------:R-:W-:Y:S01]  /*d3d0*/  @!P6 IMAD.IADD R109, R109, 0x1, -R0 ;  /* 0x000000016d6de824 */ /* 0x000fe200078e0a00 */
[C---:B------:R-:W-:Y:S01]  /*d3e0*/  ISETP.GT.U32.AND P6, PT, R0.reuse, R112, PT ;  /* 0x000000700000720c */ /* 0x040fe20003fc4070 */
[----:B------:R-:W-:Y:S01]  /*d3f0*/  IMAD R111, R0, R4, R111 ;  /* 0x00000004006f7224 */ /* 0x000fe200078e026f */
[----:B------:R-:W-:Y:S01]  /*d400*/  LOP3.LUT R4, R3, 0x12a, RZ, 0xfc, !PT ;  /* 0x0000012a03047812 */ /* 0x000fe200078efcff */
[----:B------:R-:W-:-:S02]  /*d410*/  @!P0 IMAD.MOV R108, RZ, RZ, -R108 ;  /* 0x000000ffff6c8224 */ /* 0x000fc400078e0a6c */
[----:B------:R-:W-:Y:S01]  /*d420*/  @!P3 IMAD.MOV R107, RZ, RZ, -R107 ;  /* 0x000000ffff6bb224 */ /* 0x000fe200078e0a6b */
[----:B------:R-:W-:Y:S01]  /*d430*/  ISETP.GT.U32.AND P0, PT, R0, R111, PT ;  /* 0x0000006f0000720c */ /* 0x000fe20003f04070 */
[----:B------:R-:W-:Y:S01]  /*d440*/  @!P1 IMAD.MOV R106, RZ, RZ, -R106 ;  /* 0x000000ffff6a9224 */ /* 0x000fe200078e0a6a */
[----:B------:R-:W-:Y:S01]  /*d450*/  ISETP.GE.AND P3, PT, R14, RZ, PT ;  /* 0x000000ff0e00720c */ /* 0x000fe20003f66270 */
[--C-:B------:R-:W-:Y:S01]  /*d460*/  @!P4 IMAD.IADD R110, R110, 0x1, -R0.reuse ;  /* 0x000000016e6ec824 */ /* 0x100fe200078e0a00 */
[----:B------:R-:W-:Y:S02]  /*d470*/  IABS R113, R4 ;  /* 0x0000000400717213 */ /* 0x000fe40000000000 */
[----:B------:R-:W-:Y:S01]  /*d480*/  LOP3.LUT R14, R3, 0x128, RZ, 0xfc, !PT ;  /* 0x00000128030e7812 */ /* 0x000fe200078efcff */
[----:B------:R-:W-:Y:S01]  /*d490*/  @!P6 IMAD.IADD R112, R112, 0x1, -R0 ;  /* 0x000000017070e824 */ /* 0x000fe200078e0a00 */
[----:B------:R-:W-:Y:S02]  /*d4a0*/  ISETP.GE.AND P1, PT, R17, RZ, PT ;  /* 0x000000ff1100720c */ /* 0x000fe40003f26270 */
[----:B------:R-:W-:Y:S01]  /*d4b0*/  ISETP.GE.AND P4, PT, R4, RZ, PT ;  /* 0x000000ff0400720c */ /* 0x000fe20003f86270 */
[----:B------:R-:W-:Y:S01]  /*d4c0*/  IMAD.HI.U32 R4, R2, R113, RZ ;  /* 0x0000007102047227 */ /* 0x000fe200078e00ff */
[----:B------:R-:W-:-:S02]  /*d4d0*/  IABS R13, R14 ;  /* 0x0000000e000d7213 */ /* 0x000fc40000000000 */
[----:B------:R-:W-:Y:S01]  /*d4e0*/  ISETP.GT.U32.AND P6, PT, R0, R112, PT ;  /* 0x000000700000720c */ /* 0x000fe20003fc4070 */
[----:B------:R-:W-:Y:S01]  /*d4f0*/  IMAD.MOV R7, RZ, RZ, -R4 ;  /* 0x000000ffff077224 */ /* 0x000fe200078e0a04 */
[----:B------:R-:W-:Y:S01]  /*d500*/  LOP3.LUT R17, R3, 0x124, RZ, 0xfc, !PT ;  /* 0x0000012403117812 */ /* 0x000fe200078efcff */
[----:B------:R-:W-:-:S03]  /*d510*/  IMAD.HI.U32 R4, R2, R13, RZ ;  /* 0x0000000d02047227 */ /* 0x000fc600078e00ff */
[----:B------:R-:W-:Y:S01]  /*d520*/  IABS R15, R17 ;  /* 0x00000011000f7213 */ /* 0x000fe20000000000 */
[----:B------:R-:W-:Y:S01]  /*d530*/  @!P0 IMAD.IADD R111, R111, 0x1, -R0 ;  /* 0x000000016f6f8824 */ /* 0x000fe200078e0a00 */
[C---:B------:R-:W-:Y:S01]  /*d540*/  ISETP.GT.U32.AND P0, PT, R0.reuse, R110, PT ;  /* 0x0000006e0000720c */ /* 0x040fe20003f04070 */
[----:B------:R-:W-:Y:S02]  /*d550*/  IMAD.MOV R114, RZ, RZ, -R4 ;  /* 0x000000ffff727224 */ /* 0x000fe400078e0a04 */
[----:B------:R-:W-:Y:S01]  /*d560*/  @!P1 IMAD.MOV R109, RZ, RZ, -R109 ;  /* 0x000000ffff6d9224 */ /* 0x000fe200078e0a6d */
[C---:B------:R-:W-:Y:S01]  /*d570*/  ISETP.GT.U32.AND P1, PT, R0.reuse, R111, PT ;  /* 0x0000006f0000720c */ /* 0x040fe20003f24070 */
[C---:B------:R-:W-:Y:S02]  /*d580*/  IMAD R114, R0.reuse, R114, R13 ;  /* 0x0000007200727224 */ /* 0x040fe400078e020d */
[----:B------:R-:W-:Y:S02]  /*d590*/  IMAD R113, R0, R7, R113 ;  /* 0x0000000700717224 */ /* 0x000fe400078e0271 */
[----:B------:R-:W-:Y:S01]  /*d5a0*/  @!P6 IMAD.IADD R112, R112, 0x1, -R0 ;  /* 0x000000017070e824 */ /* 0x000fe200078e0a00 */
[----:B------:R-:W-:Y:S01]  /*d5b0*/  ISETP.GT.U32.AND P6, PT, R0, R114, PT ;  /* 0x000000720000720c */ /* 0x000fe20003fc4070 */
[----:B------:R-:W-:-:S04]  /*d5c0*/  IMAD.HI.U32 R4, R2, R115, RZ ;  /* 0x0000007302047227 */ /* 0x000fc800078e00ff */
[----:B------:R-:W-:Y:S01]  /*d5d0*/  @!P0 IMAD.IADD R110, R110, 0x1, -R0 ;  /* 0x000000016e6e8824 */ /* 0x000fe200078e0a00 */
[----:B------:R-:W-:Y:S01]  /*d5e0*/  ISETP.GT.U32.AND P0, PT, R0, R113, PT ;  /* 0x000000710000720c */ /* 0x000fe20003f04070 */
[----:B------:R-:W-:-:S04]  /*d5f0*/  IMAD.HI.U32 R7, R2, R15, RZ ;  /* 0x0000000f02077227 */ /* 0x000fc800078e00ff */
[----:B------:R-:W-:Y:S02]  /*d600*/  IMAD.MOV R4, RZ, RZ, -R4 ;  /* 0x000000ffff047224 */ /* 0x000fe400078e0a04 */
[--C-:B------:R-:W-:Y:S01]  /*d610*/  @!P1 IMAD.IADD R111, R111, 0x1, -R0.reuse ;  /* 0x000000016f6f9824 */ /* 0x100fe200078e0a00 */
[----:B------:R-:W-:Y:S01]  /*d620*/  ISETP.GE.AND P1, PT, R14, RZ, PT ;  /* 0x000000ff0e00720c */ /* 0x000fe20003f26270 */
[----:B------:R-:W-:Y:S01]  /*d630*/  IMAD.MOV R7, RZ, RZ, -R7 ;  /* 0x000000ffff077224 */ /* 0x000fe200078e0a07 */
[C---:B------:R-:W-:Y:S01]  /*d640*/  LOP3.LUT R14, R3.reuse, 0x122, RZ, 0xfc, !PT ;  /* 0x00000122030e7812 */ /* 0x040fe200078efcff */
[----:B------:R-:W-:Y:S02]  /*d650*/  IMAD R115, R0, R4, R115 ;  /* 0x0000000400737224 */ /* 0x000fe400078e0273 */
[----:B------:R-:W-:Y:S01]  /*d660*/  VIADD R4, R6, 0x11e ;  /* 0x0000011e06047836 */ /* 0x000fe20000000000 */
[----:B------:R-:W-:Y:S01]  /*d670*/  IABS R117, R14 ;  /* 0x0000000e00757213 */ /* 0x000fe20000000000 */
[----:B------:R-:W-:Y:S01]  /*d680*/  IMAD R116, R0, R7, R15 ;  /* 0x0000000700747224 */ /* 0x000fe200078e020f */
[----:B------:R-:W-:Y:S01]  /*d690*/  LOP3.LUT R15, R3, 0x120, RZ, 0xfc, !PT ;  /* 0x00000120030f7812 */ /* 0x000fe200078efcff */
[--C-:B------:R-:W-:Y:S01]  /*d6a0*/  @!P6 IMAD.IADD R114, R114, 0x1, -R0.reuse ;  /* 0x000000017272e824 */ /* 0x100fe200078e0a00 */
[----:B------:R-:W-:Y:S01]  /*d6b0*/  IABS R119, R4 ;  /* 0x0000000400777213 */ /* 0x000fe20000000000 */
[----:B------:R-:W-:Y:S01]  /*d6c0*/  @!P2 IMAD.MOV R111, RZ, RZ, -R111 ;  /* 0x000000ffff6fa224 */ /* 0x000fe200078e0a6f */
[----:B------:R-:W-:Y:S01]  /*d6d0*/  ISETP.GT.U32.AND P2, PT, R0, R115, PT ;  /* 0x000000730000720c */ /* 0x000fe20003f44070 */
[----:B------:R-:W-:Y:S01]  /*d6e0*/  @!P0 IMAD.IADD R113, R113, 0x1, -R0 ;  /* 0x0000000171718824 */ /* 0x000fe200078e0a00 */
[----:B------:R-:W-:Y:S01]  /*d6f0*/  ISETP.GE.AND P0, PT, R4, RZ, PT ;  /* 0x000000ff0400720c */ /* 0x000fe20003f06270 */
[----:B------:R-:W-:Y:S01]  /*d700*/  @!P3 IMAD.MOV R112, RZ, RZ, -R112 ;  /* 0x000000ffff70b224 */ /* 0x000fe200078e0a70 */
[----:B------:R-:W-:Y:S01]  /*d710*/  ISETP.GT.U32.AND P6, PT, R0, R114, PT ;  /* 0x000000720000720c */ /* 0x000fe20003fc4070 */
[----:B------:R-:W-:Y:S01]  /*d720*/  IMAD.HI.U32 R4, R2, R117, RZ ;  /* 0x0000007502047227 */ /* 0x000fe200078e00ff */
[----:B------:R-:W-:-:S02]  /*d730*/  ISETP.GT.U32.AND P3, PT, R0, R116, PT ;  /* 0x000000740000720c */ /* 0x000fc40003f64070 */
[----:B------:R-:W-:Y:S01]  /*d740*/  IABS R13, R15 ;  /* 0x0000000f000d7213 */ /* 0x000fe20000000000 */
[----:B------:R-:W-:Y:S02]  /*d750*/  IMAD.MOV R4, RZ, RZ, -R4 ;  /* 0x000000ffff047224 */ /* 0x000fe400078e0a04 */
[----:B------:R-:W-:Y:S01]  /*d760*/  @!P5 IMAD.MOV R110, RZ, RZ, -R110 ;  /* 0x000000ffff6ed224 */ /* 0x000fe200078e0a6e */
[C---:B------:R-:W-:Y:S01]  /*d770*/  ISETP.GT.U32.AND P5, PT, R0.reuse, R113, PT ;  /* 0x000000710000720c */ /* 0x040fe20003fa4070 */
[----:B------:R-:W-:Y:S02]  /*d780*/  IMAD R117, R0, R4, R117 ;  /* 0x0000000400757224 */ /* 0x000fe400078e0275 */
[--C-:B------:R-:W-:Y:S01]  /*d790*/  @!P2 IMAD.IADD R115, R115, 0x1, -R0.reuse ;  /* 0x000000017373a824 */ /* 0x100fe200078e0a00 */
[----:B------:R-:W-:Y:S01]  /*d7a0*/  ISETP.GE.AND P2, PT, R17, RZ, PT ;  /* 0x000000ff1100720c */ /* 0x000fe20003f46270 */
[--C-:B------:R-:W-:Y:S01]  /*d7b0*/  @!P6 IMAD.IADD R114, R114, 0x1, -R0.reuse ;  /* 0x000000017272e824 */ /* 0x100fe200078e0a00 */
[----:B------:R-:W-:Y:S01]  /*d7c0*/  ISETP.GT.U32.AND P6, PT, R0, R117, PT ;  /* 0x000000750000720c */ /* 0x000fe20003fc4070 */
[----:B------:R-:W-:Y:S01]  /*d7d0*/  @!P3 IMAD.IADD R116, R116, 0x1, -R0 ;  /* 0x000000017474b824 */ /* 0x000fe200078e0a00 */
[----:B------:R-:W-:Y:S01]  /*d7e0*/  ISETP.GT.U32.AND P3, PT, R0, R115, PT ;  /* 0x000000730000720c */ /* 0x000fe20003f64070 */
[----:B------:R-:W-:Y:S01]  /*d7f0*/  IMAD.HI.U32 R4, R2, R13, RZ ;  /* 0x0000000d02047227 */ /* 0x000fe200078e00ff */
[----:B------:R-:W-:-:S03]  /*d800*/  LOP3.LUT R17, R3, 0x11a, RZ, 0xfc, !PT ;  /* 0x0000011a03117812 */ /* 0x000fc600078efcff */
[----:B------:R-:W-:Y:S01]  /*d810*/  IMAD.MOV R4, RZ, RZ, -R4 ;  /* 0x000000ffff047224 */ /* 0x000fe200078e0a04 */
[----:B------:R-:W-:Y:S01]  /*d820*/  IABS R121, R17 ;  /* 0x0000001100797213 */ /* 0x000fe20000000000 */
[--C-:B------:R-:W-:Y:S01]  /*d830*/  @!P5 IMAD.IADD R113, R113, 0x1, -R0.reuse ;  /* 0x000000017171d824 */ /* 0x100fe200078e0a00 */
[----:B------:R-:W-:Y:S01]  /*d840*/  ISETP.GE.AND P5, PT, R16, RZ, PT ;  /* 0x000000ff1000720c */ /* 0x000fe20003fa6270 */
[C---:B------:R-:W-:Y:S01]  /*d850*/  IMAD R118, R0.reuse, R4, R13 ;  /* 0x0000000400767224 */ /* 0x040fe200078e020d */
[----:B------:R-:W-:Y:S01]  /*d860*/  LOP3.LUT R16, R3, 0x11c, RZ, 0xfc, !PT ;  /* 0x0000011c03107812 */ /* 0x000fe200078efcff */
[--C-:B------:R-:W-:Y:S01]  /*d870*/  @!P6 IMAD.IADD R117, R117, 0x1, -R0.reuse ;  /* 0x000000017575e824 */ /* 0x100fe200078e0a00 */
[C---:B------:R-:W-:Y:S01]  /*d880*/  ISETP.GT.U32.AND P6, PT, R0.reuse, R116, PT ;  /* 0x000000740000720c */ /* 0x040fe20003fc4070 */
[----:B------:R-:W-:Y:S01]  /*d890*/  @!P3 IMAD.IADD R115, R115, 0x1, -R0 ;  /* 0x000000017373b824 */ /* 0x000fe200078e0a00 */
[----:B------:R-:W-:Y:S01]  /*d8a0*/  ISETP.GT.U32.AND P3, PT, R0, R118, PT ;  /* 0x000000760000720c */ /* 0x000fe20003f64070 */
[----:B------:R-:W-:Y:S01]  /*d8b0*/  IMAD.HI.U32 R7, R2, R119, RZ ;  /* 0x0000007702077227 */ /* 0x000fe200078e00ff */
[----:B------:R-:W-:-:S03]  /*d8c0*/  IABS R13, R16 ;  /* 0x00000010000d7213 */ /* 0x000fc60000000000 */
[----:B------:R-:W-:Y:S02]  /*d8d0*/  IMAD.MOV R7, RZ, RZ, -R7 ;  /* 0x000000ffff077224 */ /* 0x000fe400078e0a07 */
[----:B------:R-:W-:-:S04]  /*d8e0*/  IMAD.HI.U32 R4, R2, R13, RZ ;  /* 0x0000000d02047227 */ /* 0x000fc800078e00ff */
[C---:B------:R-:W-:Y:S02]  /*d8f0*/  IMAD R119, R0.reuse, R7, R119 ;  /* 0x0000000700777224 */ /* 0x040fe400078e0277 */
[----:B------:R-:W-:Y:S01]  /*d900*/  @!P4 IMAD.MOV R113, RZ, RZ, -R113 ;  /* 0x000000ffff71c224 */ /* 0x000fe200078e0a71 */
[----:B------:R-:W-:Y:S01]  /*d910*/  ISETP.GT.U32.AND P4, PT, R0, R117, PT ;  /* 0x000000750000720c */ /* 0x000fe20003f84070 */
        /* <DEDUP_REMOVED lines=116> */
[C---:B------:R-:W-:Y:S02]  /*e060*/  IMAD R129, R0.reuse, R7, R129 ;  /* 0x0000000700817224 */ /* 0x040fe400078e0281 */
        /* <DEDUP_REMOVED lines=81> */
[----:B------:R-:W-:Y:S01]  /*e580*/  ISETP.GT.U32.AND P1, PT, R0, R134, PT ;  /* 0x000000860000720c */ /* 0x000fe20003f24070 */
[----:B------:R-:W-:Y:S01]  /*e590*/  IMAD.MOV R7, RZ, RZ, -R4 ;  /* 0x000000ffff077224 */ /* 0x000fe200078e0a04 */
[----:B------:R-:W-:Y:S01]  /*e5a0*/  IABS R15, R17 ;  /* 0x00000011000f7213 */ /* 0x000fe20000000000 */
[----:B------:R-:W-:-:S04]  /*e5b0*/  IMAD.HI.U32 R4, R2, R13, RZ ;  /* 0x0000000d02047227 */ /* 0x000fc800078e00ff */
        /* <DEDUP_REMOVED lines=27> */
[----:B------:R-:W-:Y:S01]  /*e770*/  @!P4 IMAD.IADD R138, R138, 0x1, -R0 ;  /* 0x000000018a8ac824 */ /* 0x000fe200078e0a00 */
[----:B------:R-:W-:Y:S01]  /*e780*/  ISETP.GT.U32.AND P4, PT, R0, R137, PT ;  /* 0x000000890000720c */ /* 0x000fe20003f84070 */
[----:B------:R-:W-:Y:S01]  /*e790*/  @!P3 IMAD.MOV R134, RZ, RZ, -R134 ;  /* 0x000000ffff86b224 */ /* 0x000fe200078e0a86 */
        /* <DEDUP_REMOVED lines=62> */
[----:B------:R-:W-:Y:S01]  /*eb80*/  IMAD R146, R0, R4, R7 ;  /* 0x0000000400927224 */ /* 0x000fe200078e0207 */
[----:B------:R-:W-:Y:S01]  /*eb90*/  LOP3.LUT R17, R3, 0xe2, RZ, 0xfc, !PT ;  /* 0x000000e203117812 */ /* 0x000fe200078efcff */
[----:B------:R-:W-:-:S02]  /*eba0*/  @!P6 IMAD.MOV R142, RZ, RZ, -R142 ;  /* 0x000000ffff8ee224 */ /* 0x000fc400078e0a8e */
[----:B------:R-:W-:Y:S01]  /*ebb0*/  IMAD.HI.U32 R4, R2, R147, RZ ;  /* 0x0000009302047227 */ /* 0x000fe200078e00ff */
[----:B------:R-:W-:Y:S02]  /*ebc0*/  ISETP.GT.U32.AND P6, PT, R0, R146, PT ;  /* 0x000000920000720c */ /* 0x000fe40003fc4070 */
[----:B------:R-:W-:Y:S01]  /*ebd0*/  IABS R149, R17 ;  /* 0x0000001100957213 */ /* 0x000fe20000000000 */
[--C-:B------:R-:W-:Y:S02]  /*ebe0*/  @!P5 IMAD.IADD R144, R144, 0x1, -R0.reuse ;  /* 0x000000019090d824 */ /* 0x100fe400078e0a00 */
[----:B------:R-:W-:Y:S02]  /*ebf0*/  @!P4 IMAD.IADD R145, R145, 0x1, -R0 ;  /* 0x000000019191c824 */ /* 0x000fe400078e0a00 */
[----:B------:R-:W-:Y:S01]  /*ec00*/  IMAD.HI.U32 R7, R2, R15, RZ ;  /* 0x0000000f02077227 */ /* 0x000fe200078e00ff */
[C---:B------:R-:W-:Y:S02]  /*ec10*/  ISETP.GT.U32.AND P5, PT, R0.reuse, R144, PT ;  /* 0x000000900000720c */ /* 0x040fe40003fa4070 */
[----:B------:R-:W-:Y:S01]  /*ec20*/  ISETP.GT.U32.AND P4, PT, R0, R145, PT ;  /* 0x000000910000720c */ /* 0x000fe20003f84070 */
[----:B------:R-:W-:-:S02]  /*ec30*/  IMAD.MOV R4, RZ, RZ, -R4 ;  /* 0x000000ffff047224 */ /* 0x000fc400078e0a04 */
[--C-:B------:R-:W-:Y:S02]  /*ec40*/  @!P6 IMAD.IADD R146, R146, 0x1, -R0.reuse ;  /* 0x000000019292e824 */ /* 0x100fe400078e0a00 */
        /* <DEDUP_REMOVED lines=43> */
[C---:B------:R-:W-:Y:S01]  /*ef00*/  LOP3.LUT R14, R3.reuse, 0xd6, RZ, 0xfc, !PT ;  /* 0x000000d6030e7812 */ /* 0x040fe200078efcff */
[----:B------:R-:W-:Y:S01]  /*ef10*/  IMAD R151, R0, R7, R151 ;  /* 0x0000000700977224 */ /* 0x000fe200078e0297 */
[----:B------:R-:W-:Y:S01]  /*ef20*/  IABS R7, R4 ;  /* 0x0000000400077213 */ /* 0x000fe20000000000 */
[--C-:B------:R-:W-:Y:S01]  /*ef30*/  @!P3 IMAD.IADD R148, R148, 0x1, -R0.reuse ;  /* 0x000000019494b824 */ /* 0x100fe200078e0a00 */
[C---:B------:R-:W-:Y:S01]  /*ef40*/  ISETP.GT.U32.AND P3, PT, R0.reuse, R150, PT ;  /* 0x000000960000720c */ /* 0x040fe20003f64070 */
[C---:B------:R-:W-:Y:S01]  /*ef50*/  IMAD R153, R0.reuse, R13, R153 ;  /* 0x0000000d00997224 */ /* 0x040fe200078e0299 */
[----:B------:R-:W-:Y:S01]  /*ef60*/  LOP3.LUT R13, R3, 0xd8, RZ, 0xfc, !PT ;  /* 0x000000d8030d7812 */ /* 0x000fe200078efcff */
[----:B------:R-:W-:Y:S01]  /*ef70*/  @!P1 IMAD.MOV R147, RZ, RZ, -R147 ;  /* 0x000000ffff939224 */ /* 0x000fe200078e0a93 */
[C---:B------:R-:W-:Y:S01]  /*ef80*/  ISETP.GT.U32.AND P1, PT, R0.reuse, R151, PT ;  /* 0x000000970000720c */ /* 0x040fe20003f24070 */
[----:B------:R-:W-:Y:S01]  /*ef90*/  @!P6 IMAD.IADD R149, R149, 0x1, -R0 ;  /* 0x000000019595e824 */ /* 0x000fe200078e0a00 */
[----:B------:R-:W-:Y:S01]  /*efa0*/  ISETP.GT.U32.AND P6, PT, R0, R153, PT ;  /* 0x000000990000720c */ /* 0x000fe20003fc4070 */
[----:B------:R-:W-:Y:S01]  /*efb0*/  @!P2 IMAD.MOV R146, RZ, RZ, -R146 ;  /* 0x000000ffff92a224 */ /* 0x000fe200078e0a92 */
[----:B------:R-:W-:Y:S01]  /*efc0*/  IABS R155, R13 ;  /* 0x0000000d009b7213 */ /* 0x000fe20000000000 */
[----:B------:R-:W-:Y:S01]  /*efd0*/  @!P5 IMAD.MOV R148, RZ, RZ, -R148 ;  /* 0x000000ffff94d224 */ /* 0x000fe200078e0a94 */
[----:B------:R-:W-:-:S02]  /*efe0*/  ISETP.GE.AND P2, PT, R17, RZ, PT ;  /* 0x000000ff1100720c */ /* 0x000fc40003f46270 */
[----:B------:R-:W-:Y:S01]  /*eff0*/  ISETP.GE.AND P5, PT, R16, RZ, PT ;  /* 0x000000ff1000720c */ /* 0x000fe20003fa6270 */
[--C-:B------:R-:W-:Y:S01]  /*f000*/  @!P3 IMAD.IADD R150, R150, 0x1, -R0.reuse ;  /* 0x000000019696b824 */ /* 0x100fe200078e0a00 */
[----:B------:R-:W-:Y:S01]  /*f010*/  ISETP.GE.AND P3, PT, R4, RZ, PT ;  /* 0x000000ff0400720c */ /* 0x000fe20003f66270 */
[----:B------:R-:W-:Y:S01]  /*f020*/  IMAD.HI.U32 R4, R2, R7, RZ ;  /* 0x0000000702047227 */ /* 0x000fe200078e00ff */
[C---:B------:R-:W-:Y:S02]  /*f030*/  LOP3.LUT R16, R3.reuse, 0xd4, RZ, 0xfc, !PT ;  /* 0x000000d403107812 */ /* 0x040fe400078efcff */
[----:B------:R-:W-:Y:S01]  /*f040*/  LOP3.LUT R17, R3, 0xd2, RZ, 0xfc, !PT ;  /* 0x000000d203117812 */ /* 0x000fe200078efcff */
[--C-:B------:R-:W-:Y:S01]  /*f050*/  @!P1 IMAD.IADD R151, R151, 0x1, -R0.reuse ;  /* 0x0000000197979824 */ /* 0x100fe200078e0a00 */
[C---:B------:R-:W-:Y:S01]  /*f060*/  ISETP.GT.U32.AND P1, PT, R0.reuse, R150, PT ;  /* 0x000000960000720c */ /* 0x040fe20003f24070 */
[----:B------:R-:W-:Y:S01]  /*f070*/  @!P6 IMAD.IADD R153, R153, 0x1, -R0 ;  /* 0x000000019999e824 */ /* 0x000fe200078e0a00 */
[----:B------:R-:W-:Y:S01]  /*f080*/  IABS R157, R16 ;  /* 0x00000010009d7213 */ /* 0x000fe20000000000 */
[----:B------:R-:W-:Y:S01]  /*f090*/  IMAD.MOV R154, RZ, RZ, -R4 ;  /* 0x000000ffff9a7224 */ /* 0x000fe200078e0a04 */
[----:B------:R-:W-:Y:S01]  /*f0a0*/  ISETP.GT.U32.AND P6, PT, R0, R151, PT ;  /* 0x000000970000720c */ /* 0x000fe20003fc4070 */
[----:B------:R-:W-:Y:S01]  /*f0b0*/  IMAD.HI.U32 R4, R2, R155, RZ ;  /* 0x0000009b02047227 */ /* 0x000fe200078e00ff */
[----:B------:R-:W-:-:S03]  /*f0c0*/  IABS R15, R17 ;  /* 0x00000011000f7213 */ /* 0x000fc60000000000 */
[----:B------:R-:W-:Y:S02]  /*f0d0*/  IMAD.MOV R4, RZ, RZ, -R4 ;  /* 0x000000ffff047224 */ /* 0x000fe400078e0a04 */
[C---:B------:R-:W-:Y:S01]  /*f0e0*/  IMAD R154, R0.reuse, R154, R7 ;  /* 0x0000009a009a7224 */ /* 0x040fe200078e0207 */
[----:B------:R-:W-:Y:S01]  /*f0f0*/  IABS R7, R14 ;  /* 0x0000000e00077213 */ /* 0x000fe20000000000 */
[----:B------:R-:W-:Y:S02]  /*f100*/  IMAD R155, R0, R4, R155 ;  /* 0x00000004009b7224 */ /* 0x000fe400078e029b */
[--C-:B------:R-:W-:Y:S01]  /*f110*/  @!P1 IMAD.IADD R150, R150, 0x1, -R0.reuse ;  /* 0x0000000196969824 */ /* 0x100fe200078e0a00 */
[C---:B------:R-:W-:Y:S01]  /*f120*/  ISETP.GT.U32.AND P1, PT, R0.reuse, R154, PT ;  /* 0x0000009a0000720c */ /* 0x040fe20003f24070 */
[----:B------:R-:W-:Y:S01]  /*f130*/  @!P6 IMAD.IADD R151, R151, 0x1, -R0 ;  /* 0x000000019797e824 */ /* 0x000fe200078e0a00 */
[----:B------:R-:W-:Y:S01]  /*f140*/  ISETP.GT.U32.AND P6, PT, R0, R155, PT ;  /* 0x0000009b0000720c */ /* 0x000fe20003fc4070 */
[----:B------:R-:W-:-:S04]  /*f150*/  IMAD.HI.U32 R4, R2, R7, RZ ;  /* 0x0000000702047227 */ /* 0x000fc800078e00ff */
[----:B------:R-:W-:Y:S01]  /*f160*/  @!P2 IMAD.MOV R149, RZ, RZ, -R149 ;  /* 0x000000ffff95a224 */ /* 0x000fe200078e0a95 */
[----:B------:R-:W-:Y:S01]  /*f170*/  ISETP.GT.U32.AND P2, PT, R0, R153, PT ;  /* 0x000000990000720c */ /* 0x000fe20003f44070 */
[----:B------:R-:W-:Y:S02]  /*f180*/  IMAD.MOV R4, RZ, RZ, -R4 ;  /* 0x000000ffff047224 */ /* 0x000fe400078e0a04 */
[----:B------:R-:W-:Y:S02]  /*f190*/  @!P4 IMAD.MOV R150, RZ, RZ, -R150 ;  /* 0x000000ffff96c224 */ /* 0x000fe400078e0a96 */
[--C-:B------:R-:W-:Y:S01]  /*f1a0*/  @!P1 IMAD.IADD R154, R154, 0x1, -R0.reuse ;  /* 0x000000019a9a9824 */ /* 0x100fe200078e0a00 */
[----:B------:R-:W-:Y:S01]  /*f1b0*/  ISETP.GE.AND P1, PT, R14, RZ, PT ;  /* 0x000000ff0e00720c */ /* 0x000fe20003f26270 */
[----:B------:R-:W-:Y:S01]  /*f1c0*/  @!P6 IMAD.IADD R155, R155, 0x1, -R0 ;  /* 0x000000019b9be824 */ /* 0x000fe200078e0a00 */
[----:B------:R-:W-:Y:S01]  /*f1d0*/  LOP3.LUT R14, R3, 0xcc, RZ, 0xfc, !PT ;  /* 0x000000cc030e7812 */ /* 0x000fe200078efcff */
[C---:B------:R-:W-:Y:S01]  /*f1e0*/  IMAD R156, R0.reuse, R4, R7 ;  /* 0x00000004009c7224 */ /* 0x040fe200078e0207 */
[C---:B------:R-:W-:Y:S01]  /*f1f0*/  ISETP.GT.U32.AND P6, PT, R0.reuse, R154, PT ;  /* 0x0000009a0000720c */ /* 0x040fe20003fc4070 */
[----:B------:R-:W-:Y:S01]  /*f200*/  @!P0 IMAD.MOV R151, RZ, RZ, -R151 ;  /* 0x000000ffff978224 */ /* 0x000fe200078e0a97 */
[----:B------:R-:W-:Y:S01]  /*f210*/  ISETP.GT.U32.AND P4, PT, R0, R155, PT ;  /* 0x0000009b0000720c */ /* 0x000fe20003f84070 */
[----:B------:R-:W-:Y:S01]  /*f220*/  IMAD.HI.U32 R4, R2, R157, RZ ;  /* 0x0000009d02047227 */ /* 0x000fe200078e00ff */
[----:B------:R-:W-:-:S02]  /*f230*/  ISETP.GT.U32.AND P0, PT, R0, R156, PT ;  /* 0x0000009c0000720c */ /* 0x000fc40003f04070 */
[----:B------:R-:W-:Y:S01]  /*f240*/  IABS R161, R14 ;  /* 0x0000000e00a17213 */ /* 0x000fe20000000000 */
[----:B------:R-:W-:-:S04]  /*f250*/  IMAD.HI.U32 R7, R2, R15, RZ ;  /* 0x0000000f02077227 */ /* 0x000fc800078e00ff */
[----:B------:R-:W-:Y:S01]  /*f260*/  @!P2 IMAD.IADD R153, R153, 0x1, -R0 ;  /* 0x000000019999a824 */ /* 0x000fe200078e0a00 */
[----:B------:R-:W-:Y:S01]  /*f270*/  ISETP.GE.AND P2, PT, R13, RZ, PT ;  /* 0x000000ff0d00720c */ /* 0x000fe20003f46270 */
[----:B------:R-:W-:Y:S02]  /*f280*/  IMAD.MOV R13, RZ, RZ, -R4 ;  /* 0x000000ffff0d7224 */ /* 0x000fe400078e0a04 */
[----:B------:R-:W-:Y:S02]  /*f290*/  IMAD.MOV R7, RZ, RZ, -R7 ;  /* 0x000000ffff077224 */ /* 0x000fe400078e0a07 */
[C---:B------:R-:W-:Y:S02]  /*f2a0*/  IMAD R157, R0.reuse, R13, R157 ;  /* 0x0000000d009d7224 */ /* 0x040fe400078e029d */
[----:B------:R-:W-:Y:S01]  /*f2b0*/  IMAD R158, R0, R7, R15 ;  /* 0x00000007009e7224 */ /* 0x000fe200078e020f */
[----:B------:R-:W-:Y:S01]  /*f2c0*/  LOP3.LUT R7, R3, 0xd0, RZ, 0xfc, !PT ;  /* 0x000000d003077812 */ /* 0x000fe200078efcff */
[----:B------:R-:W-:-:S02]  /*f2d0*/  @!P6 IMAD.IADD R154, R154, 0x1, -R0 ;  /* 0x000000019a9ae824 */ /* 0x000fc400078e0a00 */
[--C-:B------:R-:W-:Y:S01]  /*f2e0*/  @!P4 IMAD.IADD R155, R155, 0x1, -R0.reuse ;  /* 0x000000019b9bc824 */ /* 0x100fe200078e0a00 */
[----:B------:R-:W-:Y:S01]  /*f2f0*/  ISETP.GT.U32.AND P4, PT, R0, R157, PT ;  /* 0x0000009d0000720c */ /* 0x000fe20003f84070 */
[----:B------:R-:W-:Y:S01]  /*f300*/  @!P0 IMAD.IADD R156, R156, 0x1, -R0 ;  /* 0x000000019c9c8824 */ /* 0x000fe200078e0a00 */
[----:B------:R-:W-:Y:S01]  /*f310*/  IABS R159, R7 ;  /* 0x00000007009f7213 */ /* 0x000fe20000000000 */
[----:B------:R-:W-:Y:S01]  /*f320*/  @!P3 IMAD.MOV R154, RZ, RZ, -R154 ;  /* 0x000000ffff9ab224 */ /* 0x000fe200078e0a9a */
[----:B------:R-:W-:Y:S01]  /*f330*/  ISETP.GT.U32.AND P3, PT, R0, R158, PT ;  /* 0x0000009e0000720c */ /* 0x000fe20003f64070 */
[----:B------:R-:W-:Y:S01]  /*f340*/  VIADD R4, R6, 0xce ;  /* 0x000000ce06047836 */ /* 0x000fe20000000000 */
[----:B------:R-:W-:Y:S01]  /*f350*/  ISETP.GT.U32.AND P0, PT, R0, R156, PT ;  /* 0x0000009c0000720c */ /* 0x000fe20003f04070 */
[----:B------:R-:W-:Y:S01]  /*f360*/  @!P5 IMAD.MOV R153, RZ, RZ, -R153 ;  /* 0x000000ffff99d224 */ /* 0x000fe200078e0a99 */
[----:B------:R-:W-:Y:S01]  /*f370*/  ISETP.GE.AND P5, PT, R16, RZ, PT ;  /* 0x000000ff1000720c */ /* 0x000fe20003fa6270 */
[----:B------:R-:W-:Y:S01]  /*f380*/  @!P2 IMAD.MOV R155, RZ, RZ, -R155 ;  /* 0x000000ffff9ba224 */ /* 0x000fe200078e0a9b */
[----:B------:R-:W-:-:S02]  /*f390*/  ISETP.GE.AND P6, PT, R4, RZ, PT ;  /* 0x000000ff0400720c */ /* 0x000fc40003fc6270 */
[----:B------:R-:W-:Y:S01]  /*f3a0*/  IABS R15, R4 ;  /* 0x00000004000f7213 */ /* 0x000fe20000000000 */
[--C-:B------:R-:W-:Y:S01]  /*f3b0*/  @!P4 IMAD.IADD R157, R157, 0x1, -R0.reuse ;  /* 0x000000019d9dc824 */ /* 0x100fe200078e0a00 */
[----:B------:R-:W-:Y:S01]  /*f3c0*/  ISETP.GE.AND P2, PT, R17, RZ, PT ;  /* 0x000000ff1100720c */ /* 0x000fe20003f46270 */
[----:B------:R-:W-:Y:S01]  /*f3d0*/  IMAD.HI.U32 R4, R2, R159, RZ ;  /* 0x0000009f02047227 */ /* 0x000fe200078e00ff */
[C---:B------:R-:W-:Y:S02]  /*f3e0*/  LOP3.LUT R16, R3.reuse, 0xc6, RZ, 0xfc, !PT ;  /* 0x000000c603107812 */ /* 0x040fe400078efcff */
[----:B------:R-:W-:Y:S01]  /*f3f0*/  ISETP.GT.U32.AND P4, PT, R0, R157, PT ;  /* 0x0000009d0000720c */ /* 0x000fe20003f84070 */
[--C-:B------:R-:W-:Y:S01]  /*f400*/  @!P3 IMAD.IADD R158, R158, 0x1, -R0.reuse ;  /* 0x000000019e9eb824 */ /* 0x100fe200078e0a00 */
[----:B------:R-:W-:Y:S01]  /*f410*/  LOP3.LUT R17, R3, 0xc4, RZ, 0xfc, !PT ;  /* 0x000000c403117812 */ /* 0x000fe200078efcff */
[----:B------:R-:W-:Y:S01]  /*f420*/  @!P0 IMAD.IADD R156, R156, 0x1, -R0 ;  /* 0x000000019c9c8824 */ /* 0x000fe200078e0a00 */
[----:B------:R-:W-:Y:S01]  /*f430*/  ISETP.GE.AND P0, PT, R7, RZ, PT ;  /* 0x000000ff0700720c */ /* 0x000fe20003f06270 */
[----:B------:R-:W-:Y:S01]  /*f440*/  IMAD.HI.U32 R7, R2, R161, RZ ;  /* 0x000000a102077227 */ /* 0x000fe200078e00ff */
[----:B------:R-:W-:-:S02]  /*f450*/  ISETP.GT.U32.AND P3, PT, R0, R158, PT ;  /* 0x0000009e0000720c */ /* 0x000fc40003f64070 */
[----:B------:R-:W-:Y:S01]  /*f460*/  IABS R165, R17 ;  /* 0x0000001100a57213 */ /* 0x000fe20000000000 */
[----:B------:R-:W-:Y:S02]  /*f470*/  IMAD.MOV R13, RZ, RZ, -R4 ;  /* 0x000000ffff0d7224 */ /* 0x000fe400078e0a04 */
[----:B------:R-:W-:-:S04]  /*f480*/  IMAD.HI.U32 R4, R2, R15, RZ ;  /* 0x0000000f02047227 */ /* 0x000fc800078e00ff */
[----:B------:R-:W-:Y:S02]  /*f490*/  IMAD.MOV R7, RZ, RZ, -R7 ;  /* 0x000000ffff077224 */ /* 0x000fe400078e0a07 */
[C---:B------:R-:W-:Y:S02]  /*f4a0*/  IMAD R159, R0.reuse, R13, R159 ;  /* 0x0000000d009f7224 */ /* 0x040fe400078e029f */
[----:B------:R-:W-:Y:S02]  /*f4b0*/  IMAD.MOV R4, RZ, RZ, -R4 ;  /* 0x000000ffff047224 */ /* 0x000fe400078e0a04 */
[C---:B------:R-:W-:Y:S02]  /*f4c0*/  IMAD R161, R0.reuse, R7, R161 ;  /* 0x0000000700a17224 */ /* 0x040fe400078e02a1 */
[--C-:B------:R-:W-:Y:S01]  /*f4d0*/  @!P4 IMAD.IADD R157, R157, 0x1, -R0.reuse ;  /* 0x000000019d9dc824 */ /* 0x100fe200078e0a00 */
[C---:B------:R-:W-:Y:S01]  /*f4e0*/  ISETP.GT.U32.AND P4, PT, R0.reuse, R159, PT ;  /* 0x0000009f0000720c */ /* 0x040fe20003f84070 */
[----:B------:R-:W-:Y:S01]  /*f4f0*/  IMAD R160, R0, R4, R15 ;  /* 0x0000000400a07224 */ /* 0x000fe200078e020f */
        /* <DEDUP_REMOVED lines=8> */
[----:B------:R-:W-:-:S02]  /*f580*/  IABS R7, R4 ;  /* 0x0000000400077213 */ /* 0x000fc40000000000 */
[----:B------:R-:W-:Y:S01]  /*f590*/  LOP3.LUT R14, R3, 0xc8, RZ, 0xfc, !PT ;  /* 0x000000c8030e7812 */ /* 0x000fe200078efcff */
[--C-:B------:R-:W-:Y:S01]  /*f5a0*/  @!P4 IMAD.IADD R159, R159, 0x1, -R0.reuse ;  /* 0x000000019f9fc824 */ /* 0x100fe200078e0a00 */
[----:B------:R-:W-:Y:S01]  /*f5b0*/  ISETP.GE.AND P4, PT, R4, RZ, PT ;  /* 0x000000ff0400720c */ /* 0x000fe20003f86270 */
[----:B------:R-:W-:Y:S01]  /*f5c0*/  IMAD.HI.U32 R4, R2, R7, RZ ;  /* 0x0000000702047227 */ /* 0x000fe200078e00ff */
[----:B------:R-:W-:Y:S02]  /*f5d0*/  IABS R163, R14 ;  /* 0x0000000e00a37213 */ /* 0x000fe40000000000 */
[----:B------:R-:W-:Y:S01]  /*f5e0*/  IABS R15, R16 ;  /* 0x00000010000f7213 */ /* 0x000fe20000000000 */
[--C-:B------:R-:W-:Y:S02]  /*f5f0*/  @!P3 IMAD.IADD R161, R161, 0x1, -R0.reuse ;  /* 0x00000001a1a1b824 */ /* 0x100fe400078e0a00 */
[----:B------:R-:W-:Y:S01]  /*f600*/  @!P5 IMAD.IADD R160, R160, 0x1, -R0 ;  /* 0x00000001a0a0d824 */ /* 0x000fe200078e0a00 */
[C---:B------:R-:W-:Y:S01]  /*f610*/  ISETP.GT.U32.AND P5, PT, R0.reuse, R159, PT ;  /* 0x0000009f0000720c */ /* 0x040fe20003fa4070 */
[----:B------:R-:W-:Y:S01]  /*f620*/  IMAD.MOV R162, RZ, RZ, -R4 ;  /* 0x000000ffffa27224 */ /* 0x000fe200078e0a04 */
[----:B------:R-:W-:Y:S01]  /*f630*/  ISETP.GT.U32.AND P2, PT, R0, R161, PT ;  /* 0x000000a10000720c */ /* 0x000fe20003f44070 */
[----:B------:R-:W-:Y:S01]  /*f640*/  IMAD.HI.U32 R4, R2, R163, RZ ;  /* 0x000000a302047227 */ /* 0x000fe200078e00ff */
[----:B------:R-:W-:-:S03]  /*f650*/  ISETP.GT.U32.AND P3, PT, R0, R160, PT ;  /* 0x000000a00000720c */ /* 0x000fc60003f64070 */
[----:B------:R-:W-:Y:S02]  /*f660*/  IMAD.MOV R13, RZ, RZ, -R4 ;  /* 0x000000ffff0d7224 */ /* 0x000fe400078e0a04 */
[----:B------:R-:W-:-:S04]  /*f670*/  IMAD.HI.U32 R4, R2, R15, RZ ;  /* 0x0000000f02047227 */ /* 0x000fc800078e00ff */
[C---:B------:R-:W-:Y:S02]  /*f680*/  IMAD R163, R0.reuse, R13, R163 ;  /* 0x0000000d00a37224 */ /* 0x040fe400078e02a3 */
[----:B------:R-:W-:Y:S02]  /*f690*/  IMAD R162, R0, R162, R7 ;  /* 0x000000a200a27224 */ /* 0x000fe400078e0207 */
[----:B------:R-:W-:-:S04]  /*f6a0*/  IMAD.HI.U32 R7, R2, R165, RZ ;  /* 0x000000a502077227 */ /* 0x000fc800078e00ff */
[----:B------:R-:W-:Y:S02]  /*f6b0*/  IMAD.MOV R4, RZ, RZ, -R4 ;  /* 0x000000ffff047224 */ /* 0x000fe400078e0a04 */
[--C-:B------:R-:W-:Y:S01]  /*f6c0*/  @!P2 IMAD.IADD R161, R161, 0x1, -R0.reuse ;  /* 0x00000001a1a1a824 */ /* 0x100fe200078e0a00 */
[C---:B------:R-:W-:Y:S01]  /*f6d0*/  ISETP.GT.U32.AND P2, PT, R0.reuse, R163, PT ;  /* 0x000000a30000720c */ /* 0x040fe20003f44070 */
[--C-:B------:R-:W-:Y:S01]  /*f6e0*/  @!P5 IMAD.IADD R159, R159, 0x1, -R0.reuse ;  /* 0x000000019f9fd824 */ /* 0x100fe200078e0a00 */
[----:B------:R-:W-:Y:S01]  /*f6f0*/  ISETP.GT.U32.AND P5, PT, R0, R162, PT ;  /* 0x000000a20000720c */ /* 0x000fe20003fa4070 */
[----:B------:R-:W-:Y:S01]  /*f700*/  @!P3 IMAD.IADD R160, R160, 0x1, -R0 ;  /* 0x00000001a0a0b824 */ /* 0x000fe200078e0a00 */
[----:B------:R-:W-:Y:S01]  /*f710*/  ISETP.GE.AND P3, PT, R14, RZ, PT ;  /* 0x000000ff0e00720c */ /* 0x000fe20003f66270 */
[----:B------:R-:W-:Y:S01]  /*f720*/  IMAD.MOV R7, RZ, RZ, -R7 ;  /* 0x000000ffff077224 */ /* 0x000fe200078e0a07 */
[C---:B------:R-:W-:Y:S01]  /*f730*/  LOP3.LUT R14, R3.reuse, 0xc2, RZ, 0xfc, !PT ;  /* 0x000000c2030e7812 */ /* 0x040fe200078efcff */
[C---:B------:R-:W-:Y:S01]  /*f740*/  IMAD R164, R0.reuse, R4, R15 ;  /* 0x0000000400a47224 */ /* 0x040fe200078e020f */
[----:B------:R-:W-:Y:S01]  /*f750*/  LOP3.LUT R15, R3, 0xc0, RZ, 0xfc, !PT ;  /* 0x000000c0030f7812 */ /* 0x000fe200078efcff */
[C---:B------:R-:W-:Y:S01]  /*f760*/  IMAD R165, R0.reuse, R7, R165 ;  /* 0x0000000700a57224 */ /* 0x040fe200078e02a5 */
[----:B------:R-:W-:Y:S01]  /*f770*/  IABS R7, R14 ;  /* 0x0000000e00077213 */ /* 0x000fe20000000000 */
[----:B------:R-:W-:Y:S01]  /*f780*/  @!P6 IMAD.MOV R160, RZ, RZ, -R160 ;  /* 0x000000ffffa0e224 */ /* 0x000fe200078e0aa0 */
[C---:B------:R-:W-:Y:S01]  /*f790*/  ISETP.GT.U32.AND P6, PT, R0.reuse, R164, PT ;  /* 0x000000a40000720c */ /* 0x040fe20003fc4070 */
[----:B------:R-:W-:Y:S01]  /*f7a0*/  @!P1 IMAD.MOV R161, RZ, RZ, -R161 ;  /* 0x000000ffffa19224 */ /* 0x000fe200078e0aa1 */
[----:B------:R-:W-:Y:S01]  /*f7b0*/  ISETP.GT.U32.AND P1, PT, R0, R165, PT ;  /* 0x000000a50000720c */ /* 0x000fe20003f24070 */
[----:B------:R-:W-:Y:S01]  /*f7c0*/  VIADD R4, R6, 0xbe ;  /* 0x000000be06047836 */ /* 0x000fe20000000000 */
[----:B------:R-:W-:Y:S01]  /*f7d0*/  IABS R167, R15 ;  /* 0x0000000f00a77213 */ /* 0x000fe20000000000 */
[----:B------:R-:W-:-:S02]  /*f7e0*/  @!P2 IMAD.IADD R163, R163, 0x1, -R0 ;  /* 0x00000001a3a3a824 */ /* 0x000fc400078e0a00 */
[--C-:B------:R-:W-:Y:S01]  /*f7f0*/  @!P5 IMAD.IADD R162, R162, 0x1, -R0.reuse ;  /* 0x00000001a2a2d824 */ /* 0x100fe200078e0a00 */
[----:B------:R-:W-:Y:S01]  /*f800*/  ISETP.GE.AND P5, PT, R4, RZ, PT ;  /* 0x000000ff0400720c */ /* 0x000fe20003fa6270 */
[----:B------:R-:W-:Y:S01]  /*f810*/  @!P0 IMAD.MOV R159, RZ, RZ, -R159 ;  /* 0x000000ffff9f8224 */ /* 0x000fe200078e0a9f */
[----:B------:R-:W-:Y:S01]  /*f820*/  IABS R13, R4 ;  /* 0x00000004000d7213 */ /* 0x000fe20000000000 */
[----:B------:R-:W-:Y:S01]  /*f830*/  IMAD.HI.U32 R4, R2, R7, RZ ;  /* 0x0000000702047227 */ /* 0x000fe200078e00ff */
[C---:B------:R-:W-:Y:S02]  /*f840*/  ISETP.GT.U32.AND P0, PT, R0.reuse, R163, PT ;  /* 0x000000a30000720c */ /* 0x040fe40003f04070 */
[----:B------:R-:W-:Y:S01]  /*f850*/  ISETP.GT.U32.AND P2, PT, R0, R162, PT ;  /* 0x000000a20000720c */ /* 0x000fe20003f44070 */
[----:B------:R-:W-:Y:S01]  /*f860*/  @!P6 IMAD.IADD R164, R164, 0x1, -R0 ;  /* 0x00000001a4a4e824 */ /* 0x000fe200078e0a00 */
[----:B------:R-:W-:Y:S01]  /*f870*/  ISETP.GE.AND P6, PT, R17, RZ, PT ;  /* 0x000000ff1100720c */ /* 0x000fe20003fc6270 */
[----:B------:R-:W-:Y:S01]  /*f880*/  IMAD.MOV R4, RZ, RZ, -R4 ;  /* 0x000000ffff047224 */ /* 0x000fe200078e0a04 */
[----:B------:R-:W-:Y:S01]  /*f890*/  LOP3.LUT R17, R3, 0xba, RZ, 0xfc, !PT ;  /* 0x000000ba03117812 */ /* 0x000fe200078efcff */
[----:B------:R-:W-:Y:S01]  /*f8a0*/  @!P1 IMAD.IADD R165, R165, 0x1, -R0 ;  /* 0x00000001a5a59824 */ /* 0x000fe200078e0a00 */
[C---:B------:R-:W-:Y:S01]  /*f8b0*/  ISETP.GT.U32.AND P1, PT, R0.reuse, R164, PT ;  /* 0x000000a40000720c */ /* 0x040fe20003f24070 */
[----:B------:R-:W-:-:S02]  /*f8c0*/  IMAD R166, R0, R4, R7 ;  /* 0x0000000400a67224 */ /* 0x000fc400078e0207 */
[----:B------:R-:W-:-:S04]  /*f8d0*/  IMAD.HI.U32 R4, R2, R167, RZ ;  /* 0x000000a702047227 */ /* 0x000fc800078e00ff */
[----:B------:R-:W-:Y:S01]  /*f8e0*/  @!P0 IMAD.IADD R163, R163, 0x1, -R0 ;  /* 0x00000001a3a38824 */ /* 0x000fe200078e0a00 */
[----:B------:R-:W-:Y:S01]  /*f8f0*/  ISETP.GT.U32.AND P0, PT, R0, R166, PT ;  /* 0x000000a60000720c */ /* 0x000fe20003f04070 */
[----:B------:R-:W-:Y:S02]  /*f900*/  IMAD.MOV R4, RZ, RZ, -R4 ;  /* 0x000000ffff047224 */ /* 0x000fe400078e0a04 */
[----:B------:R-:W-:Y:S01]  /*f910*/  @!P2 IMAD.IADD R162, R162, 0x1, -R0 ;  /* 0x00000001a2a2a824 */ /* 0x000fe200078e0a00 */
[----:B------:R-:W-:Y:S01]  /*f920*/  ISETP.GE.AND P2, PT, R16, RZ, PT ;  /* 0x000000ff1000720c */ /* 0x000fe20003f46270 */
[----:B------:R-:W-:Y:S01]  /*f930*/  IMAD.HI.U32 R7, R2, R13, RZ ;  /* 0x0000000d02077227 */ /* 0x000fe200078e00ff */
[----:B------:R-:W-:-:S03]  /*f940*/  LOP3.LUT R16, R3, 0xbc, RZ, 0xfc, !PT ;  /* 0x000000bc03107812 */ /* 0x000fc600078efcff */
[C---:B------:R-:W-:Y:S01]  /*f950*/  IMAD R167, R0.reuse, R4, R167 ;  /* 0x0000000400a77224 */ /* 0x040fe200078e02a7 */
[----:B------:R-:W-:Y:S01]  /*f960*/  IABS R169, R16 ;  /* 0x0000001000a97213 */ /* 0x000fe20000000000 */
[----:B------:R-:W-:Y:S02]  /*f970*/  IMAD.MOV R7, RZ, RZ, -R7 ;  /* 0x000000ffff077224 */ /* 0x000fe400078e0a07 */
[----:B------:R-:W-:Y:S01]  /*f980*/  @!P4 IMAD.MOV R162, RZ, RZ, -R162 ;  /* 0x000000ffffa2c224 */ /* 0x000fe200078e0aa2 */
[----:B------:R-:W-:Y:S01]  /*f990*/  ISETP.GT.U32.AND P4, PT, R0, R165, PT ;  /* 0x000000a50000720c */ /* 0x000fe20003f84070 */
[--C-:B------:R-:W-:Y:S01]  /*f9a0*/  @!P1 IMAD.IADD R164, R164, 0x1, -R0.reuse ;  /* 0x00000001a4a49824 */ /* 0x100fe200078e0a00 */
[C---:B------:R-:W-:Y:S01]  /*f9b0*/  ISETP.GT.U32.AND P1, PT, R0.reuse, R167, PT ;  /* 0x000000a70000720c */ /* 0x040fe20003f24070 */
[----:B------:R-:W-:Y:S01]  /*f9c0*/  IMAD R168, R0, R7, R13 ;  /* 0x0000000700a87224 */ /* 0x000fe200078e020d */
[----:B------:R-:W-:Y:S01]  /*f9d0*/  IABS R13, R17 ;  /* 0x00000011000d7213 */ /* 0x000fe20000000000 */
[----:B------:R-:W-:-:S02]  /*f9e0*/  @!P0 IMAD.IADD R166, R166, 0x1, -R0 ;  /* 0x00000001a6a68824 */ /* 0x000fc400078e0a00 */
[----:B------:R-:W-:Y:S01]  /*f9f0*/  @!P3 IMAD.MOV R163, RZ, RZ, -R163 ;  /* 0x000000ffffa3b224 */ /* 0x000fe200078e0aa3 */
[----:B------:R-:W-:Y:S01]  /*fa00*/  ISETP.GE.AND P3, PT, R14, RZ, PT ;  /* 0x000000ff0e00720c */ /* 0x000fe20003f66270 */
[----:B------:R-:W-:Y:S01]  /*fa10*/  IMAD.HI.U32 R7, R2, R13, RZ ;  /* 0x0000000d02077227 */ /* 0x000fe200078e00ff */
[----:B------:R-:W-:Y:S02]  /*fa20*/  ISETP.GT.U32.AND P0, PT, R0, R166, PT ;  /* 0x000000a60000720c */ /* 0x000fe40003f04070 */
[----:B------:R-:W-:Y:S01]  /*fa30*/  LOP3.LUT R14, R3, 0xb6, RZ, 0xfc, !PT ;  /* 0x000000b6030e7812 */ /* 0x000fe200078efcff */
[--C-:B------:R-:W-:Y:S01]  /*fa40*/  @!P4 IMAD.IADD R165, R165, 0x1, -R0.reuse ;  /* 0x00000001a5a5c824 */ /* 0x100fe200078e0a00 */
[----:B------:R-:W-:Y:S01]  /*fa50*/  ISETP.GE.AND P4, PT, R15, RZ, PT ;  /* 0x000000ff0f00720c */ /* 0x000fe20003f86270 */
[----:B------:R-:W-:Y:S01]  /*fa60*/  IMAD.MOV R7, RZ, RZ, -R7 ;  /* 0x000000ffff077224 */ /* 0x000fe200078e0a07 */
[----:B------:R-:W-:Y:S01]  /*fa70*/  IABS R15, R14 ;  /* 0x0000000e000f7213 */ /* 0x000fe20000000000 */
[----:B------:R-:W-:Y:S01]  /*fa80*/  @!P1 IMAD.IADD R167, R167, 0x1, -R0 ;  /* 0x00000001a7a79824 */ /* 0x000fe200078e0a00 */
[----:B------:R-:W-:Y:S01]  /*fa90*/  ISETP.GE.AND P1, PT, R17, RZ, PT ;  /* 0x000000ff1100720c */ /* 0x000fe20003f26270 */
[----:B------:R-:W-:Y:S01]  /*faa0*/  IMAD.HI.U32 R4, R2, R169, RZ ;  /* 0x000000a902047227 */ /* 0x000fe200078e00ff */
[----:B------:R-:W-:-:S03]  /*fab0*/  IABS R17, R18 ;  /* 0x0000001200117213 */ /* 0x000fc60000000000 */
[----:B------:R-:W-:Y:S01]  /*fac0*/  @!P2 IMAD.MOV R164, RZ, RZ, -R164 ;  /* 0x000000ffffa4a224 */ /* 0x000fe200078e0aa4 */
[C---:B------:R-:W-:Y:S01]  /*fad0*/  ISETP.GT.U32.AND P2, PT, R0.reuse, R168, PT ;  /* 0x000000a80000720c */ /* 0x040fe20003f44070 */
[C---:B------:R-:W-:Y:S01]  /*fae0*/  IMAD R170, R0.reuse, R7, R13 ;  /* 0x0000000700aa7224 */ /* 0x040fe200078e020d */
[C---:B------:R-:W-:Y:S01]  /*faf0*/  LOP3.LUT R7, R3.reuse, 0xb8, RZ, 0xfc, !PT ;  /* 0x000000b803077812 */ /* 0x040fe200078efcff */
[----:B------:R-:W-:Y:S01]  /*fb00*/  @!P6 IMAD.MOV R165, RZ, RZ, -R165 ;  /* 0x000000ffffa5e224 */ /* 0x000fe200078e0aa5 */
[----:B------:R-:W-:Y:S01]  /*fb10*/  ISETP.GT.U32.AND P6, PT, R0, R167, PT ;  /* 0x000000a70000720c */ /* 0x000fe20003fc4070 */
[----:B------:R-:W-:Y:S01]  /*fb20*/  IMAD.MOV R4, RZ, RZ, -R4 ;  /* 0x000000ffff047224 */ /* 0x000fe200078e0a04 */
[----:B------:R-:W-:Y:S01]  /*fb30*/  IABS R171, R7 ;  /* 0x0000000700ab7213 */ /* 0x000fe20000000000 */
[----:B------:R-:W-:Y:S01]  /*fb40*/  @!P0 IMAD.IADD R166, R166, 0x1, -R0 ;  /* 0x00000001a6a68824 */ /* 0x000fe200078e0a00 */
[----:B------:R-:W-:Y:S01]  /*fb50*/  ISETP.GE.AND P0, PT, R16, RZ, PT ;  /* 0x000000ff1000720c */ /* 0x000fe20003f06270 */
[----:B------:R-:W-:Y:S01]  /*fb60*/  IMAD R169, R0, R4, R169 ;  /* 0x0000000400a97224 */ /* 0x000fe200078e02a9 */
[----:B------:R-:W-:Y:S01]  /*fb70*/  LOP3.LUT R16, R3, 0xb4, RZ, 0xfc, !PT ;  /* 0x000000b403107812 */ /* 0x000fe200078efcff */
[----:B------:R-:W-:-:S02]  /*fb80*/  @!P3 IMAD.MOV R166, RZ, RZ, -R166 ;  /* 0x000000ffffa6b224 */ /* 0x000fc400078e0aa6 */
[----:B------:R-:W-:Y:S01]  /*fb90*/  IMAD.HI.U32 R4, R2, R171, RZ ;  /* 0x000000ab02047227 */ /* 0x000fe200078e00ff */
[----:B------:R-:W-:Y:S02]  /*fba0*/  ISETP.GT.U32.AND P3, PT, R0, R169, PT ;  /* 0x000000a90000720c */ /* 0x000fe40003f64070 */
[----:B------:R-:W-:Y:S01]  /*fbb0*/  IABS R173, R16 ;  /* 0x0000001000ad7213 */ /* 0x000fe20000000000 */
[--C-:B------:R-:W-:Y:S02]  /*fbc0*/  @!P2 IMAD.IADD R168, R168, 0x1, -R0.reuse ;  /* 0x00000001a8a8a824 */ /* 0x100fe400078e0a00 */
[----:B------:R-:W-:Y:S01]  /*fbd0*/  @!P6 IMAD.IADD R167, R167, 0x1, -R0 ;  /* 0x00000001a7a7e824 */ /* 0x000fe200078e0a00 */
[C---:B------:R-:W-:Y:S01]  /*fbe0*/  ISETP.GT.U32.AND P6, PT, R0.reuse, R170, PT ;  /* 0x000000aa0000720c */ /* 0x040fe20003fc4070 */
[----:B------:R-:W-:Y:S01]  /*fbf0*/  IMAD.MOV R4, RZ, RZ, -R4 ;  /* 0x000000ffff047224 */ /* 0x000fe200078e0a04 */
[----:B------:R-:W-:Y:S01]  /*fc00*/  ISETP.GT.U32.AND P2, PT, R0, R168, PT ;  /* 0x000000a80000720c */ /* 0x000fe20003f44070 */
[----:B------:R-:W-:-:S02]  /*fc10*/  @!P4 IMAD.MOV R167, RZ, RZ, -R167 ;  /* 0x000000ffffa7c224 */ /* 0x000fc400078e0aa7 */
[----:B------:R-:W-:Y:S02]  /*fc20*/  IMAD R171, R0, R4, R171 ;  /* 0x0000000400ab7224 */ /* 0x000fe400078e02ab */
[--C-:B------:R-:W-:Y:S02]  /*fc30*/  @!P3 IMAD.IADD R169, R169, 0x1, -R0.reuse ;  /* 0x00000001a9a9b824 */ /* 0x100fe400078e0a00 */
[----:B------:R-:W-:Y:S01]  /*fc40*/  IMAD.HI.U32 R4, R2, R15, RZ ;  /* 0x0000000f02047227 */ /* 0x000fe200078e00ff */
[C---:B------:R-:W-:Y:S02]  /*fc50*/  ISETP.GT.U32.AND P4, PT, R0.reuse, R171, PT ;  /* 0x000000ab0000720c */ /* 0x040fe40003f84070 */
[----:B------:R-:W-:Y:S01]  /*fc60*/  ISETP.GT.U32.AND P3, PT, R0, R169, PT ;  /* 0x000000a90000720c */ /* 0x000fe20003f64070 */
[--C-:B------:R-:W-:Y:S02]  /*fc70*/  @!P6 IMAD.IADD R170, R170, 0x1, -R0.reuse ;  /* 0x00000001aaaae824 */ /* 0x100fe400078e0a00 */
[----:B------:R-:W-:Y:S01]  /*fc80*/  @!P2 IMAD.IADD R168, R168, 0x1, -R0 ;  /* 0x00000001a8a8a824 */ /* 0x000fe200078e0a00 */
[----:B------:R-:W-:Y:S01]  /*fc90*/  ISETP.GE.AND P2, PT, R7, RZ, PT ;  /* 0x000000ff0700720c */ /* 0x000fe20003f46270 */
[----:B------:R-:W-:Y:S01]  /*fca0*/  IMAD.HI.U32 R7, R2, R173, RZ ;  /* 0x000000ad02077227 */ /* 0x000fe200078e00ff */
[----:B------:R-:W-:-:S03]  /*fcb0*/  ISETP.GT.U32.AND P6, PT, R0, R170, PT ;  /* 0x000000aa0000720c */ /* 0x000fc60003fc4070 */
[----:B------:R-:W-:Y:S02]  /*fcc0*/  IMAD.MOV R4, RZ, RZ, -R4 ;  /* 0x000000ffff047224 */ /* 0x000fe400078e0a04 */
[----:B------:R-:W-:Y:S02]  /*fcd0*/  @!P4 IMAD.IADD R171, R171, 0x1, -R0 ;  /* 0x00000001ababc824 */ /* 0x000fe400078e0a00 */
[----:B------:R-:W-:Y:S02]  /*fce0*/  IMAD.MOV R7, RZ, RZ, -R7 ;  /* 0x000000ffff077224 */ /* 0x000fe400078e0a07 */
[----:B------:R-:W-:Y:S01]  /*fcf0*/  IMAD.HI.U32 R13, R2, R17, RZ ;  /* 0x00000011020d7227 */ /* 0x000fe200078e00ff */
[----:B------:R-:W-:-:S03]  /*fd00*/  ISETP.GT.U32.AND P4, PT, R0, R171, PT ;  /* 0x000000ab0000720c */ /* 0x000fc60003f84070 */
[--C-:B------:R-:W-:Y:S01]  /*fd10*/  @!P3 IMAD.IADD R169, R169, 0x1, -R0.reuse ;  /* 0x00000001a9a9b824 */ /* 0x100fe200078e0a00 */
[----:B------:R-:W-:Y:S01]  /*fd20*/  ISETP.GE.AND P3, PT, R16, RZ, PT ;  /* 0x000000ff1000720c */ /* 0x000fe20003f66270 */
[C---:B------:R-:W-:Y:S01]  /*fd30*/  IMAD R172, R0.reuse, R4, R15 ;  /* 0x0000000400ac7224 */ /* 0x040fe200078e020f */
[C---:B------:R-:W-:Y:S01]  /*fd40*/  LOP3.LUT R16, R3.reuse, 0xac, RZ, 0xfc, !PT ;  /* 0x000000ac03107812 */ /* 0x040fe200078efcff */
[----:B------:R-:W-:Y:S02]  /*fd50*/  IMAD R173, R0, R7, R173 ;  /* 0x0000000700ad7224 */ /* 0x000fe400078e02ad */
[----:B------:R-:W-:Y:S01]  /*fd60*/  IMAD.MOV R13, RZ, RZ, -R13 ;  /* 0x000000ffff0d7224 */ /* 0x000fe200078e0a0d */
[----:B------:R-:W-:Y:S01]  /*fd70*/  IABS R177, R16 ;  /* 0x0000001000b17213 */ /* 0x000fe20000000000 */
[--C-:B------:R-:W-:Y:S01]  /*fd80*/  @!P6 IMAD.IADD R170, R170, 0x1, -R0.reuse ;  /* 0x00000001aaaae824 */ /* 0x100fe200078e0a00 */
[C---:B------:R-:W-:Y:S01]  /*fd90*/  ISETP.GT.U32.AND P6, PT, R0.reuse, R172, PT ;  /* 0x000000ac0000720c */ /* 0x040fe20003fc4070 */
[----:B------:R-:W-:Y:S01]  /*fda0*/  @!P0 IMAD.MOV R169, RZ, RZ, -R169 ;  /* 0x000000ffffa98224 */ /* 0x000fe200078e0aa9 */
[C---:B------:R-:W-:Y:S01]  /*fdb0*/  ISETP.GT.U32.AND P0, PT, R0.reuse, R173, PT ;  /* 0x000000ad0000720c */ /* 0x040fe20003f04070 */
[----:B------:R-:W-:Y:S01]  /*fdc0*/  IMAD R174, R0, R13, R17 ;  /* 0x0000000d00ae7224 */ /* 0x000fe200078e0211 */
[----:B------:R-:W-:Y:S01]  /*fdd0*/  LOP3.LUT R17, R3, 0xa2, RZ, 0xfc, !PT ;  /* 0x000000a203117812 */ /* 0x000fe200078efcff */
        /* <DEDUP_REMOVED lines=8> */
[----:B------:R-:W-:Y:S01]  /*fe60*/  ISETP.GE.AND P1, PT, R4, RZ, PT ;  /* 0x000000ff0400720c */ /* 0x000fe20003f26270 */
[----:B------:R-:W-:Y:S01]  /*fe70*/  @!P0 IMAD.IADD R173, R173, 0x1, -R0 ;  /* 0x00000001adad8824 */ /* 0x000fe200078e0a00 */
[----:B------:R-:W-:Y:S01]  /*fe80*/  IABS R175, R14 ;  /* 0x0000000e00af7213 */ /* 0x000fe20000000000 */
[----:B------:R-:W-:Y:S01]  /*fe90*/  IMAD.HI.U32 R13, R2, R177, RZ ;  /* 0x000000b1020d7227 */ /* 0x000fe200078e00ff */
[----:B------:R-:W-:-:S02]  /*fea0*/  IABS R15, R4 ;  /* 0x00000004000f7213 */ /* 0x000fc40000000000 */
[----:B------:R-:W-:Y:S01]  /*feb0*/  ISETP.GT.U32.AND P6, PT, R0, R172, PT ;  /* 0x000000ac0000720c */ /* 0x000fe20003fc4070 */
        /* <DEDUP_REMOVED lines=8> */
[C---:B------:R-:W-:Y:S01]  /*ff40*/  LOP3.LUT R4, R3.reuse, 0xaa, RZ, 0xfc, !PT ;  /* 0x000000aa03047812 */ /* 0x040fe200078efcff */
[--C-:B------:R-:W-:Y:S01]  /*ff50*/  @!P6 IMAD.IADD R172, R172, 0x1, -R0.reuse ;  /* 0x00000001acace824 */ /* 0x100fe200078e0a00 */
[----:B------:R-:W-:Y:S01]  /*ff60*/  ISETP.GE.AND P6, PT, R14, RZ, PT ;  /* 0x000000ff0e00720c */ /* 0x000fe20003fc6270 */
[----:B------:R-:W-:Y:S01]  /*ff70*/  IMAD.MOV R13, RZ, RZ, -R13 ;  /* 0x000000ffff0d7224 */ /* 0x000fe200078e0a0d */
[----:B------:R-:W-:Y:S01]  /*ff80*/  LOP3.LUT R14, R3, 0xa6, RZ, 0xfc, !PT ;  /* 0x000000a6030e7812 */ /* 0x000fe200078efcff */
[C---:B------:R-:W-:Y:S01]  /*ff90*/  IMAD R176, R0.reuse, R7, R15 ;  /* 0x0000000700b07224 */ /* 0x040fe200078e020f */
[----:B------:R-:W-:Y:S01]  /*ffa0*/  IABS R7, R4 ;  /* 0x0000000400077213 */ /* 0x000fe20000000000 */
[----:B------:R-:W-:Y:S01]  /*ffb0*/  @!P0 IMAD.IADD R173, R173, 0x1, -R0 ;  /* 0x00000001adad8824 */ /* 0x000fe200078e0a00 */
[C---:B------:R-:W-:Y:S01]  /*ffc0*/  ISETP.GT.U32.AND P0, PT, R0.reuse, R175, PT ;  /* 0x000000af0000720c */ /* 0x040fe20003f04070 */
[C---:B------:R-:W-:Y:S01]  /*ffd0*/  IMAD R177, R0.reuse, R13, R177 ;  /* 0x0000000d00b17224 */ /* 0x040fe200078e02b1 */
[----:B------:R-:W-:Y:S01]  /*ffe0*/  LOP3.LUT R13, R3, 0xa8, RZ, 0xfc, !PT ;  /* 0x000000a8030d7812 */ /* 0x000fe200078efcff */
[----:B------:R-:W-:Y:S01]  /*fff0*/  @!P5 IMAD.MOV R172, RZ, RZ, -R172 ;  /* 0x000000ffffacd224 */ /* 0x000fe200078e0aac */
[----:B------:R-:W-:Y:S01]  /*10000*/  ISETP.GT.U32.AND P5, PT, R0, R176, PT ;  /* 0x000000b00000720c */ /* 0x000fe20003fa4070 */
        /* <DEDUP_REMOVED lines=10> */
[----:B------:R-:W-:Y:S02]  /*100b0*/  LOP3.LUT R16, R3, 0xa4, RZ, 0xfc, !PT ;  /* 0x000000a403107812 */ /* 0x000fe400078efcff */
[----:B------:R-:W-:Y:S01]  /*100c0*/  IABS R15, R17 ;  /* 0x00000011000f7213 */ /* 0x000fe20000000000 */
[--C-:B------:R-:W-:Y:S01]  /*100d0*/  @!P5 IMAD.IADD R176, R176, 0x1, -R0.reuse ;  /* 0x00000001b0b0d824 */ /* 0x100fe200078e0a00 */
[C---:B------:R-:W-:Y:S01]  /*100e0*/  ISETP.GT.U32.AND P5, PT, R0.reuse, R175, PT ;  /* 0x000000af0000720c */ /* 0x040fe20003fa4070 */
[----:B------:R-:W-:Y:S01]  /*100f0*/  @!P4 IMAD.IADD R177, R177, 0x1, -R0 ;  /* 0x00000001b1b1c824 */ /* 0x000fe200078e0a00 */
[----:B------:R-:W-:Y:S01]  /*10100*/  IABS R181, R16 ;  /* 0x0000001000b57213 */ /* 0x000fe20000000000 */
[----:B------:R-:W-:Y:S01]  /*10110*/  IMAD.MOV R178, RZ, RZ, -R4 ;  /* 0x000000ffffb27224 */ /* 0x000fe200078e0a04 */
[----:B------:R-:W-:Y:S01]  /*10120*/  ISETP.GT.U32.AND P4, PT, R0, R176, PT ;  /* 0x000000b00000720c */ /* 0x000fe20003f84070 */
[----:B------:R-:W-:Y:S01]  /*10130*/  IMAD.HI.U32 R4, R2, R179, RZ ;  /* 0x000000b302047227 */ /* 0x000fe200078e00ff */
[----:B------:R-:W-:-:S03]  /*10140*/  LOP3.LUT R18, R3, 0x82, RZ, 0xfc, !PT ;  /* 0x0000008203127812 */ /* 0x000fc600078efcff */
[C---:B------:R-:W-:Y:S01]  /*10150*/  IMAD R178, R0.reuse, R178, R7 ;  /* 0x000000b200b27224 */ /* 0x040fe200078e0207 */
[----:B------:R-:W-:Y:S01]  /*10160*/  IABS R7, R14 ;  /* 0x0000000e00077213 */ /* 0x000fe20000000000 */
[----:B------:R-:W-:Y:S02]  /*10170*/  IMAD.MOV R4, RZ, RZ, -R4 ;  /* 0x000000ffff047224 */ /* 0x000fe400078e0a04 */
[--C-:B------:R-:W-:Y:S01]  /*10180*/  @!P5 IMAD.IADD R175, R175, 0x1, -R0.reuse ;  /* 0x00000001afafd824 */ /* 0x100fe200078e0a00 */
[C---:B------:R-:W-:Y:S01]  /*10190*/  ISETP.GT.U32.AND P5, PT, R0.reuse, R178, PT ;  /* 0x000000b20000720c */ /* 0x040fe20003fa4070 */
[----:B------:R-:W-:Y:S02]  /*101a0*/  IMAD R179, R0, R4, R179 ;  /* 0x0000000400b37224 */ /* 0x000fe400078e02b3 */
[----:B------:R-:W-:Y:S02]  /*101b0*/  @!P4 IMAD.IADD R176, R176, 0x1, -R0 ;  /* 0x00000001b0b0c824 */ /* 0x000fe400078e0a00 */
[----:B------:R-:W-:Y:S01]  /*101c0*/  IMAD.HI.U32 R4, R2, R7, RZ ;  /* 0x0000000702047227 */ /* 0x000fe200078e00ff */
[----:B------:R-:W-:-:S03]  /*101d0*/  ISETP.GT.U32.AND P4, PT, R0, R179, PT ;  /* 0x000000b30000720c */ /* 0x000fc60003f84070 */
[----:B------:R-:W-:Y:S02]  /*101e0*/  IMAD.MOV R4, RZ, RZ, -R4 ;  /* 0x000000ffff047224 */ /* 0x000fe400078e0a04 */
[----:B------:R-:W-:Y:S01]  /*101f0*/  @!P2 IMAD.MOV R174, RZ, RZ, -R174 ;  /* 0x000000ffffaea224 */ /* 0x000fe200078e0aae */
[----:B------:R-:W-:Y:S01]  /*10200*/  ISETP.GT.U32.AND P2, PT, R0, R177, PT ;  /* 0x000000b10000720c */ /* 0x000fe20003f44070 */
[----:B------:R-:W-:Y:S01]  /*10210*/  @!P5 IMAD.IADD R178, R178, 0x1, -R0 ;  /* 0x00000001b2b2d824 */ /* 0x000fe200078e0a00 */
[----:B------:R-:W-:Y:S01]  /*10220*/  ISETP.GE.AND P5, PT, R14, RZ, PT ;  /* 0x000000ff0e00720c */ /* 0x000fe20003fa6270 */
[C---:B------:R-:W-:Y:S01]  /*10230*/  IMAD R180, R0.reuse, R4, R7 ;  /* 0x0000000400b47224 */ /* 0x040fe200078e0207 */
[----:B------:R-:W-:Y:S01]  /*10240*/  LOP3.LUT R14, R3, 0x9c, RZ, 0xfc, !PT ;  /* 0x0000009c030e7812 */ /* 0x000fe200078efcff */
[----:B------:R-:W-:Y:S02]  /*10250*/  @!P1 IMAD.MOV R176, RZ, RZ, -R176 ;  /* 0x000000ffffb09224 */ /* 0x000fe400078e0ab0 */
[----:B------:R-:W-:Y:S01]  /*10260*/  @!P4 IMAD.IADD R179, R179, 0x1, -R0 ;  /* 0x00000001b3b3c824 */ /* 0x000fe200078e0a00 */
[----:B------:R-:W-:Y:S01]  /*10270*/  ISETP.GT.U32.AND P4, PT, R0, R178, PT ;  /* 0x000000b20000720c */ /* 0x000fe20003f84070 */
[----:B------:R-:W-:Y:S01]  /*10280*/  IMAD.HI.U32 R7, R2, R15, RZ ;  /* 0x0000000f02077227 */ /* 0x000fe200078e00ff */
[----:B------:R-:W-:-:S02]  /*10290*/  ISETP.GT.U32.AND P1, PT, R0, R180, PT ;  /* 0x000000b40000720c */ /* 0x000fc40003f24070 */
[----:B------:R-:W-:Y:S01]  /*102a0*/  IABS R185, R14 ;  /* 0x0000000e00b97213 */ /* 0x000fe20000000000 */
[----:B------:R-:W-:Y:S01]  /*102b0*/  @!P6 IMAD.MOV R175, RZ, RZ, -R175 ;  /* 0x000000ffffafe224 */ /* 0x000fe200078e0aaf */
[----:B------:R-:W-:Y:S01]  /*102c0*/  ISETP.GT.U32.AND P6, PT, R0, R179, PT ;  /* 0x000000b30000720c */ /* 0x000fe20003fc4070 */
[----:B------:R-:W-:-:S04]  /*102d0*/  IMAD.HI.U32 R4, R2, R181, RZ ;  /* 0x000000b502047227 */ /* 0x000fc800078e00ff */
[----:B------:R-:W-:Y:S02]  /*102e0*/  IMAD.MOV R7, RZ, RZ, -R7 ;  /* 0x000000ffff077224 */ /* 0x000fe400078e0a07 */
[----:B------:R-:W-:Y:S01]  /*102f0*/  @!P2 IMAD.IADD R177, R177, 0x1, -R0 ;  /* 0x00000001b1b1a824 */ /* 0x000fe200078e0a00 */
[----:B------:R-:W-:Y:S01]  /*10300*/  ISETP.GE.AND P2, PT, R13, RZ, PT ;  /* 0x000000ff0d00720c */ /* 0x000fe20003f46270 */
[----:B------:R-:W-:Y:S02]  /*10310*/  IMAD.MOV R13, RZ, RZ, -R4 ;  /* 0x000000ffff0d7224 */ /* 0x000fe400078e0a04 */
[----:B------:R-:W-:Y:S01]  /*10320*/  IMAD R182, R0, R7, R15 ;  /* 0x0000000700b67224 */ /* 0x000fe200078e020f */
[----:B------:R-:W-:Y:S01]  /*10330*/  LOP3.LUT R7, R3, 0xa0, RZ, 0xfc, !PT ;  /* 0x000000a003077812 */ /* 0x000fe200078efcff */
[--C-:B------:R-:W-:Y:S02]  /*10340*/  @!P4 IMAD.IADD R178, R178, 0x1, -R0.reuse ;  /* 0x00000001b2b2c824 */ /* 0x100fe400078e0a00 */
[----:B------:R-:W-:Y:S01]  /*10350*/  IMAD R181, R0, R13, R181 ;  /* 0x0000000d00b57224 */ /* 0x000fe200078e02b5 */
[----:B------:R-:W-:Y:S01]  /*10360*/  IABS R183, R7 ;  /* 0x0000000700b77213 */ /* 0x000fe20000000000 */
[----:B------:R-:W-:-:S02]  /*10370*/  @!P1 IMAD.IADD R180, R180, 0x1, -R0 ;  /* 0x00000001b4b49824 */ /* 0x000fc400078e0a00 */
[----:B------:R-:W-:Y:S01]  /*10380*/  @!P0 IMAD.MOV R178, RZ, RZ, -R178 ;  /* 0x000000ffffb28224 */ /* 0x000fe200078e0ab2 */
[C---:B------:R-:W-:Y:S01]  /*10390*/  ISETP.GT.U32.AND P0, PT, R0.reuse, R182, PT ;  /* 0x000000b60000720c */ /* 0x040fe20003f04070 */
[----:B------:R-:W-:Y:S01]  /*103a0*/  @!P6 IMAD.IADD R179, R179, 0x1, -R0 ;  /* 0x00000001b3b3e824 */ /* 0x000fe200078e0a00 */
[----:B------:R-:W-:Y:S01]  /*103b0*/  ISETP.GT.U32.AND P6, PT, R0, R181, PT ;  /* 0x000000b50000720c */ /* 0x000fe20003fc4070 */
[----:B------:R-:W-:Y:S01]  /*103c0*/  VIADD R4, R6, 0x9e ;  /* 0x0000009e06047836 */ /* 0x000fe20000000000 */
[----:B------:R-:W-:Y:S01]  /*103d0*/  ISETP.GT.U32.AND P1, PT, R0, R180, PT ;  /* 0x000000b40000720c */ /* 0x000fe20003f24070 */
[----:B------:R-:W-:Y:S02]  /*103e0*/  @!P2 IMAD.MOV R179, RZ, RZ, -R179 ;  /* 0x000000ffffb3a224 */ /* 0x000fe400078e0ab3 */
[----:B------:R-:W-:Y:S01]  /*103f0*/  @!P3 IMAD.MOV R177, RZ, RZ, -R177 ;  /* 0x000000ffffb1b224 */ /* 0x000fe200078e0ab1 */
[----:B------:R-:W-:Y:S02]  /*10400*/  ISETP.GE.AND P4, PT, R4, RZ, PT ;  /* 0x000000ff0400720c */ /* 0x000fe40003f86270 */
[----:B------:R-:W-:Y:S01]  /*10410*/  IABS R15, R4 ;  /* 0x00000004000f7213 */ /* 0x000fe20000000000 */
[----:B------:R-:W-:Y:S01]  /*10420*/  IMAD.HI.U32 R4, R2, R183, RZ ;  /* 0x000000b702047227 */ /* 0x000fe200078e00ff */
[----:B------:R-:W-:-:S02]  /*10430*/  ISETP.GE.AND P3, PT, R16, RZ, PT ;  /* 0x000000ff1000720c */ /* 0x000fc40003f66270 */
[----:B------:R-:W-:Y:S01]  /*10440*/  LOP3.LUT R16, R3, 0x96, RZ, 0xfc, !PT ;  /* 0x0000009603107812 */ /* 0x000fe200078efcff */
[--C-:B------:R-:W-:Y:S02]  /*10450*/  @!P0 IMAD.IADD R182, R182, 0x1, -R0.reuse ;  /* 0x00000001b6b68824 */ /* 0x100fe400078e0a00 */
[--C-:B------:R-:W-:Y:S01]  /*10460*/  @!P6 IMAD.IADD R181, R181, 0x1, -R0.reuse ;  /* 0x00000001b5b5e824 */ /* 0x100fe200078e0a00 */
[----:B------:R-:W-:Y:S01]  /*10470*/  ISETP.GE.AND P6, PT, R17, RZ, PT ;  /* 0x000000ff1100720c */ /* 0x000fe20003fc6270 */
[----:B------:R-:W-:Y:S01]  /*10480*/  @!P1 IMAD.IADD R180, R180, 0x1, -R0 ;  /* 0x00000001b4b49824 */ /* 0x000fe200078e0a00 */
[----:B------:R-:W-:Y:S01]  /*10490*/  ISETP.GE.AND P1, PT, R7, RZ, PT ;  /* 0x000000ff0700720c */ /* 0x000fe20003f26270 */
[----:B------:R-:W-:Y:S01]  /*104a0*/  IMAD.HI.U32 R7, R2, R185, RZ ;  /* 0x000000b902077227 */ /* 0x000fe200078e00ff */
[C---:B------:R-:W-:Y:S02]  /*104b0*/  ISETP.GT.U32.AND P0, PT, R0.reuse, R182, PT ;  /* 0x000000b60000720c */ /* 0x040fe40003f04070 */
[----:B------:R-:W-:Y:S01]  /*104c0*/  ISETP.GT.U32.AND P2, PT, R0, R181, PT ;  /* 0x000000b50000720c */ /* 0x000fe20003f44070 */
[----:B------:R-:W-:Y:S01]  /*104d0*/  IMAD.MOV R13, RZ, RZ, -R4 ;  /* 0x000000ffff0d7224 */ /* 0x000fe200078e0a04 */
[----:B------:R-:W-:Y:S01]  /*104e0*/  LOP3.LUT R17, R3, 0x94, RZ, 0xfc, !PT ;  /* 0x0000009403117812 */ /* 0x000fe200078efcff */
[----:B------:R-:W-:-:S02]  /*104f0*/  IMAD.MOV R7, RZ, RZ, -R7 ;  /* 0x000000ffff077224 */ /* 0x000fc400078e0a07 */
[----:B------:R-:W-:Y:S01]  /*10500*/  IMAD R183, R0, R13, R183 ;  /* 0x0000000d00b77224 */ /* 0x000fe200078e02b7 */
[----:B------:R-:W-:Y:S01]  /*10510*/  IABS R189, R17 ;  /* 0x0000001100bd7213 */ /* 0x000fe20000000000 */
[----:B------:R-:W-:-:S04]  /*10520*/  IMAD.HI.U32 R4, R2, R15, RZ ;  /* 0x0000000f02047227 */ /* 0x000fc800078e00ff */
[C---:B------:R-:W-:Y:S02]  /*10530*/  IMAD R185, R0.reuse, R7, R185 ;  /* 0x0000000700b97224 */ /* 0x040fe400078e02b9 */
[----:B------:R-:W-:Y:S01]  /*10540*/  @!P5 IMAD.MOV R180, RZ, RZ, -R180 ;  /* 0x000000ffffb4d224 */ /* 0x000fe200078e0ab4 */
[----:B------:R-:W-:Y:S01]  /*10550*/  ISETP.GT.U32.AND P5, PT, R0, R183, PT ;  /* 0x000000b70000720c */ /* 0x000fe20003fa4070 */
[----:B------:R-:W-:Y:S02]  /*10560*/  IMAD.MOV R4, RZ, RZ, -R4 ;  /* 0x000000ffff047224 */ /* 0x000fe400078e0a04 */
[--C-:B------:R-:W-:Y:S01]  /*10570*/  @!P0 IMAD.IADD R182, R182, 0x1, -R0.reuse ;  /* 0x00000001b6b68824 */ /* 0x100fe200078e0a00 */
[----:B------:R-:W-:Y:S01]  /*10580*/  ISETP.GT.U32.AND P0, PT, R0, R185, PT ;  /* 0x000000b90000720c */ /* 0x000fe20003f04070 */
[----:B------:R-:W-:Y:S01]  /*10590*/  @!P2 IMAD.IADD R181, R181, 0x1, -R0 ;  /* 0x00000001b5b5a824 */ /* 0x000fe200078e0a00 */
[----:B------:R-:W-:Y:S01]  /*105a0*/  ISETP.GE.AND P2, PT, R14, RZ, PT ;  /* 0x000000ff0e00720c */ /* 0x000fe20003f46270 */
[C---:B------:R-:W-:Y:S01]  /*105b0*/  IMAD R184, R0.reuse, R4, R15 ;  /* 0x0000000400b87224 */ /* 0x040fe200078e020f */
[C---:B------:R-:W-:Y:S01]  /*105c0*/  LOP3.LUT R4, R3.reuse, 0x9a, RZ, 0xfc, !PT ;  /* 0x0000009a03047812 */ /* 0x040fe200078efcff */
[----:B------:R-:W-:Y:S01]  /*105d0*/  @!P3 IMAD.MOV R181, RZ, RZ, -R181 ;  /* 0x000000ffffb5b224 */ /* 0x000fe200078e0ab5 */
[----:B------:R-:W-:Y:S01]  /*105e0*/  LOP3.LUT R14, R3, 0x98, RZ, 0xfc, !PT ;  /* 0x00000098030e7812 */ /* 0x000fe200078efcff */
[----:B------:R-:W-:Y:S01]  /*105f0*/  @!P6 IMAD.MOV R182, RZ, RZ, -R182 ;  /* 0x000000ffffb6e224 */ /* 0x000fe200078e0ab6 */
[----:B------:R-:W-:Y:S01]  /*10600*/  ISETP.GT.U32.AND P3, PT, R0, R184, PT ;  /* 0x000000b80000720c */ /* 0x000fe20003f64070 */
[----:B------:R-:W-:Y:S01]  /*10610*/  @!P5 IMAD.IADD R183, R183, 0x1, -R0 ;  /* 0x00000001b7b7d824 */ /* 0x000fe200078e0a00 */
[----:B------:R-:W-:-:S02]  /*10620*/  IABS R7, R4 ;  /* 0x0000000400077213 */ /* 0x000fc40000000000 */
[----:B------:R-:W-:Y:S01]  /*10630*/  ISETP.GE.AND P5, PT, R4, RZ, PT ;  /* 0x000000ff0400720c */ /* 0x000fe20003fa6270 */
[----:B------:R-:W-:Y:S01]  /*10640*/  @!P0 IMAD.IADD R185, R185, 0x1, -R0 ;  /* 0x00000001b9b98824 */ /* 0x000fe200078e0a00 */
[----:B------:R-:W-:Y:S01]  /*10650*/  IABS R187, R14 ;  /* 0x0000000e00bb7213 */ /* 0x000fe20000000000 */
[----:B------:R-:W-:Y:S01]  /*10660*/  IMAD.HI.U32 R4, R2, R7, RZ ;  /* 0x0000000702047227 */ /* 0x000fe200078e00ff */
[----:B------:R-:W-:Y:S02]  /*10670*/  IABS R15, R16 ;  /* 0x00000010000f7213 */ /* 0x000fe40000000000 */
[----:B------:R-:W-:Y:S01]  /*10680*/  ISETP.GT.U32.AND P0, PT, R0, R185, PT ;  /* 0x000000b90000720c */ /* 0x000fe20003f04070 */
[----:B------:R-:W-:Y:S02]  /*10690*/  IMAD.MOV R186, RZ, RZ, -R4 ;  /* 0x000000ffffba7224 */ /* 0x000fe400078e0a04 */
[----:B------:R-:W-:-:S04]  /*106a0*/  IMAD.HI.U32 R4, R2, R187, RZ ;  /* 0x000000bb02047227 */ /* 0x000fc800078e00ff */
[----:B------:R-:W-:Y:S01]  /*106b0*/  @!P3 IMAD.IADD R184, R184, 0x1, -R0 ;  /* 0x00000001b8b8b824 */ /* 0x000fe200078e0a00 */
[C---:B------:R-:W-:Y:S01]  /*106c0*/  ISETP.GT.U32.AND P3, PT, R0.reuse, R183, PT ;  /* 0x000000b70000720c */ /* 0x040fe20003f64070 */
[----:B------:R-:W-:Y:S02]  /*106d0*/  IMAD.MOV R13, RZ, RZ, -R4 ;  /* 0x000000ffff0d7224 */ /* 0x000fe400078e0a04 */
[C---:B------:R-:W-:Y:S01]  /*106e0*/  IMAD R186, R0.reuse, R186, R7 ;  /* 0x000000ba00ba7224 */ /* 0x040fe200078e0207 */
[C---:B------:R-:W-:Y:S01]  /*106f0*/  ISETP.GT.U32.AND P6, PT, R0.reuse, R184, PT ;  /* 0x000000b80000720c */ /* 0x040fe20003fc4070 */
[----:B------:R-:W-:Y:S02]  /*10700*/  IMAD R187, R0, R13, R187 ;  /* 0x0000000d00bb7224 */ /* 0x000fe400078e02bb */
[----:B------:R-:W-:Y:S02]  /*10710*/  @!P0 IMAD.IADD R185, R185, 0x1, -R0 ;  /* 0x00000001b9b98824 */ /* 0x000fe400078e0a00 */
[----:B------:R-:W-:Y:S01]  /*10720*/  IMAD.HI.U32 R4, R2, R15, RZ ;  /* 0x0000000f02047227 */ /* 0x000fe200078e00ff */
[----:B------:R-:W-:-:S03]  /*10730*/  ISETP.GT.U32.AND P0, PT, R0, R187, PT ;  /* 0x000000bb0000720c */ /* 0x000fc60003f04070 */
        /* <DEDUP_REMOVED lines=8> */
[----:B------:R-:W-:Y:S01]  /*107c0*/  IMAD R188, R0, R4, R15 ;  /* 0x0000000400bc7224 */ /* 0x000fe200078e020f */
[----:B------:R-:W-:Y:S01]  /*107d0*/  LOP3.LUT R15, R3, 0x90, RZ, 0xfc, !PT ;  /* 0x00000090030f7812 */ /* 0x000fe200078efcff */
[----:B------:R-:W-:Y:S02]  /*107e0*/  VIADD R4, R6, 0x8e ;  /* 0x0000008e06047836 */ /* 0x000fe40000000000 */
[C---:B------:R-:W-:Y:S01]  /*107f0*/  IMAD R189, R0.reuse, R7, R189 ;  /* 0x0000000700bd7224 */ /* 0x040fe200078e02bd */
[----:B------:R-:W-:Y:S01]  /*10800*/  IABS R7, R14 ;  /* 0x0000000e00077213 */ /* 0x000fe20000000000 */
[----:B------:R-:W-:Y:S01]  /*10810*/  @!P0 IMAD.IADD R187, R187, 0x1, -R0 ;  /* 0x00000001bbbb8824 */ /* 0x000fe200078e0a00 */
[----:B------:R-:W-:Y:S01]  /*10820*/  IABS R13, R4 ;  /* 0x00000004000d7213 */ /* 0x000fe20000000000 */
[----:B------:R-:W-:Y:S01]  /*10830*/  @!P4 IMAD.MOV R184, RZ, RZ, -R184 ;  /* 0x000000ffffb8c224 */ /* 0x000fe200078e0ab8 */
[----:B------:R-:W-:Y:S01]  /*10840*/  ISETP.GT.U32.AND P4, PT, R0, R188, PT ;  /* 0x000000bc0000720c */ /* 0x000fe20003f84070 */
[----:B------:R-:W-:Y:S01]  /*10850*/  @!P3 IMAD.IADD R186, R186, 0x1, -R0 ;  /* 0x00000001babab824 */ /* 0x000fe200078e0a00 */
[----:B------:R-:W-:Y:S01]  /*10860*/  ISETP.GE.AND P3, PT, R4, RZ, PT ;  /* 0x000000ff0400720c */ /* 0x000fe20003f66270 */
[----:B------:R-:W-:Y:S01]  /*10870*/  @!P1 IMAD.MOV R183, RZ, RZ, -R183 ;  /* 0x000000ffffb79224 */ /* 0x000fe200078e0ab7 */
[C---:B------:R-:W-:Y:S01]  /*10880*/  ISETP.GT.U32.AND P1, PT, R0.reuse, R187, PT ;  /* 0x000000bb0000720c */ /* 0x040fe20003f24070 */
[----:B------:R-:W-:Y:S01]  /*10890*/  @!P2 IMAD.MOV R185, RZ, RZ, -R185 ;  /* 0x000000ffffb9a224 */ /* 0x000fe200078e0ab9 */
[----:B------:R-:W-:Y:S01]  /*108a0*/  ISETP.GT.U32.AND P2, PT, R0, R189, PT ;  /* 0x000000bd0000720c */ /* 0x000fe20003f44070 */
[----:B------:R-:W-:Y:S01]  /*108b0*/  IMAD.HI.U32 R4, R2, R7, RZ ;  /* 0x0000000702047227 */ /* 0x000fe200078e00ff */
[----:B------:R-:W-:-:S02]  /*108c0*/  IABS R191, R15 ;  /* 0x0000000f00bf7213 */ /* 0x000fc40000000000 */
[----:B------:R-:W-:Y:S01]  /*108d0*/  ISETP.GT.U32.AND P0, PT, R0, R186, PT ;  /* 0x000000ba0000720c */ /* 0x000fe20003f04070 */
[----:B------:R-:W-:Y:S02]  /*108e0*/  IMAD.MOV R4, RZ, RZ, -R4 ;  /* 0x000000ffff047224 */ /* 0x000fe400078e0a04 */
[--C-:B------:R-:W-:Y:S01]  /*108f0*/  @!P4 IMAD.IADD R188, R188, 0x1, -R0.reuse ;  /* 0x00000001bcbcc824 */ /* 0x100fe200078e0a00 */
[----:B------:R-:W-:Y:S01]  /*10900*/  ISETP.GE.AND P4, PT, R17, RZ, PT ;  /* 0x000000ff1100720c */ /* 0x000fe20003f86270 */
[C---:B------:R-:W-:Y:S01]  /*10910*/  IMAD R190, R0.reuse, R4, R7 ;  /* 0x0000000400be7224 */ /* 0x040fe200078e0207 */
[----:B------:R-:W-:Y:S01]  /*10920*/  LOP3.LUT R17, R3, 0x8a, RZ, 0xfc, !PT ;  /* 0x0000008a03117812 */ /* 0x000fe200078efcff */
[--C-:B------:R-:W-:Y:S02]  /*10930*/  @!P1 IMAD.IADD R187, R187, 0x1, -R0.reuse ;  /* 0x00000001bbbb9824 */ /* 0x100fe400078e0a00 */
[----:B------:R-:W-:Y:S01]  /*10940*/  @!P2 IMAD.IADD R189, R189, 0x1, -R0 ;  /* 0x00000001bdbda824 */ /* 0x000fe200078e0a00 */
[----:B------:R-:W-:Y:S01]  /*10950*/  ISETP.GT.U32.AND P1, PT, R0, R190, PT ;  /* 0x000000be0000720c */ /* 0x000fe20003f24070 */
[----:B------:R-:W-:Y:S01]  /*10960*/  IMAD.HI.U32 R4, R2, R191, RZ ;  /* 0x000000bf02047227 */ /* 0x000fe200078e00ff */
[----:B------:R-:W-:-:S03]  /*10970*/  ISETP.GT.U32.AND P2, PT, R0, R188, PT ;  /* 0x000000bc0000720c */ /* 0x000fc60003f44070 */
[----:B------:R-:W-:Y:S02]  /*10980*/  IMAD.MOV R4, RZ, RZ, -R4 ;  /* 0x000000ffff047224 */ /* 0x000fe400078e0a04 */
[----:B------:R-:W-:-:S04]  /*10990*/  IMAD.HI.U32 R7, R2, R13, RZ ;  /* 0x0000000d02077227 */ /* 0x000fc800078e00ff */
[----:B------:R-:W-:Y:S02]  /*109a0*/  IMAD R191, R0, R4, R191 ;  /* 0x0000000400bf7224 */ /* 0x000fe400078e02bf */
[----:B------:R-:W-:Y:S02]  /*109b0*/  IMAD.MOV R7, RZ, RZ, -R7 ;  /* 0x000000ffff077224 */ /* 0x000fe400078e0a07 */
[--C-:B------:R-:W-:Y:S01]  /*109c0*/  @!P1 IMAD.IADD R190, R190, 0x1, -R0.reuse ;  /* 0x00000001bebe9824 */ /* 0x100fe200078e0a00 */
[----:B------:R-:W-:Y:S01]  /*109d0*/  ISETP.GT.U32.AND P1, PT, R0, R189, PT ;  /* 0x000000bd0000720c */ /* 0x000fe20003f24070 */
[--C-:B------:R-:W-:Y:S01]  /*109e0*/  @!P2 IMAD.IADD R188, R188, 0x1, -R0.reuse ;  /* 0x00000001bcbca824 */ /* 0x100fe200078e0a00 */
[C---:B------:R-:W-:Y:S01]  /*109f0*/  ISETP.GT.U32.AND P2, PT, R0.reuse, R191, PT ;  /* 0x000000bf0000720c */ /* 0x040fe20003f44070 */
[----:B------:R-:W-:Y:S01]  /*10a00*/  IMAD R192, R0, R7, R13 ;  /* 0x0000000700c07224 */ /* 0x000fe200078e020d */
[----:B------:R-:W-:Y:S01]  /*10a10*/  IABS R13, R17 ;  /* 0x00000011000d7213 */ /* 0x000fe20000000000 */
[----:B------:R-:W-:Y:S01]  /*10a20*/  @!P0 IMAD.IADD R186, R186, 0x1, -R0 ;  /* 0x00000001baba8824 */ /* 0x000fe200078e0a00 */
[----:B------:R-:W-:Y:S01]  /*10a30*/  ISETP.GE.AND P0, PT, R16, RZ, PT ;  /* 0x000000ff1000720c */ /* 0x000fe20003f06270 */
[----:B------:R-:W-:Y:S01]  /*10a40*/  @!P6 IMAD.MOV R187, RZ, RZ, -R187 ;  /* 0x000000ffffbbe224 */ /* 0x000fe200078e0abb */
[----:B------:R-:W-:Y:S01]  /*10a50*/  LOP3.LUT R16, R3, 0x8c, RZ, 0xfc, !PT ;  /* 0x0000008c03107812 */ /* 0x000fe200078efcff */
[----:B------:R-:W-:Y:S01]  /*10a60*/  IMAD.HI.U32 R7, R2, R13, RZ ;  /* 0x0000000d02077227 */ /* 0x000fe200078e00ff */
[----:B------:R-:W-:-:S02]  /*10a70*/  ISETP.GE.AND P6, PT, R14, RZ, PT ;  /* 0x000000ff0e00720c */ /* 0x000fc40003fc6270 */
[----:B------:R-:W-:Y:S01]  /*10a80*/  IABS R193, R16 ;  /* 0x0000001000c17213 */ /* 0x000fe20000000000 */
[----:B------:R-:W-:Y:S01]  /*10a90*/  @!P5 IMAD.MOV R186, RZ, RZ, -R186 ;  /* 0x000000ffffbad224 */ /* 0x000fe200078e0aba */
[C---:B------:R-:W-:Y:S01]  /*10aa0*/  ISETP.GT.U32.AND P5, PT, R0.reuse, R190, PT ;  /* 0x000000be0000720c */ /* 0x040fe20003fa4070 */
[--C-:B------:R-:W-:Y:S01]  /*10ab0*/  @!P1 IMAD.IADD R189, R189, 0x1, -R0.reuse ;  /* 0x00000001bdbd9824 */ /* 0x100fe200078e0a00 */
[----:B------:R-:W-:Y:S01]  /*10ac0*/  ISETP.GE.AND P1, PT, R15, RZ, PT ;  /* 0x000000ff0f00720c */ /* 0x000fe20003f26270 */
[----:B------:R-:W-:Y:S01]  /*10ad0*/  IMAD.MOV R7, RZ, RZ, -R7 ;  /* 0x000000ffff077224 */ /* 0x000fe200078e0a07 */
[----:B------:R-:W-:Y:S01]  /*10ae0*/  LOP3.LUT R14, R3, 0x86, RZ, 0xfc, !PT ;  /* 0x00000086030e7812 */ /* 0x000fe200078efcff */
[----:B------:R-:W-:Y:S01]  /*10af0*/  @!P2 IMAD.IADD R191, R191, 0x1, -R0 ;  /* 0x00000001bfbfa824 */ /* 0x000fe200078e0a00 */
[----:B------:R-:W-:Y:S01]  /*10b00*/  ISETP.GE.AND P2, PT, R17, RZ, PT ;  /* 0x000000ff1100720c */ /* 0x000fe20003f46270 */
[C---:B------:R-:W-:Y:S01]  /*10b10*/  IMAD R194, R0.reuse, R7, R13 ;  /* 0x0000000700c27224 */ /* 0x040fe200078e020d */
[----:B------:R-:W-:Y:S01]  /*10b20*/  LOP3.LUT R7, R3, 0x88, RZ, 0xfc, !PT ;  /* 0x0000008803077812 */ /* 0x000fe200078efcff */
[----:B------:R-:W-:Y:S01]  /*10b30*/  @!P4 IMAD.MOV R189, RZ, RZ, -R189 ;  /* 0x000000ffffbdc224 */ /* 0x000fe200078e0abd */
[----:B------:R-:W-:Y:S01]  /*10b40*/  ISETP.GT.U32.AND P4, PT, R0, R191, PT ;  /* 0x000000bf0000720c */ /* 0x000fe20003f84070 */
[----:B------:R-:W-:Y:S01]  /*10b50*/  IMAD.HI.U32 R4, R2, R193, RZ ;  /* 0x000000c102047227 */ /* 0x000fe200078e00ff */
[----:B------:R-:W-:-:S02]  /*10b60*/  IABS R195, R7 ;  /* 0x0000000700c37213 */ /* 0x000fc40000000000 */
[----:B------:R-:W-:Y:S01]  /*10b70*/  IABS R15, R14 ;  /* 0x0000000e000f7213 */ /* 0x000fe20000000000 */
        /* <DEDUP_REMOVED lines=8> */
[----:B------:R-:W-:-:S03]  /*10c00*/  IMAD.HI.U32 R4, R2, R195, RZ ;  /* 0x000000c302047227 */ /* 0x000fc600078e00ff */
[----:B------:R-:W-:Y:S01]  /*10c10*/  IABS R197, R16 ;  /* 0x0000001000c57213 */ /* 0x000fe20000000000 */
[----:B------:R-:W-:Y:S01]  /*10c20*/  @!P6 IMAD.MOV R190, RZ, RZ, -R190 ;  /* 0x000000ffffbee224 */ /* 0x000fe200078e0abe */
[C---:B------:R-:W-:Y:S01]  /*10c30*/  ISETP.GT.U32.AND P6, PT, R0.reuse, R193, PT ;  /* 0x000000c10000720c */ /* 0x040fe20003fc4070 */
[----:B------:R-:W-:Y:S01]  /*10c40*/  @!P4 IMAD.IADD R191, R191, 0x1, -R0 ;  /* 0x00000001bfbfc824 */ /* 0x000fe200078e0a00 */
[----:B------:R-:W-:Y:S01]  /*10c50*/  ISETP.GT.U32.AND P4, PT, R0, R194, PT ;  /* 0x000000c20000720c */ /* 0x000fe20003f84070 */
[----:B------:R-:W-:Y:S02]  /*10c60*/  IMAD.MOV R4, RZ, RZ, -R4 ;  /* 0x000000ffff047224 */ /* 0x000fe400078e0a04 */
        /* <DEDUP_REMOVED lines=8> */
[----:B------:R-:W-:Y:S01]  /*10cf0*/  IMAD.MOV R4, RZ, RZ, -R4 ;  /* 0x000000ffff047224 */ /* 0x000fe200078e0a04 */
[----:B------:R-:W-:Y:S01]  /*10d00*/  ISETP.GT.U32.AND P6, PT, R0, R193, PT ;  /* 0x000000c10000720c */ /* 0x000fe20003fc4070 */
[----:B------:R-:W-:Y:S01]  /*10d10*/  IMAD.HI.U32 R13, R2, R17, RZ ;  /* 0x00000011020d7227 */ /* 0x000fe200078e00ff */
[----:B------:R-:W-:-:S03]  /*10d20*/  ISETP.GT.U32.AND P4, PT, R0, R194, PT ;  /* 0x000000c20000720c */ /* 0x000fc60003f84070 */
[--C-:B------:R-:W-:Y:S01]  /*10d30*/  @!P0 IMAD.IADD R192, R192, 0x1, -R0.reuse ;  /* 0x00000001c0c08824 */ /* 0x100fe200078e0a00 */
[----:B------:R-:W-:Y:S01]  /*10d40*/  ISETP.GE.AND P0, PT, R7, RZ, PT ;  /* 0x000000ff0700720c */ /* 0x000fe20003f06270 */
[----:B------:R-:W-:Y:S02]  /*10d50*/  @!P1 IMAD.IADD R195, R195, 0x1, -R0 ;  /* 0x00000001c3c39824 */ /* 0x000fe400078e0a00 */
[----:B------:R-:W-:-:S03]  /*10d60*/  IMAD.HI.U32 R7, R2, R197, RZ ;  /* 0x000000c502077227 */ /* 0x000fc600078e00ff */
[C---:B------:R-:W-:Y:S01]  /*10d70*/  ISETP.GT.U32.AND P1, PT, R0.reuse, R195, PT ;  /* 0x000000c30000720c */ /* 0x040fe20003f24070 */
[----:B------:R-:W-:Y:S02]  /*10d80*/  IMAD.MOV R7, RZ, RZ, -R7 ;  /* 0x000000ffff077224 */ /* 0x000fe400078e0a07 */
[----:B------:R-:W-:Y:S02]  /*10d90*/  IMAD R196, R0, R4, R15 ;  /* 0x0000000400c47224 */ /* 0x000fe400078e020f */
[--C-:B------:R-:W-:Y:S01]  /*10da0*/  @!P6 IMAD.IADD R193, R193, 0x1, -R0.reuse ;  /* 0x00000001c1c1e824 */ /* 0x100fe200078e0a00 */
[----:B------:R-:W-:Y:S01]  /*10db0*/  ISETP.GE.AND P6, PT, R16, RZ, PT ;  /* 0x000000ff1000720c */ /* 0x000fe20003fc6270 */
[----:B------:R-:W-:Y:S01]  /*10dc0*/  IMAD R197, R0, R7, R197 ;  /* 0x0000000700c57224 */ /* 0x000fe200078e02c5 */
[----:B------:R-:W-:Y:S01]  /*10dd0*/  LOP3.LUT R16, R3, 0x7c, RZ, 0xfc, !PT ;  /* 0x0000007c03107812 */ /* 0x000fe200078efcff */
[----:B------:R-:W-:Y:S02]  /*10de0*/  IMAD.MOV R13, RZ, RZ, -R13 ;  /* 0x000000ffff0d7224 */ /* 0x000fe400078e0a0d */
[--C-:B------:R-:W-:Y:S01]  /*10df0*/  @!P4 IMAD.IADD R194, R194, 0x1, -R0.reuse ;  /* 0x00000001c2c2c824 */ /* 0x100fe200078e0a00 */
[C---:B------:R-:W-:Y:S01]  /*10e00*/  ISETP.GT.U32.AND P4, PT, R0.reuse, R196, PT ;  /* 0x000000c40000720c */ /* 0x040fe20003f84070 */
[----:B------:R-:W-:Y:S01]  /*10e10*/  @!P5 IMAD.MOV R193, RZ, RZ, -R193 ;  /* 0x000000ffffc1d224 */ /* 0x000fe200078e0ac1 */
[C---:B------:R-:W-:Y:S01]  /*10e20*/  ISETP.GT.U32.AND P5, PT, R0.reuse, R197, PT ;  /* 0x000000c50000720c */ /* 0x040fe20003fa4070 */
[C---:B------:R-:W-:Y:S01]  /*10e30*/  IMAD R198, R0.reuse, R13, R17 ;  /* 0x0000000d00c67224 */ /* 0x040fe200078e0211 */
[----:B------:R-:W-:Y:S01]  /*10e40*/  IABS R201, R16 ;  /* 0x0000001000c97213 */ /* 0x000fe20000000000 */
[----:B------:R-:W-:Y:S01]  /*10e50*/  @!P1 IMAD.IADD R195, R195, 0x1, -R0 ;  /* 0x00000001c3c39824 */ /* 0x000fe200078e0a00 */
[C---:B------:R-:W-:Y:S01]  /*10e60*/  LOP3.LUT R17, R3.reuse, 0x72, RZ, 0xfc, !PT ;  /* 0x0000007203117812 */ /* 0x040fe200078efcff */
        /* <DEDUP_REMOVED lines=54> */
[----:B------:R-:W-:Y:S01]  /*111d0*/  IMAD.MOV R4, RZ, RZ, -R4 ;  /* 0x000000ffff047224 */ /* 0x000fe200078e0a04 */
[----:B------:R-:W-:Y:S01]  /*111e0*/  IABS R221, R18 ;  /* 0x0000001200dd7213 */ /* 0x000fe20000000000 */
[C---:B------:R-:W-:Y:S01]  /*111f0*/  IMAD R202, R0.reuse, R202, R7 ;  /* 0x000000ca00ca7224 */ /* 0x040fe200078e0207 */
[----:B------:R-:W-:Y:S01]  /*11200*/  IABS R7, R14 ;  /* 0x0000000e00077213 */ /* 0x000fe20000000000 */
[C---:B------:R-:W-:Y:S02]  /*11210*/  IMAD R203, R0.reuse, R4, R203 ;  /* 0x0000000400cb7224 */ /* 0x040fe400078e02cb */
[--C-:B------:R-:W-:Y:S01]  /*11220*/  @!P3 IMAD.IADD R199, R199, 0x1, -R0.reuse ;  /* 0x00000001c7c7b824 */ /* 0x100fe200078e0a00 */
[----:B------:R-:W-:Y:S01]  /*11230*/  ISETP.GT.U32.AND P3, PT, R0, R202, PT ;  /* 0x000000ca0000720c */ /* 0x000fe20003f64070 */
[----:B------:R-:W-:Y:S01]  /*11240*/  @!P1 IMAD.IADD R200, R200, 0x1, -R0 ;  /* 0x00000001c8c89824 */ /* 0x000fe200078e0a00 */
[C---:B------:R-:W-:Y:S01]  /*11250*/  ISETP.GT.U32.AND P1, PT, R0.reuse, R203, PT ;  /* 0x000000cb0000720c */ /* 0x040fe20003f24070 */
[----:B------:R-:W-:Y:S01]  /*11260*/  @!P0 IMAD.MOV R198, RZ, RZ, -R198 ;  /* 0x000000ffffc68224 */ /* 0x000fe200078e0ac6 */
[----:B------:R-:W-:Y:S01]  /*11270*/  ISETP.GT.U32.AND P0, PT, R0, R201, PT ;  /* 0x000000c90000720c */ /* 0x000fe20003f04070 */
[----:B------:R-:W-:-:S04]  /*11280*/  IMAD.HI.U32 R4, R2, R7, RZ ;  /* 0x0000000702047227 */ /* 0x000fc800078e00ff */
[----:B------:R-:W-:Y:S02]  /*11290*/  IMAD.MOV R4, RZ, RZ, -R4 ;  /* 0x000000ffff047224 */ /* 0x000fe400078e0a04 */
[----:B------:R-:W-:Y:S02]  /*112a0*/  @!P4 IMAD.MOV R199, RZ, RZ, -R199 ;  /* 0x000000ffffc7c224 */ /* 0x000fe400078e0ac7 */
[--C-:B------:R-:W-:Y:S01]  /*112b0*/  @!P3 IMAD.IADD R202, R202, 0x1, -R0.reuse ;  /* 0x00000001cacab824 */ /* 0x100fe200078e0a00 */
[----:B------:R-:W-:Y:S01]  /*112c0*/  ISETP.GE.AND P3, PT, R14, RZ, PT ;  /* 0x000000ff0e00720c */ /* 0x000fe20003f66270 */
[----:B------:R-:W-:Y:S01]  /*112d0*/  @!P1 IMAD.IADD R203, R203, 0x1, -R0 ;  /* 0x00000001cbcb9824 */ /* 0x000fe200078e0a00 */
[----:B------:R-:W-:Y:S01]  /*112e0*/  LOP3.LUT R14, R3, 0x6c, RZ, 0xfc, !PT ;  /* 0x0000006c030e7812 */ /* 0x000fe200078efcff */
[C---:B------:R-:W-:Y:S01]  /*112f0*/  IMAD R204, R0.reuse, R4, R7 ;  /* 0x0000000400cc7224 */ /* 0x040fe200078e0207 */
[----:B------:R-:W-:Y:S01]  /*11300*/  ISETP.GT.U32.AND P1, PT, R0, R202, PT ;  /* 0x000000ca0000720c */ /* 0x000fe20003f24070 */
[----:B------:R-:W-:Y:S01]  /*11310*/  IMAD.HI.U32 R4, R2, R205, RZ ;  /* 0x000000cd02047227 */ /* 0x000fe200078e00ff */
[----:B------:R-:W-:-:S02]  /*11320*/  ISETP.GT.U32.AND P4, PT, R0, R203, PT ;  /* 0x000000cb0000720c */ /* 0x000fc40003f84070 */
[----:B------:R-:W-:Y:S01]  /*11330*/  IABS R209, R14 ;  /* 0x0000000e00d17213 */ /* 0x000fe20000000000 */
[----:B------:R-:W-:Y:S01]  /*11340*/  @!P0 IMAD.IADD R201, R201, 0x1, -R0 ;  /* 0x00000001c9c98824 */ /* 0x000fe200078e0a00 */
[----:B------:R-:W-:Y:S01]  /*11350*/  ISETP.GE.AND P0, PT, R13, RZ, PT ;  /* 0x000000ff0d00720c */ /* 0x000fe20003f06270 */
[----:B------:R-:W-:Y:S01]  /*11360*/  @!P2 IMAD.MOV R200, RZ, RZ, -R200 ;  /* 0x000000ffffc8a224 */ /* 0x000fe200078e0ac8 */
[----:B------:R-:W-:Y:S01]  /*11370*/  ISETP.GT.U32.AND P2, PT, R0, R204, PT ;  /* 0x000000cc0000720c */ /* 0x000fe20003f44070 */
[----:B------:R-:W-:-:S04]  /*11380*/  IMAD.HI.U32 R7, R2, R15, RZ ;  /* 0x0000000f02077227 */ /* 0x000fc800078e00ff */
[----:B------:R-:W-:Y:S02]  /*11390*/  IMAD.MOV R13, RZ, RZ, -R4 ;  /* 0x000000ffff0d7224 */ /* 0x000fe400078e0a04 */
[----:B------:R-:W-:Y:S02]  /*113a0*/  IMAD.MOV R7, RZ, RZ, -R7 ;  /* 0x000000ffff077224 */ /* 0x000fe400078e0a07 */
[C---:B------:R-:W-:Y:S02]  /*113b0*/  IMAD R205, R0.reuse, R13, R205 ;  /* 0x0000000d00cd7224 */ /* 0x040fe400078e02cd */
[----:B------:R-:W-:Y:S01]  /*113c0*/  IMAD R206, R0, R7, R15 ;  /* 0x0000000700ce7224 */ /* 0x000fe200078e020f */
[----:B------:R-:W-:Y:S01]  /*113d0*/  LOP3.LUT R7, R3, 0x70, RZ, 0xfc, !PT ;  /* 0x0000007003077812 */ /* 0x000fe200078efcff */
[--C-:B------:R-:W-:Y:S02]  /*113e0*/  @!P1 IMAD.IADD R202, R202, 0x1, -R0.reuse ;  /* 0x00000001caca9824 */ /* 0x100fe400078e0a00 */
        /* <DEDUP_REMOVED lines=8> */
[----:B------:R-:W-:-:S02]  /*11470*/  @!P0 IMAD.MOV R203, RZ, RZ, -R203 ;  /* 0x000000ffffcb8224 */ /* 0x000fc400078e0acb */
[----:B------:R-:W-:Y:S01]  /*11480*/  @!P6 IMAD.MOV R201, RZ, RZ, -R201 ;  /* 0x000000ffffc9e224 */ /* 0x000fe200078e0ac9 */
[----:B------:R-:W-:Y:S02]  /*11490*/  ISETP.GE.AND P1, PT, R4, RZ, PT ;  /* 0x000000ff0400720c */ /* 0x000fe40003f26270 */
[----:B------:R-:W-:Y:S01]  /*114a0*/  IABS R15, R4 ;  /* 0x00000004000f7213 */ /* 0x000fe20000000000 */
[--C-:B------:R-:W-:Y:S01]  /*114b0*/  @!P4 IMAD.IADD R205, R205, 0x1, -R0.reuse ;  /* 0x00000001cdcdc824 */ /* 0x100fe200078e0a00 */
[----:B------:R-:W-:Y:S01]  /*114c0*/  ISETP.GE.AND P6, PT, R16, RZ, PT ;  /* 0x000000ff1000720c */ /* 0x000fe20003fc6270 */
[----:B------:R-:W-:Y:S01]  /*114d0*/  IMAD.HI.U32 R4, R2, R207, RZ ;  /* 0x000000cf02047227 */ /* 0x000fe200078e00ff */
[----:B------:R-:W-:Y:S02]  /*114e0*/  ISETP.GE.AND P4, PT, R17, RZ, PT ;  /* 0x000000ff1100720c */ /* 0x000fe40003f86270 */
[----:B------:R-:W-:Y:S01]  /*114f0*/  ISETP.GT.U32.AND P0, PT, R0, R205, PT ;  /* 0x000000cd0000720c */ /* 0x000fe20003f04070 */
[--C-:B------:R-:W-:Y:S01]  /*11500*/  @!P5 IMAD.IADD R206, R206, 0x1, -R0.reuse ;  /* 0x00000001ceced824 */ /* 0x100fe200078e0a00 */
[----:B------:R-:W-:Y:S01]  /*11510*/  LOP3.LUT R17, R3, 0x68, RZ, 0xfc, !PT ;  /* 0x0000006803117812 */ /* 0x000fe200078efcff */
[----:B------:R-:W-:Y:S01]  /*11520*/  @!P2 IMAD.IADD R204, R204, 0x1, -R0 ;  /* 0x00000001cccca824 */ /* 0x000fe200078e0a00 */
[----:B------:R-:W-:Y:S01]  /*11530*/  ISETP.GE.AND P2, PT, R7, RZ, PT ;  /* 0x000000ff0700720c */ /* 0x000fe20003f46270 */
[----:B------:R-:W-:Y:S01]  /*11540*/  IMAD.MOV R13, RZ, RZ, -R4 ;  /* 0x000000ffff0d7224 */ /* 0x000fe200078e0a04 */
[----:B------:R-:W-:Y:S01]  /*11550*/  ISETP.GT.U32.AND P5, PT, R0, R206, PT ;  /* 0x000000ce0000720c */ /* 0x000fe20003fa4070 */
[----:B------:R-:W-:Y:S01]  /*11560*/  IMAD.HI.U32 R4, R2, R15, RZ ;  /* 0x0000000f02047227 */ /* 0x000fe200078e00ff */
[----:B------:R-:W-:-:S02]  /*11570*/  IABS R211, R17 ;  /* 0x0000001100d37213 */ /* 0x000fc40000000000 */
[----:B------:R-:W-:Y:S01]  /*11580*/  LOP3.LUT R16, R3, 0x66, RZ, 0xfc, !PT ;  /* 0x0000006603107812 */ /* 0x000fe200078efcff */
[----:B------:R-:W-:-:S04]  /*11590*/  IMAD.HI.U32 R7, R2, R209, RZ ;  /* 0x000000d102077227 */ /* 0x000fc800078e00ff */
[C---:B------:R-:W-:Y:S02]  /*115a0*/  IMAD R207, R0.reuse, R13, R207 ;  /* 0x0000000d00cf7224 */ /* 0x040fe400078e02cf */
[----:B------:R-:W-:Y:S02]  /*115b0*/  IMAD.MOV R4, RZ, RZ, -R4 ;  /* 0x000000ffff047224 */ /* 0x000fe400078e0a04 */
[----:B------:R-:W-:Y:S02]  /*115c0*/  IMAD.MOV R7, RZ, RZ, -R7 ;  /* 0x000000ffff077224 */ /* 0x000fe400078e0a07 */
[--C-:B------:R-:W-:Y:S01]  /*115d0*/  @!P0 IMAD.IADD R205, R205, 0x1, -R0.reuse ;  /* 0x00000001cdcd8824 */ /* 0x100fe200078e0a00 */
[C---:B------:R-:W-:Y:S01]  /*115e0*/  ISETP.GT.U32.AND P0, PT, R0.reuse, R207, PT ;  /* 0x000000cf0000720c */ /* 0x040fe20003f04070 */
[C---:B------:R-:W-:Y:S01]  /*115f0*/  IMAD R208, R0.reuse, R4, R15 ;  /* 0x0000000400d07224 */ /* 0x040fe200078e020f */
[----:B------:R-:W-:Y:S01]  /*11600*/  LOP3.LUT R4, R3, 0x6a, RZ, 0xfc, !PT ;  /* 0x0000006a03047812 */ /* 0x000fe200078efcff */
[C---:B------:R-:W-:Y:S01]  /*11610*/  IMAD R209, R0.reuse, R7, R209 ;  /* 0x0000000700d17224 */ /* 0x040fe200078e02d1 */
[----:B------:R-:W-:Y:S01]  /*11620*/  IABS R15, R16 ;  /* 0x00000010000f7213 */ /* 0x000fe20000000000 */
[----:B------:R-:W-:Y:S01]  /*11630*/  @!P6 IMAD.MOV R205, RZ, RZ, -R205 ;  /* 0x000000ffffcde224 */ /* 0x000fe200078e0acd */
[----:B------:R-:W-:Y:S01]  /*11640*/  ISETP.GT.U32.AND P6, PT, R0, R208, PT ;  /* 0x000000d00000720c */ /* 0x000fe20003fc4070 */
[----:B------:R-:W-:Y:S01]  /*11650*/  @!P5 IMAD.IADD R206, R206, 0x1, -R0 ;  /* 0x00000001ceced824 */ /* 0x000fe200078e0a00 */
[----:B------:R-:W-:Y:S01]  /*11660*/  ISETP.GT.U32.AND P5, PT, R0, R209, PT ;  /* 0x000000d10000720c */ /* 0x000fe20003fa4070 */
[----:B------:R-:W-:Y:S01]  /*11670*/  @!P3 IMAD.MOV R204, RZ, RZ, -R204 ;  /* 0x000000ffffccb224 */ /* 0x000fe200078e0acc */
[----:B------:R-:W-:Y:S01]  /*11680*/  IABS R7, R4 ;  /* 0x0000000400077213 */ /* 0x000fe20000000000 */
[----:B------:R-:W-:Y:S01]  /*11690*/  @!P4 IMAD.MOV R206, RZ, RZ, -R206 ;  /* 0x000000ffffcec224 */ /* 0x000fe200078e0ace */
[----:B------:R-:W-:Y:S01]  /*116a0*/  ISETP.GE.AND P3, PT, R14, RZ, PT ;  /* 0x000000ff0e00720c */ /* 0x000fe20003f66270 */
[----:B------:R-:W-:Y:S01]  /*116b0*/  @!P0 IMAD.IADD R207, R207, 0x1, -R0 ;  /* 0x00000001cfcf8824 */ /* 0x000fe200078e0a00 */
[----:B------:R-:W-:Y:S01]  /*116c0*/  ISETP.GE.AND P0, PT, R4, RZ, PT ;  /* 0x000000ff0400720c */ /* 0x000fe20003f06270 */
[----:B------:R-:W-:Y:S01]  /*116d0*/  IMAD.HI.U32 R4, R2, R7, RZ ;  /* 0x0000000702047227 */ /* 0x000fe200078e00ff */
[----:B------:R-:W-:-:S03]  /*116e0*/  LOP3.LUT R14, R3, 0x64, RZ, 0xfc, !PT ;  /* 0x00000064030e7812 */ /* 0x000fc600078efcff */
[--C-:B------:R-:W-:Y:S01]  /*116f0*/  @!P6 IMAD.IADD R208, R208, 0x1, -R0.reuse ;  /* 0x00000001d0d0e824 */ /* 0x100fe200078e0a00 */
[C---:B------:R-:W-:Y:S01]  /*11700*/  ISETP.GT.U32.AND P6, PT, R0.reuse, R207, PT ;  /* 0x000000cf0000720c */ /* 0x040fe20003fc4070 */
[----:B------:R-:W-:Y:S01]  /*11710*/  @!P5 IMAD.IADD R209, R209, 0x1, -R0 ;  /* 0x00000001d1d1d824 */ /* 0x000fe200078e0a00 */
[----:B------:R-:W-:Y:S01]  /*11720*/  IABS R213, R14 ;  /* 0x0000000e00d57213 */ /* 0x000fe20000000000 */
[----:B------:R-:W-:Y:S01]  /*11730*/  IMAD.MOV R210, RZ, RZ, -R4 ;  /* 0x000000ffffd27224 */ /* 0x000fe200078e0a04 */
[----:B------:R-:W-:Y:S01]  /*11740*/  ISETP.GT.U32.AND P5, PT, R0, R208, PT ;  /* 0x000000d00000720c */ /* 0x000fe20003fa4070 */
[----:B------:R-:W-:Y:S01]  /*11750*/  IMAD.HI.U32 R4, R2, R211, RZ ;  /* 0x000000d302047227 */ /* 0x000fe200078e00ff */
[----:B------:R-:W-:-:S03]  /*11760*/  ISETP.GT.U32.AND P4, PT, R0, R209, PT ;  /* 0x000000d10000720c */ /* 0x000fc60003f84070 */
        /* <DEDUP_REMOVED lines=41> */
[----:B------:R-:W-:Y:S01]  /*11a00*/  ISETP.GE.AND P2, PT, R16, RZ, PT ;  /* 0x000000ff1000720c */ /* 0x000fe20003f46270 */
[----:B------:R-:W-:Y:S01]  /*11a10*/  IMAD.MOV R4, RZ, RZ, -R4 ;  /* 0x000000ffff047224 */ /* 0x000fe200078e0a04 */
[----:B------:R-:W-:Y:S01]  /*11a20*/  LOP3.LUT R16, R3, 0x5c, RZ, 0xfc, !PT ;  /* 0x0000005c03107812 */ /* 0x000fe200078efcff */
[--C-:B------:R-:W-:Y:S01]  /*11a30*/  @!P4 IMAD.IADD R211, R211, 0x1, -R0.reuse ;  /* 0x00000001d3d3c824 */ /* 0x100fe200078e0a00 */
[C---:B------:R-:W-:Y:S01]  /*11a40*/  ISETP.GT.U32.AND P4, PT, R0.reuse, R214, PT ;  /* 0x000000d60000720c */ /* 0x040fe20003f84070 */
[----:B------:R-:W-:Y:S01]  /*11a50*/  IMAD R215, R0, R4, R215 ;  /* 0x0000000400d77224 */ /* 0x000fe200078e02d7 */
[----:B------:R-:W-:Y:S01]  /*11a60*/  IABS R217, R16 ;  /* 0x0000001000d97213 */ /* 0x000fe20000000000 */
[----:B------:R-:W-:Y:S02]  /*11a70*/  @!P3 IMAD.IADD R212, R212, 0x1, -R0 ;  /* 0x00000001d4d4b824 */ /* 0x000fe400078e0a00 */
[----:B------:R-:W-:Y:S01]  /*11a80*/  IMAD.HI.U32 R7, R2, R13, RZ ;  /* 0x0000000d02077227 */ /* 0x000fe200078e00ff */
[----:B------:R-:W-:-:S03]  /*11a90*/  ISETP.GT.U32.AND P3, PT, R0, R215, PT ;  /* 0x000000d70000720c */ /* 0x000fc60003f64070 */
[----:B------:R-:W-:-:S04]  /*11aa0*/  IMAD.HI.U32 R4, R2, R217, RZ ;  /* 0x000000d902047227 */ /* 0x000fc800078e00ff */
[----:B------:R-:W-:Y:S02]  /*11ab0*/  IMAD.MOV R7, RZ, RZ, -R7 ;  /* 0x000000ffff077224 */ /* 0x000fe400078e0a07 */
[----:B------:R-:W-:Y:S02]  /*11ac0*/  IMAD.MOV R4, RZ, RZ, -R4 ;  /* 0x000000ffff047224 */ /* 0x000fe400078e0a04 */
[----:B------:R-:W-:Y:S01]  /*11ad0*/  @!P0 IMAD.MOV R210, RZ, RZ, -R210 ;  /* 0x000000ffffd28224 */ /* 0x000fe200078e0ad2 */
[----:B------:R-:W-:Y:S01]  /*11ae0*/  ISETP.GT.U32.AND P0, PT, R0, R213, PT ;  /* 0x000000d50000720c */ /* 0x000fe20003f04070 */
[----:B------:R-:W-:Y:S02]  /*11af0*/  @!P4 IMAD.IADD R214, R214, 0x1, -R0 ;  /* 0x00000001d6d6c824 */ /* 0x000fe400078e0a00 */
[C---:B------:R-:W-:Y:S01]  /*11b00*/  IMAD R216, R0.reuse, R7, R13 ;  /* 0x0000000700d87224 */ /* 0x040fe200078e020d */
[----:B------:R-:W-:Y:S01]  /*11b10*/  IABS R7, R14 ;  /* 0x0000000e00077213 */ /* 0x000fe20000000000 */
[C---:B------:R-:W-:Y:S01]  /*11b20*/  IMAD R217, R0.reuse, R4, R217 ;  /* 0x0000000400d97224 */ /* 0x040fe200078e02d9 */
[C---:B------:R-:W-:Y:S01]  /*11b30*/  ISETP.GT.U32.AND P4, PT, R0.reuse, R214, PT ;  /* 0x000000d60000720c */ /* 0x040fe20003f84070 */
[----:B------:R-:W-:Y:S01]  /*11b40*/  @!P2 IMAD.MOV R212, RZ, RZ, -R212 ;  /* 0x000000ffffd4a224 */ /* 0x000fe200078e0ad4 */
[C---:B------:R-:W-:Y:S01]  /*11b50*/  ISETP.GT.U32.AND P2, PT, R0.reuse, R216, PT ;  /* 0x000000d80000720c */ /* 0x040fe20003f44070 */
[----:B------:R-:W-:Y:S01]  /*11b60*/  @!P3 IMAD.IADD R215, R215, 0x1, -R0 ;  /* 0x00000001d7d7b824 */ /* 0x000fe200078e0a00 */
[----:B------:R-:W-:Y:S01]  /*11b70*/  ISETP.GT.U32.AND P3, PT, R0, R217, PT ;  /* 0x000000d90000720c */ /* 0x000fe20003f64070 */
[----:B------:R-:W-:-:S04]  /*11b80*/  IMAD.HI.U32 R4, R2, R7, RZ ;  /* 0x0000000702047227 */ /* 0x000fc800078e00ff */
[----:B------:R-:W-:Y:S01]  /*11b90*/  @!P0 IMAD.IADD R213, R213, 0x1, -R0 ;  /* 0x00000001d5d58824 */ /* 0x000fe200078e0a00 */
[----:B------:R-:W-:Y:S01]  /*11ba0*/  ISETP.GE.AND P0, PT, R15, RZ, PT ;  /* 0x000000ff0f00720c */ /* 0x000fe20003f06270 */
[----:B------:R-:W-:Y:S01]  /*11bb0*/  IMAD.MOV R4, RZ, RZ, -R4 ;  /* 0x000000ffff047224 */ /* 0x000fe200078e0a04 */
[----:B------:R-:W-:Y:S01]  /*11bc0*/  LOP3.LUT R15, R3, 0x58, RZ, 0xfc, !PT ;  /* 0x00000058030f7812 */ /* 0x000fe200078efcff */
[--C-:B------:R-:W-:Y:S01]  /*11bd0*/  @!P4 IMAD.IADD R214, R214, 0x1, -R0.reuse ;  /* 0x00000001d6d6c824 */ /* 0x100fe200078e0a00 */
[----:B------:R-:W-:Y:S01]  /*11be0*/  ISETP.GE.AND P4, PT, R16, RZ, PT ;  /* 0x000000ff1000720c */ /* 0x000fe20003f86270 */
[--C-:B------:R-:W-:Y:S01]  /*11bf0*/  @!P2 IMAD.IADD R216, R216, 0x1, -R0.reuse ;  /* 0x00000001d8d8a824 */ /* 0x100fe200078e0a00 */
[----:B------:R-:W-:Y:S01]  /*11c00*/  IABS R219, R15 ;  /* 0x0000000f00db7213 */ /* 0x000fe20000000000 */
[----:B------:R-:W-:Y:S01]  /*11c10*/  @!P3 IMAD.IADD R217, R217, 0x1, -R0 ;  /* 0x00000001d9d9b824 */ /* 0x000fe200078e0a00 */
[----:B------:R-:W-:Y:S01]  /*11c20*/  LOP3.LUT R16, R3, 0x56, RZ, 0xfc, !PT ;  /* 0x0000005603107812 */ /* 0x000fe200078efcff */
[----:B------:R-:W-:Y:S01]  /*11c30*/  @!P1 IMAD.MOV R213, RZ, RZ, -R213 ;  /* 0x000000ffffd59224 */ /* 0x000fe200078e0ad5 */
[C---:B------:R-:W-:Y:S01]  /*11c40*/  ISETP.GT.U32.AND P2, PT, R0.reuse, R215, PT ;  /* 0x000000d70000720c */ /* 0x040fe20003f44070 */
[C---:B------:R-:W-:Y:S01]  /*11c50*/  IMAD R218, R0.reuse, R4, R7 ;  /* 0x0000000400da7224 */ /* 0x040fe200078e0207 */
[----:B------:R-:W-:Y:S01]  /*11c60*/  ISETP.GT.U32.AND P1, PT, R0, R216, PT ;  /* 0x000000d80000720c */ /* 0x000fe20003f24070 */
[----:B------:R-:W-:Y:S01]  /*11c70*/  IMAD.HI.U32 R4, R2, R219, RZ ;  /* 0x000000db02047227 */ /* 0x000fe200078e00ff */
[----:B------:R-:W-:-:S02]  /*11c80*/  IABS R13, R16 ;  /* 0x00000010000d7213 */ /* 0x000fc40000000000 */
[----:B------:R-:W-:Y:S01]  /*11c90*/  ISETP.GT.U32.AND P3, PT, R0, R217, PT ;  /* 0x000000d90000720c */ /* 0x000fe20003f64070 */
[----:B------:R-:W-:Y:S02]  /*11ca0*/  IMAD.MOV R7, RZ, RZ, -R4 ;  /* 0x000000ffff077224 */ /* 0x000fe400078e0a04 */
[----:B------:R-:W-:-:S04]  /*11cb0*/  IMAD.HI.U32 R4, R2, R13, RZ ;  /* 0x0000000d02047227 */ /* 0x000fc800078e00ff */
[----:B------:R-:W-:Y:S01]  /*11cc0*/  @!P5 IMAD.MOV R211, RZ, RZ, -R211 ;  /* 0x000000ffffd3d224 */ /* 0x000fe200078e0ad3 */
[----:B------:R-:W-:Y:S01]  /*11cd0*/  ISETP.GE.AND P5, PT, R17, RZ, PT ;  /* 0x000000ff1100720c */ /* 0x000fe20003fa6270 */
[----:B------:R-:W-:Y:S01]  /*11ce0*/  @!P2 IMAD.IADD R215, R215, 0x1, -R0 ;  /* 0x00000001d7d7a824 */ /* 0x000fe200078e0a00 */
[C---:B------:R-:W-:Y:S01]  /*11cf0*/  ISETP.GT.U32.AND P2, PT, R0.reuse, R218, PT ;  /* 0x000000da0000720c */ /* 0x040fe20003f44070 */
[----:B------:R-:W-:Y:S02]  /*11d00*/  IMAD R219, R0, R7, R219 ;  /* 0x0000000700db7224 */ /* 0x000fe400078e02db */
[----:B------:R-:W-:Y:S02]  /*11d10*/  IMAD.MOV R4, RZ, RZ, -R4 ;  /* 0x000000ffff047224 */ /* 0x000fe400078e0a04 */
[--C-:B------:R-:W-:Y:S01]  /*11d20*/  @!P1 IMAD.IADD R216, R216, 0x1, -R0.reuse ;  /* 0x00000001d8d89824 */ /* 0x100fe200078e0a00 */
[----:B------:R-:W-:Y:S01]  /*11d30*/  ISETP.GE.AND P1, PT, R15, RZ, PT ;  /* 0x000000ff0f00720c */ /* 0x000fe20003f26270 */
[----:B------:R-:W-:Y:S01]  /*11d40*/  @!P3 IMAD.IADD R217, R217, 0x1, -R0 ;  /* 0x00000001d9d9b824 */ /* 0x000fe200078e0a00 */
[C---:B------:R-:W-:Y:S01]  /*11d50*/  ISETP.GT.U32.AND P3, PT, R0.reuse, R219, PT ;  /* 0x000000db0000720c */ /* 0x040fe20003f64070 */
[----:B------:R-:W-:Y:S01]  /*11d60*/  IMAD R220, R0, R4, R13 ;  /* 0x0000000400dc7224 */ /* 0x000fe200078e020d */
[----:B------:R-:W-:Y:S01]  /*11d70*/  LOP3.LUT R15, R3, 0x50, RZ, 0xfc, !PT ;  /* 0x00000050030f7812 */ /* 0x000fe200078efcff */
[----:B------:R-:W-:-:S02]  /*11d80*/  @!P6 IMAD.MOV R216, RZ, RZ, -R216 ;  /* 0x000000ffffd8e224 */ /* 0x000fc400078e0ad8 */
[----:B------:R-:W-:Y:S01]  /*11d90*/  @!P5 IMAD.MOV R214, RZ, RZ, -R214 ;  /* 0x000000ffffd6d224 */ /* 0x000fe200078e0ad6 */
[----:B------:R-:W-:Y:S01]  /*11da0*/  ISETP.GT.U32.AND P6, PT, R0, R220, PT ;  /* 0x000000dc0000720c */ /* 0x000fe20003fc4070 */
[--C-:B------:R-:W-:Y:S01]  /*11db0*/  @!P2 IMAD.IADD R218, R218, 0x1, -R0.reuse ;  /* 0x00000001dadaa824 */ /* 0x100fe200078e0a00 */
[----:B------:R-:W-:Y:S01]  /*11dc0*/  ISETP.GE.AND P5, PT, R14, RZ, PT ;  /* 0x000000ff0e00720c */ /* 0x000fe20003fa6270 */
[----:B------:R-:W-:Y:S01]  /*11dd0*/  IMAD.HI.U32 R4, R2, R221, RZ ;  /* 0x000000dd02047227 */ /* 0x000fe200078e00ff */
[----:B------:R-:W-:Y:S02]  /*11de0*/  LOP3.LUT R14, R3, 0x52, RZ, 0xfc, !PT ;  /* 0x00000052030e7812 */ /* 0x000fe400078efcff */
[----:B------:R-:W-:Y:S01]  /*11df0*/  IABS R223, R15 ;  /* 0x0000000f00df7213 */ /* 0x000fe20000000000 */
[----:B------:R-:W-:Y:S01]  /*11e00*/  @!P3 IMAD.IADD R219, R219, 0x1, -R0 ;  /* 0x00000001dbdbb824 */ /* 0x000fe200078e0a00 */
[----:B------:R-:W-:Y:S01]  /*11e10*/  IABS R13, R14 ;  /* 0x0000000e000d7213 */ /* 0x000fe20000000000 */
[----:B------:R-:W-:Y:S01]  /*11e20*/  IMAD.MOV R4, RZ, RZ, -R4 ;  /* 0x000000ffff047224 */ /* 0x000fe200078e0a04 */
[----:B------:R-:W-:Y:S01]  /*11e30*/  ISETP.GT.U32.AND P3, PT, R0, R218, PT ;  /* 0x000000da0000720c */ /* 0x000fe20003f64070 */
[----:B------:R-:W-:-:S02]  /*11e40*/  VIADD R7, R6, 0x4e ;  /* 0x0000004e06077836 */ /* 0x000fc40000000000 */
[----:B------:R-:W-:Y:S02]  /*11e50*/  @!P6 IMAD.IADD R220, R220, 0x1, -R0 ;  /* 0x00000001dcdce824 */ /* 0x000fe400078e0a00 */
[----:B------:R-:W-:Y:S01]  /*11e60*/  IMAD R221, R0, R4, R221 ;  /* 0x0000000400dd7224 */ /* 0x000fe200078e02dd */
[----:B------:R-:W-:Y:S01]  /*11e70*/  ISETP.GE.AND P2, PT, R7, RZ, PT ;  /* 0x000000ff0700720c */ /* 0x000fe20003f46270 */
[----:B------:R-:W-:Y:S01]  /*11e80*/  IMAD.HI.U32 R4, R2, R13, RZ ;  /* 0x0000000d02047227 */ /* 0x000fe200078e00ff */
[----:B------:R-:W-:Y:S02]  /*11e90*/  IABS R17, R7 ;  /* 0x0000000700117213 */ /* 0x000fe40000000000 */
[----:B------:R-:W-:Y:S01]  /*11ea0*/  ISETP.GT.U32.AND P6, PT, R0, R220, PT ;  /* 0x000000dc0000720c */ /* 0x000fe20003fc4070 */
[----:B------:R-:W-:-:S04]  /*11eb0*/  IMAD.HI.U32 R7, R2, R223, RZ ;  /* 0x000000df02077227 */ /* 0x000fc800078e00ff */
[----:B------:R-:W-:Y:S02]  /*11ec0*/  IMAD.MOV R222, RZ, RZ, -R4 ;  /* 0x000000ffffde7224 */ /* 0x000fe400078e0a04 */
[----:B------:R-:W-:Y:S01]  /*11ed0*/  @!P4 IMAD.MOV R217, RZ, RZ, -R217 ;  /* 0x000000ffffd9c224 */ /* 0x000fe200078e0ad9 */
[----:B------:R-:W-:Y:S01]  /*11ee0*/  ISETP.GE.AND P4, PT, R16, RZ, PT ;  /* 0x000000ff1000720c */ /* 0x000fe20003f86270 */
[----:B------:R-:W-:Y:S01]  /*11ef0*/  @!P3 IMAD.IADD R218, R218, 0x1, -R0 ;  /* 0x00000001dadab824 */ /* 0x000fe200078e0a00 */
[----:B------:R-:W-:Y:S01]  /*11f00*/  ISETP.GT.U32.AND P3, PT, R0, R221, PT ;  /* 0x000000dd0000720c */ /* 0x000fe20003f64070 */
[----:B------:R-:W-:Y:S01]  /*11f10*/  IMAD.HI.U32 R4, R2, R17, RZ ;  /* 0x0000001102047227 */ /* 0x000fe200078e00ff */
[----:B------:R-:W-:-:S03]  /*11f20*/  LOP3.LUT R16, R3, 0x4c, RZ, 0xfc, !PT ;  /* 0x0000004c03107812 */ /* 0x000fc600078efcff */
[----:B------:R-:W-:Y:S01]  /*11f30*/  IMAD.MOV R7, RZ, RZ, -R7 ;  /* 0x000000ffff077224 */ /* 0x000fe200078e0a07 */
[----:B------:R-:W-:Y:S01]  /*11f40*/  IABS R225, R16 ;  /* 0x0000001000e17213 */ /* 0x000fe20000000000 */
[C---:B------:R-:W-:Y:S01]  /*11f50*/  IMAD R222, R0.reuse, R222, R13 ;  /* 0x000000de00de7224 */ /* 0x040fe200078e020d */
[----:B------:R-:W-:Y:S01]  /*11f60*/  LOP3.LUT R13, R3, 0x4a, RZ, 0xfc, !PT ;  /* 0x0000004a030d7812 */ /* 0x000fe200078efcff */
[----:B------:R-:W-:Y:S02]  /*11f70*/  IMAD.MOV R4, RZ, RZ, -R4 ;  /* 0x000000ffff047224 */ /* 0x000fe400078e0a04 */
[C---:B------:R-:W-:Y:S01]  /*11f80*/  IMAD R223, R0.reuse, R7, R223 ;  /* 0x0000000700df7224 */ /* 0x040fe200078e02df */
[----:B------:R-:W-:Y:S01]  /*11f90*/  IABS R7, R13 ;  /* 0x0000000d00077213 */ /* 0x000fe20000000000 */
[----:B------:R-:W-:Y:S01]  /*11fa0*/  @!P5 IMAD.MOV R218, RZ, RZ, -R218 ;  /* 0x000000ffffdad224 */ /* 0x000fe200078e0ada */
[C---:B------:R-:W-:Y:S01]  /*11fb0*/  ISETP.GT.U32.AND P5, PT, R0.reuse, R222, PT ;  /* 0x000000de0000720c */ /* 0x040fe20003fa4070 */
[----:B------:R-:W-:-:S02]  /*11fc0*/  IMAD R224, R0, R4, R17 ;  /* 0x0000000400e07224 */ /* 0x000fc400078e0211 */
[----:B------:R-:W-:Y:S01]  /*11fd0*/  @!P6 IMAD.IADD R220, R220, 0x1, -R0 ;  /* 0x00000001dcdce824 */ /* 0x000fe200078e0a00 */
[C---:B------:R-:W-:Y:S01]  /*11fe0*/  ISETP.GT.U32.AND P6, PT, R0.reuse, R223, PT ;  /* 0x000000df0000720c */ /* 0x040fe20003fc4070 */
[----:B------:R-:W-:Y:S01]  /*11ff0*/  @!P0 IMAD.MOV R215, RZ, RZ, -R215 ;  /* 0x000000ffffd78224 */ /* 0x000fe200078e0ad7 */
[C---:B------:R-:W-:Y:S01]  /*12000*/  ISETP.GT.U32.AND P0, PT, R0.reuse, R219, PT ;  /* 0x000000db0000720c */ /* 0x040fe20003f04070 */
[----:B------:R-:W-:Y:S01]  /*12010*/  @!P4 IMAD.MOV R220, RZ, RZ, -R220 ;  /* 0x000000ffffdcc224 */ /* 0x000fe200078e0adc */
[----:B------:R-:W-:Y:S01]  /*12020*/  ISETP.GT.U32.AND P4, PT, R0, R224, PT ;  /* 0x000000e00000720c */ /* 0x000fe20003f84070 */
[----:B------:R-:W-:Y:S02]  /*12030*/  @!P3 IMAD.IADD R221, R221, 0x1, -R0 ;  /* 0x00000001ddddb824 */ /* 0x000fe400078e0a00 */
[----:B------:R-:W-:-:S03]  /*12040*/  IMAD.HI.U32 R4, R2, R225, RZ ;  /* 0x000000e102047227 */ /* 0x000fc600078e00ff */
[----:B------:R-:W-:Y:S01]  /*12050*/  ISETP.GT.U32.AND P3, PT, R0, R221, PT ;  /* 0x000000dd0000720c */ /* 0x000fe20003f64070 */
[--C-:B------:R-:W-:Y:S01]  /*12060*/  @!P5 IMAD.IADD R222, R222, 0x1, -R0.reuse ;  /* 0x00000001deded824 */ /* 0x100fe200078e0a00 */
[----:B------:R-:W-:Y:S01]  /*12070*/  ISETP.GE.AND P5, PT, R16, RZ, PT ;  /* 0x000000ff1000720c */ /* 0x000fe20003fa6270 */
[----:B------:R-:W-:Y:S01]  /*12080*/  @!P6 IMAD.IADD R223, R223, 0x1, -R0 ;  /* 0x00000001dfdfe824 */ /* 0x000fe200078e0a00 */
[----:B------:R-:W-:Y:S01]  /*12090*/  LOP3.LUT R16, R3, 0x48, RZ, 0xfc, !PT ;  /* 0x0000004803107812 */ /* 0x000fe200078efcff */
[----:B------:R-:W-:Y:S01]  /*120a0*/  IMAD.MOV R4, RZ, RZ, -R4 ;  /* 0x000000ffff047224 */ /* 0x000fe200078e0a04 */
[----:B------:R-:W-:Y:S01]  /*120b0*/  ISETP.GT.U32.AND P6, PT, R0, R222, PT ;  /* 0x000000de0000720c */ /* 0x000fe20003fc4070 */
[--C-:B------:R-:W-:Y:S01]  /*120c0*/  @!P0 IMAD.IADD R219, R219, 0x1, -R0.reuse ;  /* 0x00000001dbdb8824 */ /* 0x100fe200078e0a00 */
[----:B------:R-:W-:Y:S01]  /*120d0*/  ISETP.GE.AND P0, PT, R18, RZ, PT ;  /* 0x000000ff1200720c */ /* 0x000fe20003f06270 */
[----:B------:R-:W-:Y:S01]  /*120e0*/  @!P4 IMAD.IADD R224, R224, 0x1, -R0 ;  /* 0x00000001e0e0c824 */ /* 0x000fe200078e0a00 */
[C---:B------:R-:W-:Y:S01]  /*120f0*/  ISETP.GT.U32.AND P4, PT, R0.reuse, R223, PT ;  /* 0x000000df0000720c */ /* 0x040fe20003f84070 */
[----:B------:R-:W-:Y:S01]  /*12100*/  IMAD R225, R0, R4, R225 ;  /* 0x0000000400e17224 */ /* 0x000fe200078e02e1 */
[----:B------:R-:W-:Y:S01]  /*12110*/  IABS R227, R16 ;  /* 0x0000001000e37213 */ /* 0x000fe20000000000 */
[----:B------:R-:W-:Y:S01]  /*12120*/  IMAD.HI.U32 R4, R2, R7, RZ ;  /* 0x0000000702047227 */ /* 0x000fe200078e00ff */
[----:B------:R-:W-:-:S03]  /*12130*/  IABS R18, R22 ;  /* 0x0000001600127213 */ /* 0x000fc60000000000 */
[----:B------:R-:W-:Y:S02]  /*12140*/  IMAD.MOV R4, RZ, RZ, -R4 ;  /* 0x000000ffff047224 */ /* 0x000fe400078e0a04 */
[--C-:B------:R-:W-:Y:S01]  /*12150*/  @!P3 IMAD.IADD R221, R221, 0x1, -R0.reuse ;  /* 0x00000001ddddb824 */ /* 0x100fe200078e0a00 */
[----:B------:R-:W-:Y:S01]  /*12160*/  ISETP.GE.AND P3, PT, R15, RZ, PT ;  /* 0x000000ff0f00720c */ /* 0x000fe20003f66270 */
        /* <DEDUP_REMOVED lines=9> */
[----:B------:R-:W-:Y:S01]  /*12200*/  ISETP.GE.AND P1, PT, R14, RZ, PT ;  /* 0x000000ff0e00720c */ /* 0x000fe20003f26270 */
[----:B------:R-:W-:Y:S01]  /*12210*/  IMAD.HI.U32 R4, R2, R227, RZ ;  /* 0x000000e302047227 */ /* 0x000fe200078e00ff */
[----:B------:R-:W-:-:S02]  /*12220*/  LOP3.LUT R14, R3, 0x44, RZ, 0xfc, !PT ;  /* 0x00000044030e7812 */ /* 0x000fc400078efcff */
[----:B------:R-:W-:Y:S01]  /*12230*/  IABS R7, R15 ;  /* 0x0000000f00077213 */ /* 0x000fe20000000000 */
[--C-:B------:R-:W-:Y:S01]  /*12240*/  @!P6 IMAD.IADD R225, R225, 0x1, -R0.reuse ;  /* 0x00000001e1e1e824 */ /* 0x100fe200078e0a00 */
[----:B------:R-:W-:Y:S01]  /*12250*/  IABS R229, R14 ;  /* 0x0000000e00e57213 */ /* 0x000fe20000000000 */
[----:B------:R-:W-:Y:S01]  /*12260*/  @!P3 IMAD.MOV R223, RZ, RZ, -R223 ;  /* 0x000000ffffdfb224 */ /* 0x000fe200078e0adf */
[----:B------:R-:W-:Y:S01]  /*12270*/  ISETP.GE.AND P6, PT, R16, RZ, PT ;  /* 0x000000ff1000720c */ /* 0x000fe20003fc6270 */
[--C-:B------:R-:W-:Y:S01]  /*12280*/  @!P0 IMAD.IADD R224, R224, 0x1, -R0.reuse ;  /* 0x00000001e0e08824 */ /* 0x100fe200078e0a00 */
[----:B------:R-:W-:Y:S01]  /*12290*/  ISETP.GE.AND P0, PT, R13, RZ, PT ;  /* 0x000000ff0d00720c */ /* 0x000fe20003f06270 */
[----:B------:R-:W-:Y:S01]  /*122a0*/  @!P4 IMAD.IADD R226, R226, 0x1, -R0 ;  /* 0x00000001e2e2c824 */ /* 0x000fe200078e0a00 */
[----:B------:R-:W-:Y:S01]  /*122b0*/  ISETP.GT.U32.AND P4, PT, R0, R225, PT ;  /* 0x000000e10000720c */ /* 0x000fe20003f84070 */
[----:B------:R-:W-:Y:S01]  /*122c0*/  IMAD.MOV R13, RZ, RZ, -R4 ;  /* 0x000000ffff0d7224 */ /* 0x000fe200078e0a04 */
[----:B------:R-:W-:Y:S01]  /*122d0*/  LOP3.LUT R16, R3, 0x40, RZ, 0xfc, !PT ;  /* 0x0000004003107812 */ /* 0x000fe200078efcff */
[----:B------:R-:W-:-:S03]  /*122e0*/  IMAD.HI.U32 R4, R2, R7, RZ ;  /* 0x0000000702047227 */ /* 0x000fc600078e00ff */
[----:B------:R-:W-:Y:S01]  /*122f0*/  IABS R231, R16 ;  /* 0x0000001000e77213 */ /* 0x000fe20000000000 */
[----:B------:R-:W-:Y:S02]  /*12300*/  IMAD R227, R0, R13, R227 ;  /* 0x0000000d00e37224 */ /* 0x000fe400078e02e3 */
[----:B------:R-:W-:-:S03]  /*12310*/  IMAD.HI.U32 R13, R2, R229, RZ ;  /* 0x000000e5020d7227 */ /* 0x000fc600078e00ff */
[C---:B------:R-:W-:Y:S01]  /*12320*/  ISETP.GT.U32.AND P3, PT, R0.reuse, R227, PT ;  /* 0x000000e30000720c */ /* 0x040fe20003f64070 */
[----:B------:R-:W-:Y:S02]  /*12330*/  IMAD.MOV R13, RZ, RZ, -R13 ;  /* 0x000000ffff0d7224 */ /* 0x000fe400078e0a0d */
[----:B------:R-:W-:Y:S02]  /*12340*/  @!P4 IMAD.IADD R225, R225, 0x1, -R0 ;  /* 0x00000001e1e1c824 */ /* 0x000fe400078e0a00 */
[C---:B------:R-:W-:Y:S01]  /*12350*/  IMAD R229, R0.reuse, R13, R229 ;  /* 0x0000000d00e57224 */ /* 0x040fe200078e02e5 */
[----:B------:R-:W-:Y:S01]  /*12360*/  LOP3.LUT R13, R3, 0x42, RZ, 0xfc, !PT ;  /* 0x00000042030d7812 */ /* 0x000fe200078efcff */
[----:B------:R-:W-:Y:S02]  /*12370*/  @!P5 IMAD.MOV R225, RZ, RZ, -R225 ;  /* 0x000000ffffe1d224 */ /* 0x000fe400078e0ae1 */
[----:B------:R-:W-:Y:S01]  /*12380*/  IMAD.MOV R4, RZ, RZ, -R4 ;  /* 0x000000ffff047224 */ /* 0x000fe200078e0a04 */
[C---:B------:R-:W-:Y:S01]  /*12390*/  ISETP.GT.U32.AND P5, PT, R0.reuse, R229, PT ;  /* 0x000000e50000720c */ /* 0x040fe20003fa4070 */
[----:B------:R-:W-:Y:S01]  /*123a0*/  @!P1 IMAD.MOV R222, RZ, RZ, -R222 ;  /* 0x000000ffffde9224 */ /* 0x000fe200078e0ade */
[----:B------:R-:W-:Y:S01]  /*123b0*/  ISETP.GT.U32.AND P1, PT, R0, R226, PT ;  /* 0x000000e20000720c */ /* 0x000fe20003f24070 */
[----:B------:R-:W-:-:S02]  /*123c0*/  @!P3 IMAD.IADD R227, R227, 0x1, -R0 ;  /* 0x00000001e3e3b824 */ /* 0x000fc400078e0a00 */
[----:B------:R-:W-:Y:S01]  /*123d0*/  @!P2 IMAD.MOV R224, RZ, RZ, -R224 ;  /* 0x000000ffffe0a224 */ /* 0x000fe200078e0ae0 */
[----:B------:R-:W-:Y:S01]  /*123e0*/  ISETP.GE.AND P2, PT, R15, RZ, PT ;  /* 0x000000ff0f00720c */ /* 0x000fe20003f46270 */
[----:B------:R-:W-:Y:S01]  /*123f0*/  IMAD R228, R0, R4, R7 ;  /* 0x0000000400e47224 */ /* 0x000fe200078e0207 */
[----:B------:R-:W-:Y:S01]  /*12400*/  IABS R15, R13 ;  /* 0x0000000d000f7213 */ /* 0x000fe20000000000 */
[----:B------:R-:W-:Y:S01]  /*12410*/  VIADD R4, R6, 0x3e ;  /* 0x0000003e06047836 */ /* 0x000fe20000000000 */
[----:B------:R-:W-:-:S03]  /*12420*/  ISETP.GT.U32.AND P3, PT, R0, R227, PT ;  /* 0x000000e30000720c */ /* 0x000fc60003f64070 */
[--C-:B------:R-:W-:Y:S01]  /*12430*/  @!P5 IMAD.IADD R229, R229, 0x1, -R0.reuse ;  /* 0x00000001e5e5d824 */ /* 0x100fe200078e0a00 */
[----:B------:R-:W-:Y:S01]  /*12440*/  ISETP.GE.AND P4, PT, R4, RZ, PT ;  /* 0x000000ff0400720c */ /* 0x000fe20003f86270 */
[----:B------:R-:W-:Y:S01]  /*12450*/  @!P1 IMAD.IADD R226, R226, 0x1, -R0 ;  /* 0x00000001e2e29824 */ /* 0x000fe200078e0a00 */
[----:B------:R-:W-:Y:S01]  /*12460*/  IABS R7, R4 ;  /* 0x0000000400077213 */ /* 0x000fe20000000000 */
[----:B------:R-:W-:Y:S01]  /*12470*/  IMAD.HI.U32 R4, R2, R15, RZ ;  /* 0x0000000f02047227 */ /* 0x000fe200078e00ff */
[C---:B------:R-:W-:Y:S02]  /*12480*/  ISETP.GT.U32.AND P5, PT, R0.reuse, R229, PT ;  /* 0x000000e50000720c */ /* 0x040fe40003fa4070 */
[----:B------:R-:W-:Y:S01]  /*12490*/  ISETP.GT.U32.AND P1, PT, R0, R228, PT ;  /* 0x000000e40000720c */ /* 0x000fe20003f24070 */
[----:B------:R-:W-:Y:S02]  /*124a0*/  IMAD.MOV R230, RZ, RZ, -R4 ;  /* 0x000000ffffe67224 */ /* 0x000fe400078e0a04 */
[----:B------:R-:W-:Y:S01]  /*124b0*/  @!P0 IMAD.MOV R226, RZ, RZ, -R226 ;  /* 0x000000ffffe28224 */ /* 0x000fe200078e0ae2 */
[----:B------:R-:W-:Y:S01]  /*124c0*/  ISETP.GE.AND P0, PT, R14, RZ, PT ;  /* 0x000000ff0e00720c */ /* 0x000fe20003f06270 */
[----:B------:R-:W-:Y:S01]  /*124d0*/  @!P3 IMAD.IADD R227, R227, 0x1, -R0 ;  /* 0x00000001e3e3b824 */ /* 0x000fe200078e0a00 */
[----:B------:R-:W-:Y:S01]  /*124e0*/  ISETP.GE.AND P3, PT, R13, RZ, PT ;  /* 0x000000ff0d00720c */ /* 0x000fe20003f66270 */
[----:B------:R-:W-:Y:S01]  /*124f0*/  IMAD R230, R0, R230, R15 ;  /* 0x000000e600e67224 */ /* 0x000fe200078e020f */
[C---:B------:R-:W-:Y:S01]  /*12500*/  LOP3.LUT R14, R3.reuse, 0x36, RZ, 0xfc, !PT ;  /* 0x00000036030e7812 */ /* 0x040fe200078efcff */
[----:B------:R-:W-:Y:S01]  /*12510*/  IMAD.HI.U32 R4, R2, R231, RZ ;  /* 0x000000e702047227 */ /* 0x000fe200078e00ff */
[----:B------:R-:W-:-:S02]  /*12520*/  LOP3.LUT R15, R3, 0x34, RZ, 0xfc, !PT ;  /* 0x00000034030f7812 */ /* 0x000fc400078efcff */
[----:B------:R-:W-:Y:S01]  /*12530*/  IABS R236, R14 ;  /* 0x0000000e00ec7213 */ /* 0x000fe20000000000 */
[----:B------:R-:W-:Y:S01]  /*12540*/  @!P6 IMAD.MOV R227, RZ, RZ, -R227 ;  /* 0x000000ffffe3e224 */ /* 0x000fe200078e0ae3 */
[C---:B------:R-:W-:Y:S01]  /*12550*/  ISETP.GT.U32.AND P6, PT, R0.reuse, R230, PT ;  /* 0x000000e60000720c */ /* 0x040fe20003fc4070 */
[----:B------:R-:W-:Y:S01]  /*12560*/  IMAD.MOV R4, RZ, RZ, -R4 ;  /* 0x000000ffff047224 */ /* 0x000fe200078e0a04 */
[----:B------:R-:W-:Y:S01]  /*12570*/  IABS R237, R15 ;  /* 0x0000000f00ed7213 */ /* 0x000fe20000000000 */
[--C-:B------:R-:W-:Y:S02]  /*12580*/  @!P5 IMAD.IADD R229, R229, 0x1, -R0.reuse ;  /* 0x00000001e5e5d824 */ /* 0x100fe400078e0a00 */
[----:B------:R-:W-:Y:S01]  /*12590*/  IMAD R231, R0, R4, R231 ;  /* 0x0000000400e77224 */ /* 0x000fe200078e02e7 */
[----:B------:R-:W-:Y:S01]  /*125a0*/  LOP3.LUT R4, R3, 0x3c, RZ, 0xfc, !PT ;  /* 0x0000003c03047812 */ /* 0x000fe200078efcff */
[----:B------:R-:W-:Y:S02]  /*125b0*/  @!P0 IMAD.MOV R229, RZ, RZ, -R229 ;  /* 0x000000ffffe58224 */ /* 0x000fe400078e0ae5 */
[----:B------:R-:W-:Y:S01]  /*125c0*/  @!P1 IMAD.IADD R228, R228, 0x1, -R0 ;  /* 0x00000001e4e49824 */ /* 0x000fe200078e0a00 */
[----:B------:R-:W-:Y:S01]  /*125d0*/  ISETP.GT.U32.AND P0, PT, R0, R231, PT ;  /* 0x000000e70000720c */ /* 0x000fe20003f04070 */
[----:B------:R-:W-:Y:S01]  /*125e0*/  IMAD.HI.U32 R13, R2, R7, RZ ;  /* 0x00000007020d7227 */ /* 0x000fe200078e00ff */
[----:B------:R-:W-:-:S02]  /*125f0*/  IABS R233, R4 ;  /* 0x0000000400e97213 */ /* 0x000fc40000000000 */
[----:B------:R-:W-:Y:S01]  /*12600*/  ISETP.GT.U32.AND P1, PT, R0, R228, PT ;  /* 0x000000e40000720c */ /* 0x000fe20003f24070 */
[----:B------:R-:W-:Y:S01]  /*12610*/  @!P6 IMAD.IADD R230, R230, 0x1, -R0 ;  /* 0x00000001e6e6e824 */ /* 0x000fe200078e0a00 */
[----:B------:R-:W-:Y:S01]  /*12620*/  ISETP.GE.AND P5, PT, R4, RZ, PT ;  /* 0x000000ff0400720c */ /* 0x000fe20003fa6270 */
[----:B------:R-:W-:Y:S02]  /*12630*/  IMAD.MOV R13, RZ, RZ, -R13 ;  /* 0x000000ffff0d7224 */ /* 0x000fe400078e0a0d */
[----:B------:R-:W-:Y:S01]  /*12640*/  IMAD.HI.U32 R17, R2, R233, RZ ;  /* 0x000000e902117227 */ /* 0x000fe200078e00ff */
[----:B------:R-:W-:-:S03]  /*12650*/  ISETP.GT.U32.AND P6, PT, R0, R230, PT ;  /* 0x000000e60000720c */ /* 0x000fc60003fc4070 */
[----:B------:R-:W-:Y:S01]  /*12660*/  IMAD R232, R0, R13, R7 ;  /* 0x0000000d00e87224 */ /* 0x000fe200078e0207 */
[----:B------:R-:W-:Y:S01]  /*12670*/  LOP3.LUT R7, R3, 0x3a, RZ, 0xfc, !PT ;  /* 0x0000003a03077812 */ /* 0x000fe200078efcff */
[--C-:B------:R-:W-:Y:S01]  /*12680*/  @!P0 IMAD.IADD R231, R231, 0x1, -R0.reuse ;  /* 0x00000001e7e78824 */ /* 0x100fe200078e0a00 */
[----:B------:R-:W-:Y:S01]  /*12690*/  LOP3.LUT R13, R3, 0x38, RZ, 0xfc, !PT ;  /* 0x00000038030d7812 */ /* 0x000fe200078efcff */
[--C-:B------:R-:W-:Y:S01]  /*126a0*/  @!P1 IMAD.IADD R228, R228, 0x1, -R0.reuse ;  /* 0x00000001e4e49824 */ /* 0x100fe200078e0a00 */
[----:B------:R-:W-:Y:S01]  /*126b0*/  IABS R234, R7 ;  /* 0x0000000700ea7213 */ /* 0x000fe20000000000 */
[----:B------:R-:W-:Y:S01]  /*126c0*/  IMAD.MOV R17, RZ, RZ, -R17 ;  /* 0x000000ffff117224 */ /* 0x000fe200078e0a11 */
[----:B------:R-:W-:Y:S01]  /*126d0*/  ISETP.GT.U32.AND P0, PT, R0, R231, PT ;  /* 0x000000e70000720c */ /* 0x000fe20003f04070 */
[----:B------:R-:W-:Y:S01]  /*126e0*/  IMAD.HI.U32 R4, R2, R236, RZ ;  /* 0x000000ec02047227 */ /* 0x000fe200078e00ff */
[----:B------:R-:W-:Y:S02]  /*126f0*/  ISETP.GE.AND P1, PT, R16, RZ, PT ;  /* 0x000000ff1000720c */ /* 0x000fe40003f26270 */
[----:B------:R-:W-:Y:S01]  /*12700*/  IABS R235, R13 ;  /* 0x0000000d00eb7213 */ /* 0x000fe20000000000 */
[----:B------:R-:W-:Y:S01]  /*12710*/  @!P6 IMAD.IADD R230, R230, 0x1, -R0 ;  /* 0x00000001e6e6e824 */ /* 0x000fe200078e0a00 */
[----:B------:R-:W-:Y:S01]  /*12720*/  ISETP.GT.U32.AND P6, PT, R0, R232, PT ;  /* 0x000000e80000720c */ /* 0x000fe20003fc4070 */
[----:B------:R-:W-:-:S04]  /*12730*/  IMAD.HI.U32 R16, R2, R234, RZ ;  /* 0x000000ea02107227 */ /* 0x000fc800078e00ff */
[----:B------:R-:W-:Y:S02]  /*12740*/  IMAD.MOV R16, RZ, RZ, -R16 ;  /* 0x000000ffff107224 */ /* 0x000fe400078e0a10 */
[C---:B------:R-:W-:Y:S02]  /*12750*/  IMAD R233, R0.reuse, R17, R233 ;  /* 0x0000001100e97224 */ /* 0x040fe400078e02e9 */
[C---:B------:R-:W-:Y:S02]  /*12760*/  IMAD R234, R0.reuse, R16, R234 ;  /* 0x0000001000ea7224 */ /* 0x040fe400078e02ea */
[----:B------:R-:W-:Y:S01]  /*12770*/  @!P0 IMAD.IADD R231, R231, 0x1, -R0 ;  /* 0x00000001e7e78824 */ /* 0x000fe200078e0a00 */
[C---:B------:R-:W-:Y:S01]  /*12780*/  ISETP.GT.U32.AND P0, PT, R0.reuse, R233, PT ;  /* 0x000000e90000720c */ /* 0x040fe20003f04070 */
[----:B------:R-:W-:Y:S01]  /*12790*/  @!P3 IMAD.MOV R230, RZ, RZ, -R230 ;  /* 0x000000ffffe6b224 */ /* 0x000fe200078e0ae6 */
[----:B------:R-:W-:Y:S01]  /*127a0*/  ISETP.GT.U32.AND P3, PT, R0, R234, PT ;  /* 0x000000ea0000720c */ /* 0x000fe20003f64070 */
[----:B------:R-:W-:-:S02]  /*127b0*/  @!P6 IMAD.IADD R232, R232, 0x1, -R0 ;  /* 0x00000001e8e8e824 */ /* 0x000fc400078e0a00 */
[----:B------:R-:W-:Y:S01]  /*127c0*/  @!P2 IMAD.MOV R228, RZ, RZ, -R228 ;  /* 0x000000ffffe4a224 */ /* 0x000fe200078e0ae4 */
[----:B------:R-:W-:Y:S01]  /*127d0*/  ISETP.GE.AND P2, PT, R7, RZ, PT ;  /* 0x000000ff0700720c */ /* 0x000fe20003f46270 */
[----:B------:R-:W-:Y:S01]  /*127e0*/  IMAD.MOV R4, RZ, RZ, -R4 ;  /* 0x000000ffff047224 */ /* 0x000fe200078e0a04 */
[----:B------:R-:W-:Y:S01]  /*127f0*/  ISETP.GT.U32.AND P6, PT, R0, R232, PT ;  /* 0x000000e80000720c */ /* 0x000fe20003fc4070 */
[----:B------:R-:W-:-:S04]  /*12800*/  IMAD.HI.U32 R7, R2, R235, RZ ;  /* 0x000000eb02077227 */ /* 0x000fc800078e00ff */
[----:B------:R-:W-:Y:S01]  /*12810*/  IMAD R236, R0, R4, R236 ;  /* 0x0000000400ec7224 */ /* 0x000fe200078e02ec */
[----:B------:R-:W-:Y:S01]  /*12820*/  LOP3.LUT R4, R3, 0x32, RZ, 0xfc, !PT ;  /* 0x0000003203047812 */ /* 0x000fe200078efcff */
[--C-:B------:R-:W-:Y:S02]  /*12830*/  @!P0 IMAD.IADD R233, R233, 0x1, -R0.reuse ;  /* 0x00000001e9e98824 */ /* 0x100fe400078e0a00 */
[----:B------:R-:W-:Y:S01]  /*12840*/  IMAD.MOV R7, RZ, RZ, -R7 ;  /* 0x000000ffff077224 */ /* 0x000fe200078e0a07 */
[----:B------:R-:W-:Y:S01]  /*12850*/  IABS R238, R4 ;  /* 0x0000000400ee7213 */ /* 0x000fe20000000000 */
[----:B------:R-:W-:Y:S01]  /*12860*/  @!P3 IMAD.IADD R234, R234, 0x1, -R0 ;  /* 0x00000001eaeab824 */ /* 0x000fe200078e0a00 */
[C---:B------:R-:W-:Y:S01]  /*12870*/  ISETP.GT.U32.AND P0, PT, R0.reuse, R233, PT ;  /* 0x000000e90000720c */ /* 0x040fe20003f04070 */
[----:B------:R-:W-:Y:S02]  /*12880*/  IMAD R235, R0, R7, R235 ;  /* 0x0000000700eb7224 */ /* 0x000fe400078e02eb */
[----:B------:R-:W-:Y:S01]  /*12890*/  IMAD.HI.U32 R7, R2, R237, RZ ;  /* 0x000000ed02077227 */ /* 0x000fe200078e00ff */
[----:B------:R-:W-:-:S03]  /*128a0*/  ISETP.GT.U32.AND P3, PT, R0, R234, PT ;  /* 0x000000ea0000720c */ /* 0x000fc60003f64070 */
[----:B------:R-:W-:Y:S01]  /*128b0*/  @!P6 IMAD.IADD R232, R232, 0x1, -R0 ;  /* 0x00000001e8e8e824 */ /* 0x000fe200078e0a00 */
[----:B------:R-:W-:Y:S01]  /*128c0*/  ISETP.GT.U32.AND P6, PT, R0, R235, PT ;  /* 0x000000eb0000720c */ /* 0x000fe20003fc4070 */
[----:B------:R-:W-:Y:S02]  /*128d0*/  IMAD.MOV R7, RZ, RZ, -R7 ;  /* 0x000000ffff077224 */ /* 0x000fe400078e0a07 */
[----:B------:R-:W-:-:S04]  /*128e0*/  IMAD.HI.U32 R16, R2, R238, RZ ;  /* 0x000000ee02107227 */ /* 0x000fc800078e00ff */
[----:B------:R-:W-:Y:S01]  /*128f0*/  @!P4 IMAD.MOV R232, RZ, RZ, -R232 ;  /* 0x000000ffffe8c224 */ /* 0x000fe200078e0ae8 */
[C---:B------:R-:W-:Y:S01]  /*12900*/  ISETP.GT.U32.AND P4, PT, R0.reuse, R236, PT ;  /* 0x000000ec0000720c */ /* 0x040fe20003f84070 */
[C---:B------:R-:W-:Y:S01]  /*12910*/  IMAD R237, R0.reuse, R7, R237 ;  /* 0x0000000700ed7224 */ /* 0x040fe200078e02ed */
[----:B------:R-:W-:Y:S01]  /*12920*/  LOP3.LUT R7, R3, 0x30, RZ, 0xfc, !PT ;  /* 0x0000003003077812 */ /* 0x000fe200078efcff */
[----:B------:R-:W-:Y:S02]  /*12930*/  IMAD.MOV R16, RZ, RZ, -R16 ;  /* 0x000000ffff107224 */ /* 0x000fe400078e0a10 */
[----:B------:R-:W-:Y:S01]  /*12940*/  @!P0 IMAD.IADD R233, R233, 0x1, -R0 ;  /* 0x00000001e9e98824 */ /* 0x000fe200078e0a00 */
[C---:B------:R-:W-:Y:S01]  /*12950*/  ISETP.GT.U32.AND P0, PT, R0.reuse, R237, PT ;  /* 0x000000ed0000720c */ /* 0x040fe20003f04070 */
[----:B------:R-:W-:Y:S01]  /*12960*/  IMAD R238, R0, R16, R238 ;  /* 0x0000001000ee7224 */ /* 0x000fe200078e02ee */
[----:B------:R-:W-:Y:S01]  /*12970*/  IABS R239, R7 ;  /* 0x0000000700ef7213 */ /* 0x000fe20000000000 */
[----:B------:R-:W-:-:S02]  /*12980*/  @!P3 IMAD.IADD R234, R234, 0x1, -R0 ;  /* 0x00000001eaeab824 */ /* 0x000fc400078e0a00 */
[--C-:B------:R-:W-:Y:S01]  /*12990*/  @!P6 IMAD.IADD R235, R235, 0x1, -R0.reuse ;  /* 0x00000001ebebe824 */ /* 0x100fe200078e0a00 */
[----:B------:R-:W-:Y:S01]  /*129a0*/  ISETP.GT.U32.AND P3, PT, R0, R238, PT ;  /* 0x000000ee0000720c */ /* 0x000fe20003f64070 */
[--C-:B------:R-:W-:Y:S02]  /*129b0*/  @!P4 IMAD.IADD R236, R236, 0x1, -R0.reuse ;  /* 0x00000001ececc824 */ /* 0x100fe400078e0a00 */
[----:B------:R-:W-:Y:S01]  /*129c0*/  IMAD.HI.U32 R16, R2, R239, RZ ;  /* 0x000000ef02107227 */ /* 0x000fe200078e00ff */
[C---:B------:R-:W-:Y:S02]  /*129d0*/  ISETP.GT.U32.AND P6, PT, R0.reuse, R235, PT ;  /* 0x000000eb0000720c */ /* 0x040fe40003fc4070 */
[----:B------:R-:W-:Y:S01]  /*129e0*/  ISETP.GT.U32.AND P4, PT, R0, R236, PT ;  /* 0x000000ec0000720c */ /* 0x000fe20003f84070 */
[----:B------:R-:W-:Y:S01]  /*129f0*/  @!P0 IMAD.IADD R237, R237, 0x1, -R0 ;  /* 0x00000001eded8824 */ /* 0x000fe200078e0a00 */
[----:B------:R-:W-:Y:S01]  /*12a00*/  ISETP.GE.AND P0, PT, R15, RZ, PT ;  /* 0x000000ff0f00720c */ /* 0x000fe20003f06270 */
[----:B------:R-:W-:Y:S01]  /*12a10*/  @!P5 IMAD.MOV R233, RZ, RZ, -R233 ;  /* 0x000000ffffe9d224 */ /* 0x000fe200078e0ae9 */
[----:B------:R-:W-:Y:S01]  /*12a20*/  ISETP.GE.AND P5, PT, R13, RZ, PT ;  /* 0x000000ff0d00720c */ /* 0x000fe20003fa6270 */
[----:B------:R-:W-:Y:S01]  /*12a30*/  IMAD.MOV R16, RZ, RZ, -R16 ;  /* 0x000000ffff107224 */ /* 0x000fe200078e0a10 */
[----:B------:R-:W-:Y:S01]  /*12a40*/  LOP3.LUT R13, R3, 0x2a, RZ, 0xfc, !PT ;  /* 0x0000002a030d7812 */ /* 0x000fe200078efcff */
[--C-:B------:R-:W-:Y:S01]  /*12a50*/  @!P3 IMAD.IADD R238, R238, 0x1, -R0.reuse ;  /* 0x00000001eeeeb824 */ /* 0x100fe200078e0a00 */
[----:B------:R-:W-:Y:S01]  /*12a60*/  ISETP.GT.U32.AND P3, PT, R0, R237, PT ;  /* 0x000000ed0000720c */ /* 0x000fe20003f64070 */
[----:B------:R-:W-:Y:S01]  /*12a70*/  @!P1 IMAD.MOV R231, RZ, RZ, -R231 ;  /* 0x000000ffffe79224 */ /* 0x000fe200078e0ae7 */
[----:B------:R-:W-:Y:S01]  /*12a80*/  ISETP.GE.AND P1, PT, R240, RZ, PT ;  /* 0x000000fff000720c */ /* 0x000fe20003f26270 */
[--C-:B------:R-:W-:Y:S01]  /*12a90*/  @!P6 IMAD.IADD R235, R235, 0x1, -R0.reuse ;  /* 0x00000001ebebe824 */ /* 0x100fe200078e0a00 */
[----:B------:R-:W-:Y:S01]  /*12aa0*/  IABS R240, R240 ;  /* 0x000000f000f07213 */ /* 0x000fe20000000000 */
[----:B------:R-:W-:Y:S01]  /*12ab0*/  IMAD R239, R0, R16, R239 ;  /* 0x0000001000ef7224 */ /* 0x000fe200078e02ef */
[----:B------:R-:W-:Y:S01]  /*12ac0*/  ISETP.GE.AND P6, PT, R14, RZ, PT ;  /* 0x000000ff0e00720c */ /* 0x000fe20003fc6270 */
[----:B------:R-:W-:Y:S01]  /*12ad0*/  @!P4 IMAD.IADD R236, R236, 0x1, -R0 ;  /* 0x00000001ececc824 */ /* 0x000fe200078e0a00 */
[----:B------:R-:W-:Y:S01]  /*12ae0*/  LOP3.LUT R14, R3, 0x2c, RZ, 0xfc, !PT ;  /* 0x0000002c030e7812 */ /* 0x000fe200078efcff */
[----:B------:R-:W-:Y:S01]  /*12af0*/  @!P2 IMAD.MOV R234, RZ, RZ, -R234 ;  /* 0x000000ffffeaa224 */ /* 0x000fe200078e0aea */
[----:B------:R-:W-:Y:S01]  /*12b00*/  ISETP.GT.U32.AND P4, PT, R0, R239, PT ;  /* 0x000000ef0000720c */ /* 0x000fe20003f84070 */
[----:B------:R-:W-:Y:S01]  /*12b10*/  IMAD.HI.U32 R17, R2, R240, RZ ;  /* 0x000000f002117227 */ /* 0x000fe200078e00ff */
[----:B------:R-:W-:-:S02]  /*12b20*/  ISETP.GT.U32.AND P2, PT, R0, R238, PT ;  /* 0x000000ee0000720c */ /* 0x000fc40003f44070 */
[----:B------:R-:W-:Y:S01]  /*12b30*/  IABS R15, R14 ;  /* 0x0000000e000f7213 */ /* 0x000fe20000000000 */
[----:B------:R-:W-:Y:S01]  /*12b40*/  @!P5 IMAD.MOV R235, RZ, RZ, -R235 ;  /* 0x000000ffffebd224 */ /* 0x000fe200078e0aeb */
[----:B------:R-:W-:Y:S01]  /*12b50*/  ISETP.GE.AND P5, PT, R4, RZ, PT ;  /* 0x000000ff0400720c */ /* 0x000fe20003fa6270 */
[----:B------:R-:W-:Y:S01]  /*12b60*/  @!P3 IMAD.IADD R237, R237, 0x1, -R0 ;  /* 0x00000001ededb824 */ /* 0x000fe200078e0a00 */
[----:B------:R-:W-:Y:S01]  /*12b70*/  ISETP.GE.AND P3, PT, R7, RZ, PT ;  /* 0x000000ff0700720c */ /* 0x000fe20003f66270 */
[----:B------:R-:W-:Y:S01]  /*12b80*/  IMAD.MOV R17, RZ, RZ, -R17 ;  /* 0x000000ffff117224 */ /* 0x000fe200078e0a11 */
[----:B------:R-:W-:Y:S01]  /*12b90*/  IABS R242, R13 ;  /* 0x0000000d00f27213 */ /* 0x000fe20000000000 */
        /* <DEDUP_REMOVED lines=8> */
[----:B------:R-:W-:Y:S01]  /*12c20*/  ISETP.GE.AND P4, PT, R13, RZ, PT ;  /* 0x000000ff0d00720c */ /* 0x000fe20003f86270 */
[----:B------:R-:W-:Y:S01]  /*12c30*/  @!P2 IMAD.IADD R238, R238, 0x1, -R0 ;  /* 0x00000001eeeea824 */ /* 0x000fe200078e0a00 */
[----:B------:R-:W-:Y:S01]  /*12c40*/  IABS R13, R3 ;  /* 0x00000003000d7213 */ /* 0x000fe20000000000 */
[----:B------:R-:W-:Y:S01]  /*12c50*/  IMAD R241, R0, R7, R15 ;  /* 0x0000000700f17224 */ /* 0x000fe200078e020f */
[C---:B------:R-:W-:Y:S01]  /*12c60*/  LOP3.LUT R7, R3.reuse, 0x28, RZ, 0xfc, !PT ;  /* 0x0000002803077812 */ /* 0x040fe200078efcff */
[----:B------:R-:W-:Y:S01]  /*12c70*/  @!P5 IMAD.MOV R238, RZ, RZ, -R238 ;  /* 0x000000ffffeed224 */ /* 0x000fe200078e0aee */
[----:B------:R-:W-:Y:S01]  /*12c80*/  LOP3.LUT R15, R3, 0x24, RZ, 0xfc, !PT ;  /* 0x00000024030f7812 */ /* 0x000fe200078efcff */
[----:B------:R-:W-:Y:S01]  /*12c90*/  IMAD.HI.U32 R243, R2, R13, RZ ;  /* 0x0000000d02f37227 */ /* 0x000fe200078e00ff */
[----:B------:R-:W-:-:S02]  /*12ca0*/  ISETP.GT.U32.AND P5, PT, R0, R241, PT ;  /* 0x000000f10000720c */ /* 0x000fc40003fa4070 */
[----:B------:R-:W-:Y:S01]  /*12cb0*/  IABS R246, R15 ;  /* 0x0000000f00f67213 */ /* 0x000fe20000000000 */
[----:B------:R-:W-:Y:S01]  /*12cc0*/  IMAD.MOV R243, RZ, RZ, -R243 ;  /* 0x000000fffff37224 */ /* 0x000fe200078e0af3 */
[----:B------:R-:W-:Y:S01]  /*12cd0*/  ISETP.GE.AND P2, PT, R14, RZ, PT ;  /* 0x000000ff0e00720c */ /* 0x000fe20003f46270 */
[----:B------:R-:W-:Y:S01]  /*12ce0*/  @!P6 IMAD.IADD R240, R240, 0x1, -R0 ;  /* 0x00000001f0f0e824 */ /* 0x000fe200078e0a00 */
[C---:B------:R-:W-:Y:S01]  /*12cf0*/  ISETP.GT.U32.AND P6, PT, R0.reuse, R239, PT ;  /* 0x000000ef0000720c */ /* 0x040fe20003fc4070 */
[C---:B------:R-:W-:Y:S02]  /*12d00*/  IMAD R243, R0.reuse, R243, R13 ;  /* 0x000000f300f37224 */ /* 0x040fe400078e020d */
[----:B------:R-:W-:Y:S01]  /*12d10*/  @!P0 IMAD.MOV R237, RZ, RZ, -R237 ;  /* 0x000000ffffed8224 */ /* 0x000fe200078e0aed */
[----:B------:R-:W-:Y:S01]  /*12d20*/  ISETP.GT.U32.AND P0, PT, R0, R240, PT ;  /* 0x000000f00000720c */ /* 0x000fe20003f04070 */
[----:B------:R-:W-:-:S04]  /*12d30*/  IMAD.HI.U32 R4, R2, R242, RZ ;  /* 0x000000f202047227 */ /* 0x000fc800078e00ff */
[----:B------:R-:W-:Y:S01]  /*12d40*/  @!P5 IMAD.IADD R241, R241, 0x1, -R0 ;  /* 0x00000001f1f1d824 */ /* 0x000fe200078e0a00 */
[C---:B------:R-:W-:Y:S01]  /*12d50*/  ISETP.GT.U32.AND P5, PT, R0.reuse, R243, PT ;  /* 0x000000f30000720c */ /* 0x040fe20003fa4070 */
[----:B------:R-:W-:Y:S02]  /*12d60*/  IMAD.MOV R4, RZ, RZ, -R4 ;  /* 0x000000ffff047224 */ /* 0x000fe400078e0a04 */
[----:B------:R-:W-:Y:S01]  /*12d70*/  @!P6 IMAD.IADD R239, R239, 0x1, -R0 ;  /* 0x00000001efefe824 */ /* 0x000fe200078e0a00 */
[----:B------:R-:W-:Y:S01]  /*12d80*/  ISETP.GE.AND P6, PT, R7, RZ, PT ;  /* 0x000000ff0700720c */ /* 0x000fe20003fc6270 */
[----:B------:R-:W-:Y:S01]  /*12d90*/  IMAD R242, R0, R4, R242 ;  /* 0x0000000400f27224 */ /* 0x000fe200078e02f2 */
[----:B------:R-:W-:Y:S01]  /*12da0*/  LOP3.LUT R4, R3, 0x26, RZ, 0xfc, !PT ;  /* 0x0000002603047812 */ /* 0x000fe200078efcff */
[----:B------:R-:W-:Y:S01]  /*12db0*/  @!P0 IMAD.IADD R240, R240, 0x1, -R0 ;  /* 0x00000001f0f08824 */ /* 0x000fe200078e0a00 */
[----:B------:R-:W-:Y:S01]  /*12dc0*/  IABS R7, R7 ;  /* 0x0000000700077213 */ /* 0x000fe20000000000 */
[----:B------:R-:W-:Y:S01]  /*12dd0*/  @!P3 IMAD.MOV R239, RZ, RZ, -R239 ;  /* 0x000000ffffefb224 */ /* 0x000fe200078e0aef */
[----:B------:R-:W-:Y:S01]  /*12de0*/  IABS R245, R4 ;  /* 0x0000000400f57213 */ /* 0x000fe20000000000 */
[----:B------:R-:W-:Y:S01]  /*12df0*/  @!P1 IMAD.MOV R240, RZ, RZ, -R240 ;  /* 0x000000fffff09224 */ /* 0x000fe200078e0af0 */
[C---:B------:R-:W-:Y:S01]  /*12e00*/  ISETP.GT.U32.AND P3, PT, R0.reuse, R241, PT ;  /* 0x000000f10000720c */ /* 0x040fe20003f64070 */
[----:B------:R-:W-:Y:S01]  /*12e10*/  @!P5 IMAD.IADD R243, R243, 0x1, -R0 ;  /* 0x00000001f3f3d824 */ /* 0x000fe200078e0a00 */
[----:B------:R-:W-:Y:S01]  /*12e20*/  ISETP.GT.U32.AND P0, PT, R0, R242, PT ;  /* 0x000000f20000720c */ /* 0x000fe20003f04070 */
[----:B------:R-:W-:Y:S01]  /*12e30*/  IMAD.HI.U32 R244, R2, R7, RZ ;  /* 0x0000000702f47227 */ /* 0x000fe200078e00ff */
[----:B------:R-:W-:-:S02]  /*12e40*/  ISETP.GE.AND P5, PT, R4, RZ, PT ;  /* 0x000000ff0400720c */ /* 0x000fc40003fa6270 */
[----:B------:R-:W-:Y:S01]  /*12e50*/  ISETP.GT.U32.AND P1, PT, R0, R243, PT ;  /* 0x000000f30000720c */ /* 0x000fe20003f24070 */
[----:B------:R-:W-:-:S04]  /*12e60*/  IMAD.HI.U32 R13, R2, R245, RZ ;  /* 0x000000f5020d7227 */ /* 0x000fc800078e00ff */
[----:B------:R-:W-:Y:S02]  /*12e70*/  IMAD.MOV R244, RZ, RZ, -R244 ;  /* 0x000000fffff47224 */ /* 0x000fe400078e0af4 */
[----:B------:R-:W-:Y:S02]  /*12e80*/  IMAD.MOV R13, RZ, RZ, -R13 ;  /* 0x000000ffff0d7224 */ /* 0x000fe400078e0a0d */
[C---:B------:R-:W-:Y:S02]  /*12e90*/  IMAD R244, R0.reuse, R244, R7 ;  /* 0x000000f400f47224 */ /* 0x040fe400078e0207 */
[C---:B------:R-:W-:Y:S01]  /*12ea0*/  IMAD R245, R0.reuse, R13, R245 ;  /* 0x0000000d00f57224 */ /* 0x040fe200078e02f5 */
[----:B------:R-:W-:Y:S01]  /*12eb0*/  LOP3.LUT R13, R3, 0x22, RZ, 0xfc, !PT ;  /* 0x00000022030d7812 */ /* 0x000fe200078efcff */
[--C-:B------:R-:W-:Y:S01]  /*12ec0*/  @!P3 IMAD.IADD R241, R241, 0x1, -R0.reuse ;  /* 0x00000001f1f1b824 */ /* 0x100fe200078e0a00 */
[C---:B------:R-:W-:Y:S01]  /*12ed0*/  ISETP.GT.U32.AND P3, PT, R0.reuse, R244, PT ;  /* 0x000000f40000720c */ /* 0x040fe20003f64070 */
[--C-:B------:R-:W-:Y:S01]  /*12ee0*/  @!P1 IMAD.IADD R243, R243, 0x1, -R0.reuse ;  /* 0x00000001f3f39824 */ /* 0x100fe200078e0a00 */
[----:B------:R-:W-:Y:S01]  /*12ef0*/  ISETP.GT.U32.AND P1, PT, R0, R245, PT ;  /* 0x000000f50000720c */ /* 0x000fe20003f24070 */
[----:B------:R-:W-:Y:S01]  /*12f00*/  @!P0 IMAD.IADD R242, R242, 0x1, -R0 ;  /* 0x00000001f2f28824 */ /* 0x000fe200078e0a00 */
[----:B------:R-:W-:Y:S01]  /*12f10*/  IABS R247, R13 ;  /* 0x0000000d00f77213 */ /* 0x000fe20000000000 */
[----:B------:R-:W-:-:S03]  /*12f20*/  IMAD.HI.U32 R14, R2, R246, RZ ;  /* 0x000000f6020e7227 */ /* 0x000fc600078e00ff */
[----:B------:R-:W-:Y:S01]  /*12f30*/  ISETP.GT.U32.AND P0, PT, R0, R242, PT ;  /* 0x000000f20000720c */ /* 0x000fe20003f04070 */
[----:B------:R-:W-:Y:S02]  /*12f40*/  IMAD.MOV R14, RZ, RZ, -R14 ;  /* 0x000000ffff0e7224 */ /* 0x000fe400078e0a0e */
[----:B------:R-:W-:-:S04]  /*12f50*/  IMAD.HI.U32 R7, R2, R247, RZ ;  /* 0x000000f702077227 */ /* 0x000fc800078e00ff */
[--C-:B------:R-:W-:Y:S01]  /*12f60*/  @!P3 IMAD.IADD R244, R244, 0x1, -R0.reuse ;  /* 0x00000001f4f4b824 */ /* 0x100fe200078e0a00 */
[----:B------:R-:W-:Y:S01]  /*12f70*/  ISETP.GE.AND P3, PT, R3, RZ, PT ;  /* 0x000000ff0300720c */ /* 0x000fe20003f66270 */
[----:B------:R-:W-:Y:S02]  /*12f80*/  @!P1 IMAD.IADD R245, R245, 0x1, -R0 ;  /* 0x00000001f5f59824 */ /* 0x000fe400078e0a00 */
[C---:B------:R-:W-:Y:S01]  /*12f90*/  IMAD R246, R0.reuse, R14, R246 ;  /* 0x0000000e00f67224 */ /* 0x040fe200078e02f6 */
[----:B------:R-:W-:Y:S01]  /*12fa0*/  ISETP.GT.U32.AND P1, PT, R0, R244, PT ;  /* 0x000000f40000720c */ /* 0x000fe20003f24070 */
[----:B------:R-:W-:Y:S02]  /*12fb0*/  @!P0 IMAD.IADD R242, R242, 0x1, -R0 ;  /* 0x00000001f2f28824 */ /* 0x000fe400078e0a00 */
[----:B------:R-:W-:Y:S02]  /*12fc0*/  IMAD.MOV R7, RZ, RZ, -R7 ;  /* 0x000000ffff077224 */ /* 0x000fe400078e0a07 */
[----:B------:R-:W-:Y:S01]  /*12fd0*/  @!P4 IMAD.MOV R242, RZ, RZ, -R242 ;  /* 0x000000fffff2c224 */ /* 0x000fe200078e0af2 */
[C---:B------:R-:W-:Y:S01]  /*12fe0*/  ISETP.GT.U32.AND P4, PT, R0.reuse, R246, PT ;  /* 0x000000f60000720c */ /* 0x040fe20003f84070 */
[----:B------:R-:W-:-:S02]  /*12ff0*/  IMAD R247, R0, R7, R247 ;  /* 0x0000000700f77224 */ /* 0x000fc400078e02f7 */
[----:B------:R-:W-:Y:S02]  /*13000*/  VIADD R4, R6, 0x1e ;  /* 0x0000001e06047836 */ /* 0x000fe40000000000 */
[----:B------:R-:W-:-:S03]  /*13010*/  IMAD.HI.U32 R14, R2, R250, RZ ;  /* 0x000000fa020e7227 */ /* 0x000fc600078e00ff */
[----:B------:R-:W-:Y:S01]  /*13020*/  IABS R249, R4 ;  /* 0x0000000400f97213 */ /* 0x000fe20000000000 */
[--C-:B------:R-:W-:Y:S01]  /*13030*/  @!P1 IMAD.IADD R244, R244, 0x1, -R0.reuse ;  /* 0x00000001f4f49824 */ /* 0x100fe200078e0a00 */
[----:B------:R-:W-:Y:S01]  /*13040*/  ISETP.GT.U32.AND P1, PT, R0, R247, PT ;  /* 0x000000f70000720c */ /* 0x000fe20003f24070 */
[----:B------:R-:W-:Y:S01]  /*13050*/  @!P2 IMAD.MOV R241, RZ, RZ, -R241 ;  /* 0x000000fffff1a224 */ /* 0x000fe200078e0af1 */
[----:B------:R-:W-:Y:S01]  /*13060*/  ISETP.GE.AND P0, PT, R4, RZ, PT ;  /* 0x000000ff0400720c */ /* 0x000fe20003f06270 */
[----:B------:R-:W-:Y:S01]  /*13070*/  @!P4 IMAD.IADD R246, R246, 0x1, -R0 ;  /* 0x00000001f6f6c824 */ /* 0x000fe200078e0a00 */
[----:B------:R-:W-:Y:S01]  /*13080*/  ISETP.GT.U32.AND P2, PT, R0, R245, PT ;  /* 0x000000f50000720c */ /* 0x000fe20003f44070 */
[----:B------:R-:W-:-:S04]  /*13090*/  IMAD.HI.U32 R4, R2, R248, RZ ;  /* 0x000000f802047227 */ /* 0x000fc800078e00ff */
[----:B------:R-:W-:-:S04]  /*130a0*/  IMAD.HI.U32 R17, R2, R249, RZ ;  /* 0x000000f902117227 */ /* 0x000fc800078e00ff */
[----:B------:R-:W-:Y:S01]  /*130b0*/  @!P1 IMAD.IADD R247, R247, 0x1, -R0 ;  /* 0x00000001f7f79824 */ /* 0x000fe200078e0a00 */
[C---:B------:R-:W-:Y:S01]  /*130c0*/  ISETP.GT.U32.AND P1, PT, R0.reuse, R246, PT ;  /* 0x000000f60000720c */ /* 0x040fe20003f24070 */
[----:B------:R-:W-:Y:S02]  /*130d0*/  IMAD.MOV R4, RZ, RZ, -R4 ;  /* 0x000000ffff047224 */ /* 0x000fe400078e0a04 */
[----:B------:R-:W-:Y:S01]  /*130e0*/  IMAD.MOV R7, RZ, RZ, -R17 ;  /* 0x000000ffff077224 */ /* 0x000fe200078e0a11 */
[----:B------:R-:W-:Y:S01]  /*130f0*/  IABS R17, R21 ;  /* 0x0000001500117213 */ /* 0x000fe20000000000 */
[C---:B------:R-:W-:Y:S02]  /*13100*/  IMAD R248, R0.reuse, R4, R248 ;  /* 0x0000000400f87224 */ /* 0x040fe400078e02f8 */
[C---:B------:R-:W-:Y:S02]  /*13110*/  IMAD R249, R0.reuse, R7, R249 ;  /* 0x0000000700f97224 */ /* 0x040fe400078e02f9 */
[----:B------:R-:W-:Y:S01]  /*13120*/  IMAD.MOV R4, RZ, RZ, -R14 ;  /* 0x000000ffff047224 */ /* 0x000fe200078e0a0e */
[C---:B------:R-:W-:Y:S01]  /*13130*/  ISETP.GT.U32.AND P4, PT, R0.reuse, R248, PT ;  /* 0x000000f80000720c */ /* 0x040fe20003f84070 */
[----:B------:R-:W-:Y:S01]  /*13140*/  @!P6 IMAD.MOV R244, RZ, RZ, -R244 ;  /* 0x000000fffff4e224 */ /* 0x000fe200078e0af4 */
[----:B------:R-:W-:Y:S01]  /*13150*/  ISETP.GT.U32.AND P6, PT, R0, R247, PT ;  /* 0x000000f70000720c */ /* 0x000fe20003fc4070 */
[----:B------:R-:W-:Y:S01]  /*13160*/  @!P1 IMAD.IADD R246, R246, 0x1, -R0 ;  /* 0x00000001f6f69824 */ /* 0x000fe200078e0a00 */
[C---:B------:R-:W-:Y:S01]  /*13170*/  ISETP.GT.U32.AND P1, PT, R0.reuse, R249, PT ;  /* 0x000000f90000720c */ /* 0x040fe20003f24070 */
[----:B------:R-:W-:-:S02]  /*13180*/  IMAD R250, R0, R4, R250 ;  /* 0x0000000400fa7224 */ /* 0x000fc400078e02fa */
[----:B------:R-:W-:-:S04]  /*13190*/  IMAD.HI.U32 R4, R2, R251, RZ ;  /* 0x000000fb02047227 */ /* 0x000fc800078e00ff */
[----:B------:R-:W-:Y:S02]  /*131a0*/  IMAD.MOV R4, RZ, RZ, -R4 ;  /* 0x000000ffff047224 */ /* 0x000fe400078e0a04 */
[--C-:B------:R-:W-:Y:S02]  /*131b0*/  @!P4 IMAD.IADD R248, R248, 0x1, -R0.reuse ;  /* 0x00000001f8f8c824 */ /* 0x100fe400078e0a00 */
[C---:B------:R-:W-:Y:S02]  /*131c0*/  IMAD R251, R0.reuse, R4, R251 ;  /* 0x0000000400fb7224 */ /* 0x040fe400078e02fb */
[--C-:B------:R-:W-:Y:S01]  /*131d0*/  @!P1 IMAD.IADD R249, R249, 0x1, -R0.reuse ;  /* 0x00000001f9f99824 */ /* 0x100fe200078e0a00 */
[C---:B------:R-:W-:Y:S01]  /*131e0*/  ISETP.GT.U32.AND P4, PT, R0.reuse, R248, PT ;  /* 0x000000f80000720c */ /* 0x040fe20003f84070 */
[--C-:B------:R-:W-:Y:S01]  /*131f0*/  @!P2 IMAD.IADD R245, R245, 0x1, -R0.reuse ;  /* 0x00000001f5f5a824 */ /* 0x100fe200078e0a00 */
[----:B------:R-:W-:Y:S01]  /*13200*/  ISETP.GT.U32.AND P1, PT, R0, R251, PT ;  /* 0x000000fb0000720c */ /* 0x000fe20003f24070 */
[----:B------:R-:W-:Y:S01]  /*13210*/  @!P6 IMAD.IADD R247, R247, 0x1, -R0 ;  /* 0x00000001f7f7e824 */ /* 0x000fe200078e0a00 */
[----:B------:R-:W-:Y:S01]  /*13220*/  ISETP.GE.AND P2, PT, R13, RZ, PT ;  /* 0x000000ff0d00720c */ /* 0x000fe20003f46270 */
[----:B------:R-:W-:Y:S01]  /*13230*/  IMAD.HI.U32 R7, R2, R252, RZ ;  /* 0x000000fc02077227 */ /* 0x000fe200078e00ff */
[----:B------:R-:W-:-:S03]  /*13240*/  ISETP.GT.U32.AND P6, PT, R0, R250, PT ;  /* 0x000000fa0000720c */ /* 0x000fc60003fc4070 */
[----:B------:R-:W-:-:S04]  /*13250*/  IMAD.HI.U32 R13, R2, R18, RZ ;  /* 0x00000012020d7227 */ /* 0x000fc800078e00ff */
[----:B------:R-:W-:Y:S02]  /*13260*/  IMAD.MOV R4, RZ, RZ, -R7 ;  /* 0x000000ffff047224 */ /* 0x000fe400078e0a07 */
[--C-:B------:R-:W-:Y:S01]  /*13270*/  @!P1 IMAD.IADD R251, R251, 0x1, -R0.reuse ;  /* 0x00000001fbfb9824 */ /* 0x100fe200078e0a00 */
[----:B------:R-:W-:Y:S01]  /*13280*/  ISETP.GT.U32.AND P1, PT, R0, R249, PT ;  /* 0x000000f90000720c */ /* 0x000fe20003f24070 */
[----:B------:R-:W-:Y:S02]  /*13290*/  IMAD.MOV R7, RZ, RZ, -R13 ;  /* 0x000000ffff077224 */ /* 0x000fe400078e0a0d */
[----:B------:R-:W-:Y:S01]  /*132a0*/  @!P4 IMAD.IADD R248, R248, 0x1, -R0 ;  /* 0x00000001f8f8c824 */ /* 0x000fe200078e0a00 */
[----:B------:R-:W-:Y:S01]  /*132b0*/  ISETP.GE.AND P4, PT, R16, RZ, PT ;  /* 0x000000ff1000720c */ /* 0x000fe20003f86270 */
[C---:B------:R-:W-:Y:S01]  /*132c0*/  IMAD R252, R0.reuse, R4, R252 ;  /* 0x0000000400fc7224 */ /* 0x040fe200078e02fc */
[----:B------:R-:W-:Y:S01]  /*132d0*/  IABS R16, R19 ;  /* 0x0000001300107213 */ /* 0x000fe20000000000 */
[----:B------:R-:W-:-:S02]  /*132e0*/  IMAD R18, R0, R7, R18 ;  /* 0x0000000700127224 */ /* 0x000fc400078e0212 */
[----:B------:R-:W-:Y:S01]  /*132f0*/  @!P6 IMAD.IADD R250, R250, 0x1, -R0 ;  /* 0x00000001fafae824 */ /* 0x000fe200078e0a00 */
[----:B------:R-:W-:Y:S01]  /*13300*/  ISETP.GT.U32.AND P6, PT, R0, R252, PT ;  /* 0x000000fc0000720c */ /* 0x000fe20003fc4070 */
[----:B------:R-:W-:-:S04]  /*13310*/  IMAD.HI.U32 R4, R2, R16, RZ ;  /* 0x0000001002047227 */ /* 0x000fc800078e00ff */
[----:B------:R-:W-:Y:S01]  /*13320*/  @!P1 IMAD.IADD R249, R249, 0x1, -R0 ;  /* 0x00000001f9f99824 */ /* 0x000fe200078e0a00 */
[----:B------:R-:W-:Y:S01]  /*13330*/  ISETP.GT.U32.AND P1, PT, R0, R18, PT ;  /* 0x000000120000720c */ /* 0x000fe20003f24070 */
[----:B------:R-:W-:Y:S02]  /*13340*/  IMAD.MOV R4, RZ, RZ, -R4 ;  /* 0x000000ffff047224 */ /* 0x000fe400078e0a04 */
[----:B------:R-:W-:Y:S01]  /*13350*/  @!P3 IMAD.MOV R243, RZ, RZ, -R243 ;  /* 0x000000fffff3b224 */ /* 0x000fe200078e0af3 */
[----:B------:R-:W-:Y:S01]  /*13360*/  ISETP.GE.AND P3, PT, R15, RZ, PT ;  /* 0x000000ff0f00720c */ /* 0x000fe20003f66270 */
[----:B------:R-:W-:Y:S01]  /*13370*/  IMAD.HI.U32 R14, R2, R17, RZ ;  /* 0x00000011020e7227 */ /* 0x000fe200078e00ff */
[----:B------:R-:W-:-:S03]  /*13380*/  IABS R15, R152 ;  /* 0x00000098000f7213 */ /* 0x000fc60000000000 */
[----:B------:R-:W-:Y:S02]  /*13390*/  VIADD R6, R6, 0xe ;  /* 0x0000000e06067836 */ /* 0x000fe40000000000 */
[----:B------:R-:W-:Y:S02]  /*133a0*/  IMAD R16, R0, R4, R16 ;  /* 0x0000000400107224 */ /* 0x000fe400078e0210 */
[----:B------:R-:W-:Y:S01]  /*133b0*/  IMAD.MOV R13, RZ, RZ, -R14 ;  /* 0x000000ffff0d7224 */ /* 0x000fe200078e0a0e */
[----:B------:R-:W-:Y:S01]  /*133c0*/  IABS R14, R6 ;  /* 0x00000006000e7213 */ /* 0x000fe20000000000 */
[--C-:B------:R-:W-:Y:S01]  /*133d0*/  @!P6 IMAD.IADD R252, R252, 0x1, -R0.reuse ;  /* 0x00000001fcfce824 */ /* 0x100fe200078e0a00 */
[----:B------:R-:W-:Y:S01]  /*133e0*/  ISETP.GE.AND P6, PT, R6, RZ, PT ;  /* 0x000000ff0600720c */ /* 0x000fe20003fc6270 */
[----:B------:R-:W-:Y:S01]  /*133f0*/  @!P1 IMAD.IADD R18, R18, 0x1, -R0 ;  /* 0x0000000112129824 */ /* 0x000fe200078e0a00 */
[----:B------:R-:W-:Y:S01]  /*13400*/  ISETP.GT.U32.AND P1, PT, R0, R16, PT ;  /* 0x000000100000720c */ /* 0x000fe20003f24070 */
[----:B------:R-:W-:-:S04]  /*13410*/  IMAD.HI.U32 R6, R2, R15, RZ ;  /* 0x0000000f02067227 */ /* 0x000fc800078e00ff */
[----:B------:R-:W-:Y:S02]  /*13420*/  IMAD.MOV R4, RZ, RZ, -R6 ;  /* 0x000000ffff047224 */ /* 0x000fe400078e0a06 */
[----:B------:R-:W-:Y:S01]  /*13430*/  @!P3 IMAD.MOV R246, RZ, RZ, -R246 ;  /* 0x000000fffff6b224 */ /* 0x000fe200078e0af6 */
[C---:B------:R-:W-:Y:S01]  /*13440*/  ISETP.GT.U32.AND P3, PT, R0.reuse, R250, PT ;  /* 0x000000fa0000720c */ /* 0x040fe20003f64070 */
[----:B------:R-:W-:Y:S02]  /*13450*/  IMAD R15, R0, R4, R15 ;  /* 0x00000004000f7224 */ /* 0x000fe400078e020f */
[----:B------:R-:W-:-:S04]  /*13460*/  IMAD.HI.U32 R7, R2, R14, RZ ;  /* 0x0000000e02077227 */ /* 0x000fc800078e00ff */
[--C-:B------:R-:W-:Y:S01]  /*13470*/  @!P1 IMAD.IADD R16, R16, 0x1, -R0.reuse ;  /* 0x0000000110109824 */ /* 0x100fe200078e0a00 */
[C---:B------:R-:W-:Y:S01]  /*13480*/  ISETP.GT.U32.AND P1, PT, R0.reuse, R15, PT ;  /* 0x0000000f0000720c */ /* 0x040fe20003f24070 */
[C---:B------:R-:W-:Y:S01]  /*13490*/  IMAD R17, R0.reuse, R13, R17 ;  /* 0x0000000d00117224 */ /* 0x040fe200078e0211 */
[----:B------:R-:W-:Y:S01]  /*134a0*/  IABS R13, R12 ;  /* 0x0000000c000d7213 */ /* 0x000fe20000000000 */
[----:B------:R-:W-:Y:S01]  /*134b0*/  @!P2 IMAD.MOV R247, RZ, RZ, -R247 ;  /* 0x000000fffff7a224 */ /* 0x000fe200078e0af7 */
[C---:B------:R-:W-:Y:S01]  /*134c0*/  ISETP.GT.U32.AND P2, PT, R0.reuse, R252, PT ;  /* 0x000000fc0000720c */ /* 0x040fe20003f44070 */
[----:B------:R-:W-:Y:S01]  /*134d0*/  IMAD.MOV R6, RZ, RZ, -R7 ;  /* 0x000000ffff067224 */ /* 0x000fe200078e0a07 */
[----:B------:R-:W-:Y:S01]  /*134e0*/  IABS R7, R11 ;  /* 0x0000000b00077213 */ /* 0x000fe20000000000 */
[----:B------:R-:W-:Y:S01]  /*134f0*/  @!P5 IMAD.MOV R245, RZ, RZ, -R245 ;  /* 0x000000fffff5d224 */ /* 0x000fe200078e0af5 */
[----:B------:R-:W-:Y:S01]  /*13500*/  ISETP.GT.U32.AND P5, PT, R0, R251, PT ;  /* 0x000000fb0000720c */ /* 0x000fe20003fa4070 */
[----:B------:R-:W-:Y:S01]  /*13510*/  @!P3 IMAD.IADD R250, R250, 0x1, -R0 ;  /* 0x00000001fafab824 */ /* 0x000fe200078e0a00 */
[C---:B------:R-:W-:Y:S01]  /*13520*/  ISETP.GT.U32.AND P3, PT, R0.reuse, R17, PT ;  /* 0x000000110000720c */ /* 0x040fe20003f64070 */
[----:B------:R-:W-:-:S02]  /*13530*/  IMAD R14, R0, R6, R14 ;  /* 0x00000006000e7224 */ /* 0x000fc400078e020e */
[----:B------:R-:W-:Y:S02]  /*13540*/  @!P1 IMAD.IADD R15, R15, 0x1, -R0 ;  /* 0x000000010f0f9824 */ /* 0x000fe400078e0a00 */
[----:B------:R-:W-:Y:S01]  /*13550*/  IMAD.HI.U32 R4, R2, R13, RZ ;  /* 0x0000000d02047227 */ /* 0x000fe200078e00ff */
[----:B------:R-:W-:-:S03]  /*13560*/  ISETP.GT.U32.AND P1, PT, R0, R14, PT ;  /* 0x0000000e0000720c */ /* 0x000fc60003f24070 */
[--C-:B------:R-:W-:Y:S01]  /*13570*/  @!P2 IMAD.IADD R252, R252, 0x1, -R0.reuse ;  /* 0x00000001fcfca824 */ /* 0x100fe200078e0a00 */
[----:B------:R-:W-:Y:S01]  /*13580*/  ISETP.GE.AND P2, PT, R8, RZ, PT ;  /* 0x000000ff0800720c */ /* 0x000fe20003f46270 */
[--C-:B------:R-:W-:Y:S01]  /*13590*/  @!P5 IMAD.IADD R251, R251, 0x1, -R0.reuse ;  /* 0x00000001fbfbd824 */ /* 0x100fe200078e0a00 */
[----:B------:R-:W-:Y:S01]  /*135a0*/  LOP3.LUT R8, R3, 0x6, RZ, 0xfc, !PT ;  /* 0x0000000603087812 */ /* 0x000fe200078efcff */
[----:B------:R-:W-:Y:S01]  /*135b0*/  @!P3 IMAD.IADD R17, R17, 0x1, -R0 ;  /* 0x000000011111b824 */ /* 0x000fe200078e0a00 */
[----:B------:R-:W-:Y:S01]  /*135c0*/  ISETP.GE.AND P5, PT, R9, RZ, PT ;  /* 0x000000ff0900720c */ /* 0x000fe20003fa6270 */
[----:B------:R-:W-:Y:S01]  /*135d0*/  IMAD.MOV R20, RZ, RZ, -R4 ;  /* 0x000000ffff147224 */ /* 0x000fe200078e0a04 */
[----:B------:R-:W-:Y:S02]  /*135e0*/  ISETP.GE.AND P3, PT, R5, RZ, PT ;  /* 0x000000ff0500720c */ /* 0x000fe40003f66270 */
[----:B------:R-:W-:Y:S01]  /*135f0*/  LOP3.LUT R9, R3, 0x8, RZ, 0xfc, !PT ;  /* 0x0000000803097812 */ /* 0x000fe200078efcff */
[----:B------:R-:W-:Y:S01]  /*13600*/  @!P1 IMAD.IADD R14, R14, 0x1, -R0 ;  /* 0x000000010e0e9824 */ /* 0x000fe200078e0a00 */
[----:B------:R-:W-:Y:S01]  /*13610*/  IABS R5, R8 ;  /* 0x0000000800057213 */ /* 0x000fe20000000000 */
[----:B------:R-:W-:Y:S01]  /*13620*/  @!P0 IMAD.MOV R249, RZ, RZ, -R249 ;  /* 0x000000fffff98224 */ /* 0x000fe200078e0af9 */
[----:B------:R-:W-:Y:S01]  /*13630*/  IABS R6, R9 ;  /* 0x0000000900067213 */ /* 0x000fe20000000000 */
[C---:B------:R-:W-:Y:S01]  /*13640*/  IMAD R13, R0.reuse, R20, R13 ;  /* 0x00000014000d7224 */ /* 0x040fe200078e020d */
[----:B------:R-:W-:Y:S01]  /*13650*/  ISETP.GT.U32.AND P1, PT, R0, R18, PT ;  /* 0x000000120000720c */ /* 0x000fe20003f24070 */
[----:B------:R-:W-:-:S02]  /*13660*/  IMAD.MOV.U32 R4, RZ, RZ, R5 ;  /* 0x000000ffff047224 */ /* 0x000fc400078e0005 */
[----:B------:R-:W-:Y:S01]  /*13670*/  IMAD.HI.U32 R5, R2, R7, RZ ;  /* 0x0000000702057227 */ /* 0x000fe200078e00ff */
[----:B------:R-:W-:-:S03]  /*13680*/  ISETP.GT.U32.AND P0, PT, R0, R17, PT ;  /* 0x000000110000720c */ /* 0x000fc60003f04070 */
[----:B------:R-:W-:-:S04]  /*13690*/  IMAD.HI.U32 R24, R2, R6, RZ ;  /* 0x0000000602187227 */ /* 0x000fc800078e00ff */
[----:B------:R-:W-:Y:S01]  /*136a0*/  IMAD.MOV R20, RZ, RZ, -R5 ;  /* 0x000000ffff147224 */ /* 0x000fe200078e0a05 */
[----:B------:R-:W-:Y:S01]  /*136b0*/  LOP3.LUT R5, R3, 0x2, RZ, 0xfc, !PT ;  /* 0x0000000203057812 */ /* 0x000fe200078efcff */
[----:B------:R-:W-:-:S04]  /*136c0*/  IMAD.HI.U32 R23, R2, R4, RZ ;  /* 0x0000000402177227 */ /* 0x000fc800078e00ff */
[----:B------:R-:W-:Y:S02]  /*136d0*/  IMAD.MOV.U32 R3, RZ, RZ, R25 ;  /* 0x000000ffff037224 */ /* 0x000fe400078e0019 */
[----:B------:R-:W-:Y:S02]  /*136e0*/  IMAD.MOV R25, RZ, RZ, -R24 ;  /* 0x000000ffff197224 */ /* 0x000fe400078e0a18 */
[C---:B------:R-:W-:Y:S01]  /*136f0*/  IMAD R7, R0.reuse, R20, R7 ;  /* 0x0000001400077224 */ /* 0x040fe200078e0207 */
[----:B------:R-:W-:Y:S01]  /*13700*/  IABS R20, R5 ;  /* 0x0000000500147213 */ /* 0x000fe20000000000 */
[----:B------:R-:W-:Y:S01]  /*13710*/  @!P2 IMAD.MOV R251, RZ, RZ, -R251 ;  /* 0x000000fffffba224 */ /* 0x000fe200078e0afb */
[C---:B------:R-:W-:Y:S01]  /*13720*/  ISETP.GT.U32.AND P2, PT, R0.reuse, R15, PT ;  /* 0x0000000f0000720c */ /* 0x040fe20003f44070 */
[----:B------:R-:W-:Y:S02]  /*13730*/  IMAD.MOV R24, RZ, RZ, -R23 ;  /* 0x000000ffff187224 */ /* 0x000fe400078e0a17 */
[----:B------:R-:W-:Y:S01]  /*13740*/  @!P4 IMAD.MOV R248, RZ, RZ, -R248 ;  /* 0x000000fffff8c224 */ /* 0x000fe200078e0af8 */
[----:B------:R-:W-:Y:S01]  /*13750*/  ISETP.GT.U32.AND P4, PT, R0, R16, PT ;  /* 0x000000100000720c */ /* 0x000fe20003f84070 */
[----:B------:R-:W-:-:S04]  /*13760*/  IMAD.HI.U32 R23, R2, R3, RZ ;  /* 0x0000000302177227 */ /* 0x000fc800078e00ff */
[C---:B------:R-:W-:Y:S02]  /*13770*/  IMAD R6, R0.reuse, R25, R6 ;  /* 0x0000001900067224 */ /* 0x040fe400078e0206 */
[----:B------:R-:W-:Y:S01]  /*13780*/  @!P3 IMAD.MOV R252, RZ, RZ, -R252 ;  /* 0x000000fffffcb224 */ /* 0x000fe200078e0afc */
[----:B------:R-:W-:Y:S01]  /*13790*/  ISETP.GT.U32.AND P3, PT, R0, R13, PT ;  /* 0x0000000d0000720c */ /* 0x000fe20003f64070 */
[----:B------:R-:W-:Y:S01]  /*137a0*/  @!P1 IMAD.IADD R18, R18, 0x1, -R0 ;  /* 0x0000000112129824 */ /* 0x000fe200078e0a00 */
[C---:B------:R-:W-:Y:S01]  /*137b0*/  ISETP.GT.U32.AND P1, PT, R0.reuse, R7, PT ;  /* 0x000000070000720c */ /* 0x040fe20003f24070 */
[----:B------:R-:W-:Y:S01]  /*137c0*/  @!P5 IMAD.MOV R250, RZ, RZ, -R250 ;  /* 0x000000fffffad224 */ /* 0x000fe200078e0afa */
[C---:B------:R-:W-:Y:S01]  /*137d0*/  ISETP.GT.U32.AND P5, PT, R0.reuse, R14, PT ;  /* 0x0000000e0000720c */ /* 0x040fe20003fa4070 */
[----:B------:R-:W-:Y:S01]  /*137e0*/  IMAD.MOV R23, RZ, RZ, -R23 ;  /* 0x000000ffff177224 */ /* 0x000fe200078e0a17 */
[----:B------:R-:W2:Y:S01]  /*137f0*/  LDL.LU R25, [R1+0x523c] ;  /* 0x00523c0001197983 */ /* 0x000ea20000300800 */
[----:B------:R-:W-:Y:S01]  /*13800*/  @!P0 IMAD.IADD R17, R17, 0x1, -R0 ;  /* 0x0000000111118824 */ /* 0x000fe200078e0a00 */
[C---:B------:R-:W-:Y:S01]  /*13810*/  ISETP.GT.U32.AND P0, PT, R0.reuse, R6, PT ;  /* 0x000000060000720c */ /* 0x040fe20003f04070 */
[----:B------:R-:W-:-:S02]  /*13820*/  IMAD R3, R0, R23, R3 ;  /* 0x0000001700037224 */ /* 0x000fc400078e0203 */
[C---:B------:R-:W-:Y:S02]  /*13830*/  IMAD R4, R0.reuse, R24, R4 ;  /* 0x0000001800047224 */ /* 0x040fe400078e0204 */
[--C-:B------:R-:W-:Y:S01]  /*13840*/  @!P2 IMAD.IADD R15, R15, 0x1, -R0.reuse ;  /* 0x000000010f0fa824 */ /* 0x100fe200078e0a00 */
[----:B------:R-:W-:Y:S01]  /*13850*/  ISETP.GT.U32.AND P2, PT, R0, R3, PT ;  /* 0x000000030000720c */ /* 0x000fe20003f44070 */
[--C-:B------:R-:W-:Y:S01]  /*13860*/  @!P4 IMAD.IADD R16, R16, 0x1, -R0.reuse ;  /* 0x000000011010c824 */ /* 0x100fe200078e0a00 */
[----:B------:R-:W-:Y:S01]  /*13870*/  ISETP.GT.U32.AND P4, PT, R0, R4, PT ;  /* 0x000000040000720c */ /* 0x000fe20003f84070 */
[--C-:B------:R-:W-:Y:S01]  /*13880*/  @!P3 IMAD.IADD R13, R13, 0x1, -R0.reuse ;  /* 0x000000010d0db824 */ /* 0x100fe200078e0a00 */
[----:B------:R-:W-:Y:S01]  /*13890*/  ISETP.GE.AND P3, PT, R21, RZ, PT ;  /* 0x000000ff1500720c */ /* 0x000fe20003f66270 */
[--C-:B------:R-:W-:Y:S01]  /*138a0*/  @!P1 IMAD.IADD R7, R7, 0x1, -R0.reuse ;  /* 0x0000000107079824 */ /* 0x100fe200078e0a00 */
[----:B------:R-:W-:Y:S01]  /*138b0*/  ISETP.GE.AND P1, PT, R19, RZ, PT ;  /* 0x000000ff1300720c */ /* 0x000fe20003f26270 */
[--C-:B------:R-:W-:Y:S01]  /*138c0*/  @!P5 IMAD.IADD R14, R14, 0x1, -R0.reuse ;  /* 0x000000010e0ed824 */ /* 0x100fe200078e0a00 */
[----:B------:R-:W-:Y:S01]  /*138d0*/  ISETP.GE.AND P5, PT, R22, RZ, PT ;  /* 0x000000ff1600720c */ /* 0x000fe20003fa6270 */
[--C-:B------:R-:W-:Y:S01]  /*138e0*/  @!P0 IMAD.IADD R6, R6, 0x1, -R0.reuse ;  /* 0x0000000106068824 */ /* 0x100fe200078e0a00 */
[----:B------:R-:W-:Y:S01]  /*138f0*/  ISETP.GE.AND P0, PT, R152, RZ, PT ;  /* 0x000000ff9800720c */ /* 0x000fe20003f06270 */
[----:B------:R-:W-:Y:S01]  /*13900*/  IMAD.HI.U32 R2, R2, R20, RZ ;  /* 0x0000001402027227 */ /* 0x000fe200078e00ff */
[----:B------:R-:W3:Y:S03]  /*13910*/  LDL.LU R24, [R1+0x5238] ;  /* 0x0052380001187983 */ /* 0x000ee60000300800 */
[--C-:B------:R-:W-:Y:S01]  /*13920*/  @!P2 IMAD.IADD R3, R3, 0x1, -R0.reuse ;  /* 0x000000010303a824 */ /* 0x100fe200078e0a00 */
[----:B------:R-:W-:Y:S01]  /*13930*/  ISETP.GT.U32.AND P2, PT, R0, R13, PT ;  /* 0x0000000d0000720c */ /* 0x000fe20003f44070 */
[----:B------:R-:W-:Y:S01]  /*13940*/  @!P4 IMAD.IADD R4, R4, 0x1, -R0 ;  /* 0x000000010404c824 */ /* 0x000fe200078e0a00 */
[----:B------:R-:W4:Y:S01]  /*13950*/  LDL.LU R23, [R1+0x5234] ;  /* 0x0052340001177983 */ /* 0x000f220000300800 */
[----:B------:R-:W-:Y:S01]  /*13960*/  @!P3 IMAD.MOV R17, RZ, RZ, -R17 ;  /* 0x000000ffff11b224 */ /* 0x000fe200078e0a11 */
[C---:B------:R-:W-:Y:S01]  /*13970*/  ISETP.GT.U32.AND P3, PT, R0.reuse, R7, PT ;  /* 0x000000070000720c */ /* 0x040fe20003f64070 */
[----:B------:R-:W-:Y:S01]  /*13980*/  @!P1 IMAD.MOV R16, RZ, RZ, -R16 ;  /* 0x000000ffff109224 */ /* 0x000fe200078e0a10 */
[C---:B------:R-:W-:Y:S01]  /*13990*/  ISETP.GT.U32.AND P1, PT, R0.reuse, R6, PT ;  /* 0x000000060000720c */ /* 0x040fe20003f24070 */
[----:B------:R-:W-:Y:S01]  /*139a0*/  @!P5 IMAD.MOV R18, RZ, RZ, -R18 ;  /* 0x000000ffff12d224 */ /* 0x000fe200078e0a12 */
[C---:B------:R-:W-:Y:S01]  /*139b0*/  ISETP.GT.U32.AND P5, PT, R0.reuse, R4, PT ;  /* 0x000000040000720c */ /* 0x040fe20003fa4070 */
[----:B------:R-:W-:Y:S01]  /*139c0*/  @!P0 IMAD.MOV R15, RZ, RZ, -R15 ;  /* 0x000000ffff0f8224 */ /* 0x000fe200078e0a0f */
[----:B------:R-:W-:Y:S01]  /*139d0*/  ISETP.GT.U32.AND P0, PT, R0, R3, PT ;  /* 0x000000030000720c */ /* 0x000fe20003f04070 */
[----:B------:R-:W-:Y:S01]  /*139e0*/  IMAD.MOV R2, RZ, RZ, -R2 ;  /* 0x000000ffff027224 */ /* 0x000fe200078e0a02 */
[----:B------:R-:W2:Y:S01]  /*139f0*/  LDL.LU R22, [R1+0x5230] ;  /* 0x0052300001167983 */ /* 0x000ea20000300800 */
[----:B------:R-:W-:-:S02]  /*13a00*/  @!P2 IMAD.IADD R13, R13, 0x1, -R0 ;  /* 0x000000010d0da824 */ /* 0x000fc400078e0a00 */
[----:B------:R-:W-:Y:S01]  /*13a10*/  IMAD R2, R0, R2, R20 ;  /* 0x0000000200027224 */ /* 0x000fe200078e0214 */
[----:B------:R-:W3:Y:S01]  /*13a20*/  LDL.LU R21, [R1+0x522c] ;  /* 0x00522c0001157983 */ /* 0x000ee20000300800 */
[----:B------:R-:W-:Y:S01]  /*13a30*/  @!P6 IMAD.MOV R14, RZ, RZ, -R14 ;  /* 0x000000ffff0ee224 */ /* 0x000fe200078e0a0e */
[----:B------:R-:W-:Y:S02]  /*13a40*/  ISETP.GE.AND P2, PT, R11, RZ, PT ;  /* 0x000000ff0b00720c */ /* 0x000fe40003f46270 */
[----:B------:R-:W4:Y:S01]  /*13a50*/  LDL.LU R20, [R1+0x5228] ;  /* 0x0052280001147983 */ /* 0x000f220000300800 */
[----:B------:R-:W-:Y:S01]  /*13a60*/  ISETP.GE.AND P6, PT, R12, RZ, PT ;  /* 0x000000ff0c00720c */ /* 0x000fe20003fc6270 */
[--C-:B------:R-:W-:Y:S02]  /*13a70*/  @!P3 IMAD.IADD R7, R7, 0x1, -R0.reuse ;  /* 0x000000010707b824 */ /* 0x100fe400078e0a00 */
[----:B------:R-:W2:Y:S01]  /*13a80*/  LDL.LU R19, [R1+0x5224] ;  /* 0x0052240001137983 */ /* 0x000ea20000300800 */
[----:B------:R-:W-:Y:S01]  /*13a90*/  ISETP.GE.AND P3, PT, R9, RZ, PT ;  /* 0x000000ff0900720c */ /* 0x000fe20003f66270 */
[--C-:B------:R-:W-:Y:S01]  /*13aa0*/  @!P1 IMAD.IADD R6, R6, 0x1, -R0.reuse ;  /* 0x0000000106069824 */ /* 0x100fe200078e0a00 */
[----:B------:R-:W-:Y:S01]  /*13ab0*/  ISETP.GE.AND P1, PT, R8, RZ, PT ;  /* 0x000000ff0800720c */ /* 0x000fe20003f26270 */
[----:B------:R-:W3:Y:S01]  /*13ac0*/  LDL.LU R11, [R1+0x2c] ;  /* 0x00002c00010b7983 */ /* 0x000ee20000300800 */
[----:B------:R-:W-:Y:S01]  /*13ad0*/  @!P5 IMAD.IADD R4, R4, 0x1, -R0 ;  /* 0x000000010404d824 */ /* 0x000fe200078e0a00 */
[----:B------:R-:W-:-:S02]  /*13ae0*/  ISETP.GT.U32.AND P4, PT, R0, R2, PT ;  /* 0x000000020000720c */ /* 0x000fc40003f84070 */
[----:B------:R-:W4:Y:S01]  /*13af0*/  LDL.LU R12, [R1+0x28] ;  /* 0x00002800010c7983 */ /* 0x000f220000300800 */
[----:B------:R-:W-:Y:S01]  /*13b00*/  ISETP.GE.AND P5, PT, R10, RZ, PT ;  /* 0x000000ff0a00720c */ /* 0x000fe20003fa6270 */
[----:B------:R-:W-:Y:S02]  /*13b10*/  @!P0 IMAD.IADD R3, R3, 0x1, -R0 ;  /* 0x0000000103038824 */ /* 0x000fe400078e0a00 */
[----:B------:R-:W2:Y:S01]  /*13b20*/  LDL.LU R9, [R1+0x24] ;  /* 0x0000240001097983 */ /* 0x000ea20000300800 */
[----:B------:R-:W-:-:S03]  /*13b30*/  ISETP.GE.AND P0, PT, R5, RZ, PT ;  /* 0x000000ff0500720c */ /* 0x000fc60003f06270 */
[----:B------:R-:W2:Y:S03]  /*13b40*/  LDL.LU R8, [R1+0x20] ;  /* 0x0000200001087983 */ /* 0x000ea60000300800 */
[----:B------:R-:W-:Y:S01]  /*13b50*/  @!P4 IMAD.IADD R2, R2, 0x1, -R0 ;  /* 0x000000010202c824 */ /* 0x000fe200078e0a00 */
[----:B------:R-:W2:Y:S04]  /*13b60*/  LDL.LU R152, [R1+0x1c] ;  /* 0x00001c0001987983 */ /* 0x000ea80000300800 */
[----:B------:R-:W2:Y:S01]  /*13b70*/  LDL.LU R10, [R1+0x5220] ;  /* 0x00522000010a7983 */ /* 0x000ea20000300800 */
[----:B------:R-:W-:-:S03]  /*13b80*/  ISETP.GT.U32.AND P4, PT, R0, R2, PT ;  /* 0x000000020000720c */ /* 0x000fc60003f84070 */
[----:B------:R-:W3:Y:S10]  /*13b90*/  LDL.LU R5, [R1+0x521c] ;  /* 0x00521c0001057983 */ /* 0x000ef40000300800 */
[----:B------:R-:W-:-:S02]  /*13ba0*/  @!P4 IMAD.IADD R2, R2, 0x1, -R0 ;  /* 0x000000010202c824 */ /* 0x000fc400078e0a00 */
[----:B------:R-:W0:Y:S01]  /*13bb0*/  S2R R0, SR_TID.X ;  /* 0x0000000000007919 */ /* 0x000e220000002100 */
[----:B------:R-:W-:Y:S01]  /*13bc0*/  @!P6 IMAD.MOV R13, RZ, RZ, -R13 ;  /* 0x000000ffff0de224 */ /* 0x000fe200078e0a0d */
[----:B0-----:R-:W-:-:S05]  /*13bd0*/  LOP3.LUT R0, R0, 0x3f, RZ, 0xc0, !PT ;  /* 0x0000003f00007812 */ /* 0x001fca00078ec0ff */
[----:B------:R-:W-:-:S05]  /*13be0*/  IMAD R0, R0, UR5, RZ ;  /* 0x0000000500007c24 */ /* 0x000fca000f8e02ff */
[----:B------:R0:W-:Y:S02]  /*13bf0*/  STL [R1+0xf4], R0 ;  /* 0x0000f40001007387 */ /* 0x0001e40000100800 */
[----:B0-----:R-:W-:Y:S02]  /*13c00*/  IADD3 R0, P6, R0, UR6, RZ ;  /* 0x0000000600007c10 */ /* 0x001fe4000ffde0ff */
[----:B---3--:R-:W-:Y:S01]  /*13c10*/  ISETP.NE.AND P4, PT, R5, RZ, PT ;  /* 0x000000ff0500720c */ /* 0x008fe20003f85270 */
[----:B------:R-:W-:Y:S01]  /*13c20*/  @!P0 IMAD.MOV R2, RZ, RZ, -R2 ;  /* 0x000000ffff028224 */ /* 0x000fe200078e0a02 */
[----:B------:R-:W-:Y:S01]  /*13c30*/  LOP3.LUT R5, RZ, R5, RZ, 0x33, !PT ;  /* 0x00000005ff057212 */ /* 0x000fe200078e33ff */
[----:B------:R0:W-:Y:S01]  /*13c40*/  STL [R1+0x51f4], R0 ;  /* 0x0051f40001007387 */ /* 0x0001e20000100800 */
[----:B------:R-:W-:Y:S02]  /*13c50*/  ULDC UR6, c[0x0][0x240] ;  /* 0x0000900000067ab9 */ /* 0x000fe40000000800 */
[----:B------:R-:W-:-:S02]  /*13c60*/  SEL R11, R5, R11, !P4 ;  /* 0x0000000b050b7207 */ /* 0x000fc40006000000 */
[C---:B----4-:R-:W-:Y:S02]  /*13c70*/  SEL R12, R5.reuse, R12, !P4 ;  /* 0x0000000c050c7207 */ /* 0x050fe40006000000 */
[C---:B--2---:R-:W-:Y:S01]  /*13c80*/  SEL R9, R5.reuse, R9, !P4 ;  /* 0x0000000905097207 */ /* 0x044fe20006000000 */
[----:B0-----:R-:W2:Y:S01]  /*13c90*/  LDL.LU R0, [R1+0x18] ;  /* 0x0000180001007983 */ /* 0x001ea20000300800 */
[----:B------:R-:W-:-:S03]  /*13ca0*/  SEL R8, R5, R8, !P4 ;  /* 0x0000000805087207 */ /* 0x000fc60006000000 */
[----:B------:R0:W-:Y:S01]  /*13cb0*/  STL [R1+0xf0], R11 ;  /* 0x0000f00b01007387 */ /* 0x0001e20000100800 */
[----:B------:R-:W-:-:S03]  /*13cc0*/  SEL R152, R5, R152, !P4 ;  /* 0x0000009805987207 */ /* 0x000fc60006000000 */
[----:B0-----:R-:W3:Y:S04]  /*13cd0*/  LDL.LU R11, [R1+0x5218] ;  /* 0x00521800010b7983 */ /* 0x001ee80000300800 */
[----:B------:R0:W-:Y:S04]  /*13ce0*/  STL [R1+0xec], R12 ;  /* 0x0000ec0c01007387 */ /* 0x0001e80000100800 */
[----:B0-----:R-:W4:Y:S04]  /*13cf0*/  LDL.LU R12, [R1+0x5214] ;  /* 0x00521400010c7983 */ /* 0x001f280000300800 */
[----:B------:R0:W-:Y:S04]  /*13d00*/  STL [R1+0xe8], R9 ;  /* 0x0000e80901007387 */ /* 0x0001e80000100800 */
[----:B0-----:R-:W3:Y:S04]  /*13d10*/  LDL.LU R9, [R1+0x5210] ;  /* 0x0052100001097983 */ /* 0x001ee80000300800 */
[----:B------:R0:W-:Y:S04]  /*13d20*/  STL [R1+0xe4], R8 ;  /* 0x0000e40801007387 */ /* 0x0001e80000100800 */
[----:B0-----:R-:W4:Y:S04]  /*13d30*/  LDL.LU R8, [R1+0x520c] ;  /* 0x00520c0001087983 */ /* 0x001f280000300800 */
[----:B------:R0:W-:Y:S04]  /*13d40*/  STL [R1+0xe0], R152 ;  /* 0x0000e09801007387 */ /* 0x0001e80000100800 */
[----:B0-----:R-:W3:Y:S01]  /*13d50*/  LDL.LU R152, [R1+0x5208] ;  /* 0x0052080001987983 */ /* 0x001ee20000300800 */
[----:B--2---:R-:W-:-:S05]  /*13d60*/  SEL R0, R5, R0, !P4 ;  /* 0x0000000005007207 */ /* 0x004fca0006000000 */
[----:B------:R3:W-:Y:S02]  /*13d70*/  STL [R1+0xdc], R0 ;  /* 0x0000dc0001007387 */ /* 0x0007e40000100800 */
[C---:B---3--:R-:W-:Y:S02]  /*13d80*/  SEL R0, R5.reuse, R152, !P4 ;  /* 0x0000009805007207 */ /* 0x048fe40006000000 */
[C---:B----4-:R-:W-:Y:S02]  /*13d90*/  SEL R152, R5.reuse, R8, !P4 ;  /* 0x0000000805987207 */ /* 0x050fe40006000000 */
[C---:B------:R-:W-:Y:S01]  /*13da0*/  SEL R8, R5.reuse, R9, !P4 ;  /* 0x0000000905087207 */ /* 0x040fe20006000000 */
[----:B------:R0:W-:Y:S01]  /*13db0*/  STL [R1+0xd8], R0 ;  /* 0x0000d80001007387 */ /* 0x0001e20000100800 */
[----:B------:R-:W-:-:S03]  /*13dc0*/  SEL R9, R5, R11, !P4 ;  /* 0x0000000b05097207 */ /* 0x000fc60006000000 */
[----:B------:R-:W-:Y:S01]  /*13dd0*/  STL [R1+0xd4], R152 ;  /* 0x0000d49801007387 */ /* 0x000fe20000100800 */
[----:B0-----:R-:W-:-:S03]  /*13de0*/  SEL R0, R5, R12, !P4 ;  /* 0x0000000c05007207 */ /* 0x001fc60006000000 */
[----:B------:R0:W-:Y:S04]  /*13df0*/  STL [R1+0xd0], R8 ;  /* 0x0000d00801007387 */ /* 0x0001e80000100800 */
[----:B------:R1:W-:Y:S01]  /*13e00*/  STL [R1+0xcc], R0 ;  /* 0x0000cc0001007387 */ /* 0x0003e20000100800 */
[----:B0-----:R-:W-:-:S03]  /*13e10*/  SEL R8, R5, R10, !P4 ;  /* 0x0000000a05087207 */ /* 0x001fc60006000000 */
[----:B------:R0:W-:Y:S01]  /*13e20*/  STL [R1+0xc8], R9 ;  /* 0x0000c80901007387 */ /* 0x0001e20000100800 */
[----:B-1----:R-:W-:-:S03]  /*13e30*/  SEL R0, R5, R19, !P4 ;  /* 0x0000001305007207 */ /* 0x002fc60006000000 */
[----:B------:R1:W-:Y:S04]  /*13e40*/  STL [R1+0xc4], R8 ;  /* 0x0000c40801007387 */ /* 0x0003e80000100800 */
[----:B------:R2:W-:Y:S01]  /*13e50*/  STL [R1+0xc0], R0 ;  /* 0x0000c00001007387 */ /* 0x0005e20000100800 */
[C---:B0-----:R-:W-:Y:S02]  /*13e60*/  SEL R9, R5.reuse, R20, !P4 ;  /* 0x0000001405097207 */ /* 0x041fe40006000000 */
[----:B-1----:R-:W-:-:S03]  /*13e70*/  SEL R8, R5, R21, !P4 ;  /* 0x0000001505087207 */ /* 0x002fc60006000000 */
[----:B------:R0:W-:Y:S01]  /*13e80*/  STL [R1+0xbc], R9 ;  /* 0x0000bc0901007387 */ /* 0x0001e20000100800 */
[----:B--2---:R-:W-:-:S03]  /*13e90*/  SEL R0, R5, R22, !P4 ;  /* 0x0000001605007207 */ /* 0x004fc60006000000 */
        /* <DEDUP_REMOVED lines=45> */
[C---:B-1----:R-:W-:Y:S02]  /*14170*/  SEL R8, R5.reuse, R70, !P4 ;  /* 0x0000004605087207 */ /* 0x042fe40006000000 */
[----:B--2---:R-:W-:-:S03]  /*14180*/  SEL R0, R5, R71, !P4 ;  /* 0x0000004705007207 */ /* 0x004fc60006000000 */
[----:B------:R0:W-:Y:S04]  /*14190*/  STL [R1+0x5c], R8 ;  /* 0x00005c0801007387 */ /* 0x0001e80000100800 */
        /* <DEDUP_REMOVED lines=24> */
[----:B------:R1:W-:Y:S01]  /*14320*/  STL [R1+0x14], R0 ;  /* 0x0000140001007387 */ /* 0x0003e20000100800 */
[----:B------:R-:W-:-:S03]  /*14330*/  SEL R37, R5, R51, !P4 ;  /* 0x0000003305257207 */ /* 0x000fc60006000000 */
[----:B------:R-:W-:Y:S04]  /*14340*/  STL [R1+0x20], R9 ;  /* 0x0000200901007387 */ /* 0x000fe80000100800 */
[----:B------:R-:W2:Y:S01]  /*14350*/  LDL.LU R51, [R1+0xf4] ;  /* 0x0000f40001337983 */ /* 0x000ea20000300800 */
[C---:B0-----:R-:W-:Y:S02]  /*14360*/  SEL R8, R5.reuse, R85, !P4 ;  /* 0x0000005505087207 */ /* 0x041fe40006000000 */
[C---:B-1----:R-:W-:Y:S02]  /*14370*/  SEL R0, R5.reuse, R86, !P4 ;  /* 0x0000005605007207 */ /* 0x042fe40006000000 */
[C---:B------:R-:W-:Y:S01]  /*14380*/  SEL R38, R5.reuse, R50, !P4 ;  /* 0x0000003205267207 */ /* 0x040fe20006000000 */
[----:B------:R-:W-:Y:S01]  /*14390*/  STL [R1+0x2c], R8 ;  /* 0x00002c0801007387 */ /* 0x000fe20000100800 */
[----:B------:R-:W-:-:S03]  /*143a0*/  SEL R39, R5, R49, !P4 ;  /* 0x0000003105277207 */ /* 0x000fc60006000000 */
[----:B------:R-:W3:Y:S01]  /*143b0*/  LDL.LU R50, [R1+0xf0] ;  /* 0x0000f00001327983 */ /* 0x000ee20000300800 */
[----:B------:R-:W-:-:S03]  /*143c0*/  SEL R40, R5, R48, !P4 ;  /* 0x0000003005287207 */ /* 0x000fc60006000000 */
[----:B------:R0:W-:Y:S01]  /*143d0*/  STL [R1+0x28], R0 ;  /* 0x0000280001007387 */ /* 0x0001e20000100800 */
[----:B------:R-:W-:-:S03]  /*143e0*/  SEL R41, R5, R47, !P4 ;  /* 0x0000002f05297207 */ /* 0x000fc60006000000 */
[----:B------:R-:W4:Y:S01]  /*143f0*/  LDL.LU R49, [R1+0xec] ;  /* 0x0000ec0001317983 */ /* 0x000f220000300800 */
[----:B------:R-:W-:-:S03]  /*14400*/  SEL R42, R5, R46, !P4 ;  /* 0x0000002e052a7207 */ /* 0x000fc60006000000 */
[----:B------:R-:W4:Y:S01]  /*14410*/  LDL.LU R48, [R1+0xe8] ;  /* 0x0000e80001307983 */ /* 0x000f220000300800 */
[----:B------:R-:W-:-:S03]  /*14420*/  SEL R43, R5, R45, !P4 ;  /* 0x0000002d052b7207 */ /* 0x000fc60006000000 */
[----:B------:R-:W4:Y:S04]  /*14430*/  LDL.LU R47, [R1+0xe4] ;  /* 0x0000e400012f7983 */ /* 0x000f280000300800 */
[----:B------:R-:W4:Y:S04]  /*14440*/  LDL.LU R46, [R1+0xe0] ;  /* 0x0000e000012e7983 */ /* 0x000f280000300800 */
[----:B------:R-:W4:Y:S01]  /*14450*/  LDL.LU R45, [R1+0xdc] ;  /* 0x0000dc00012d7983 */ /* 0x000f220000300800 */
[C---:B0-----:R-:W-:Y:S02]  /*14460*/  SEL R0, R5.reuse, R87, !P4 ;  /* 0x0000005705007207 */ /* 0x041fe40006000000 */
[----:B------:R-:W-:-:S02]  /*14470*/  SEL R152, R5, R88, !P4 ;  /* 0x0000005805987207 */ /* 0x000fc40006000000 */
[C---:B------:R-:W-:Y:S02]  /*14480*/  SEL R8, R5.reuse, R89, !P4 ;  /* 0x0000005905087207 */ /* 0x040fe40006000000 */
[C---:B------:R-:W-:Y:S02]  /*14490*/  SEL R12, R5.reuse, R93, !P4 ;  /* 0x0000005d050c7207 */ /* 0x040fe40006000000 */
[C---:B------:R-:W-:Y:S02]  /*144a0*/  SEL R9, R5.reuse, R90, !P4 ;  /* 0x0000005a05097207 */ /* 0x040fe40006000000 */
[C---:B------:R-:W-:Y:S01]  /*144b0*/  SEL R93, R5.reuse, R2, !P4 ;  /* 0x00000002055d7207 */ /* 0x040fe20006000000 */
[----:B------:R-:W-:Y:S04]  /*144c0*/  STL [R1+0x51f8], R0 ;  /* 0x0051f80001007387 */ /* 0x000fe80000100800 */
[----:B------:R-:W-:Y:S04]  /*144d0*/  STL [R1+0x51fc], R152 ;  /* 0x0051fc9801007387 */ /* 0x000fe80000100800 */
[----:B------:R-:W-:Y:S04]  /*144e0*/  STL [R1+0x5200], R8 ;  /* 0x0052000801007387 */ /* 0x000fe80000100800 */
[----:B------:R0:W-:Y:S01]  /*144f0*/  STL [R1+0x5204], R9 ;  /* 0x0052040901007387 */ /* 0x0001e20000100800 */
[----:B------:R-:W-:-:S02]  /*14500*/  SEL R19, R5, R69, !P4 ;  /* 0x0000004505137207 */ /* 0x000fc40006000000 */
[C---:B------:R-:W-:Y:S02]  /*14510*/  SEL R20, R5.reuse, R68, !P4 ;  /* 0x0000004405147207 */ /* 0x040fe40006000000 */
[C---:B------:R-:W-:Y:S02]  /*14520*/  SEL R21, R5.reuse, R67, !P4 ;  /* 0x0000004305157207 */ /* 0x040fe40006000000 */
[C---:B------:R-:W-:Y:S02]  /*14530*/  SEL R22, R5.reuse, R66, !P4 ;  /* 0x0000004205167207 */ /* 0x040fe40006000000 */
[C---:B------:R-:W-:Y:S02]  /*14540*/  SEL R23, R5.reuse, R65, !P4 ;  /* 0x0000004105177207 */ /* 0x040fe40006000000 */
[C---:B------:R-:W-:Y:S02]  /*14550*/  SEL R24, R5.reuse, R64, !P4 ;  /* 0x0000004005187207 */ /* 0x040fe40006000000 */
        /* <DEDUP_REMOVED lines=11> */
[C---:B------:R-:W-:Y:S01]  /*14610*/  SEL R36, R5.reuse, R52, !P4 ;  /* 0x0000003405247207 */ /* 0x040fe20006000000 */
[----:B------:R-:W-:Y:S01]  /*14620*/  @!P2 IMAD.MOV R7, RZ, RZ, -R7 ;  /* 0x000000ffff07a224 */ /* 0x000fe200078e0a07 */
[C---:B------:R-:W-:Y:S01]  /*14630*/  SEL R79, R5.reuse, R18, !P4 ;  /* 0x00000012054f7207 */ /* 0x040fe20006000000 */
[----:B------:R-:W-:Y:S01]  /*14640*/  @!P3 IMAD.MOV R6, RZ, RZ, -R6 ;  /* 0x000000ffff06b224 */ /* 0x000fe200078e0a06 */
[C---:B------:R-:W-:Y:S01]  /*14650*/  SEL R81, R5.reuse, R17, !P4 ;  /* 0x0000001105517207 */ /* 0x040fe20006000000 */
[----:B------:R-:W-:Y:S01]  /*14660*/  @!P1 IMAD.MOV R4, RZ, RZ, -R4 ;  /* 0x000000ffff049224 */ /* 0x000fe200078e0a04 */
[C---:B------:R-:W-:Y:S01]  /*14670*/  SEL R82, R5.reuse, R16, !P4 ;  /* 0x0000001005527207 */ /* 0x040fe20006000000 */
[----:B------:R-:W-:Y:S01]  /*14680*/  @!P5 IMAD.MOV R3, RZ, RZ, -R3 ;  /* 0x000000ffff03d224 */ /* 0x000fe200078e0a03 */
        /* <DEDUP_REMOVED lines=77> */
[----:B------:R-:W-:Y:S02]  /*14b60*/  SEL R164, R5, R164, !P4 ;  /* 0x000000a405a47207 */ /* 0x000fe40006000000 */
[----:B--2---:R-:W-:-:S05]  /*14b70*/  LEA.HI.X.SX32 R2, R51, UR7, 0x1, P6 ;  /* 0x0000000733027c11 */ /* 0x004fca000b0f0eff */
[----:B------:R1:W-:Y:S04]  /*14b80*/  STL [R1+0x51f0], R2 ;  /* 0x0051f00201007387 */ /* 0x0003e80000100800 */
[----:B------:R-:W2:Y:S04]  /*14b90*/  LDL.LU R75, [R1+0xd8] ;  /* 0x0000d800014b7983 */ /* 0x000ea80000300800 */
        /* <DEDUP_REMOVED lines=19> */
[----:B------:R-:W2:Y:S01]  /*14cd0*/  LDL.LU R55, [R1+0x88] ;  /* 0x0000880001377983 */ /* 0x000ea20000300800 */
[----:B---3--:R-:W-:-:S03]  /*14ce0*/  IMAD R86, R50, UR6, RZ ;  /* 0x0000000632567c24 */ /* 0x008fc6000f8e02ff */
[----:B------:R-:W3:Y:S01]  /*14cf0*/  LDL.LU R54, [R1+0x84] ;  /* 0x0000840001367983 */ /* 0x000ee20000300800 */
[----:B----4-:R-:W-:-:S03]  /*14d00*/  IMAD R83, R49, UR6, RZ ;  /* 0x0000000631537c24 */ /* 0x010fc6000f8e02ff */
[----:B------:R-:W4:Y:S01]  /*14d10*/  LDL.LU R53, [R1+0x80] ;  /* 0x0000800001357983 */ /* 0x000f220000300800 */
[----:B------:R-:W-:-:S03]  /*14d20*/  IMAD R80, R48, UR6, RZ ;  /* 0x0000000630507c24 */ /* 0x000fc6000f8e02ff */
[----:B------:R-:W4:Y:S01]  /*14d30*/  LDL.LU R52, [R1+0x7c] ;  /* 0x00007c0001347983 */ /* 0x000f220000300800 */
[----:B------:R-:W-:-:S03]  /*14d40*/  IMAD R78, R47, UR6, RZ ;  /* 0x000000062f4e7c24 */ /* 0x000fc6000f8e02ff */
[----:B------:R-:W4:Y:S01]  /*14d50*/  LDL.LU R51, [R1+0x78] ;  /* 0x0000780001337983 */ /* 0x000f220000300800 */
[----:B------:R-:W-:-:S03]  /*14d60*/  IMAD R77, R46, UR6, RZ ;  /* 0x000000062e4d7c24 */ /* 0x000fc6000f8e02ff */
[----:B------:R-:W4:Y:S01]  /*14d70*/  LDL.LU R50, [R1+0x74] ;  /* 0x0000740001327983 */ /* 0x000f220000300800 */
[----:B------:R-:W-:-:S03]  /*14d80*/  IMAD R76, R45, UR6, RZ ;  /* 0x000000062d4c7c24 */ /* 0x000fc6000f8e02ff */
[----:B------:R-:W4:Y:S04]  /*14d90*/  LDL.LU R49, [R1+0x70] ;  /* 0x0000700001317983 */ /* 0x000f280000300800 */
[----:B------:R-:W4:Y:S04]  /*14da0*/  LDL.LU R48, [R1+0x6c] ;  /* 0x00006c0001307983 */ /* 0x000f280000300800 */
[----:B------:R-:W4:Y:S04]  /*14db0*/  LDL.LU R47, [R1+0x68] ;  /* 0x00006800012f7983 */ /* 0x000f280000300800 */
[----:B------:R-:W4:Y:S04]  /*14dc0*/  LDL.LU R46, [R1+0x64] ;  /* 0x00006400012e7983 */ /* 0x000f280000300800 */
[----:B------:R-:W4:Y:S04]  /*14dd0*/  LDL.LU R45, [R1+0x60] ;  /* 0x00006000012d7983 */ /* 0x000f280000300800 */
[----:B------:R-:W4:Y:S04]  /*14de0*/  LDL.LU R18, [R1+0x5c] ;  /* 0x00005c0001127983 */ /* 0x000f280000300800 */
[----:B------:R-:W4:Y:S04]  /*14df0*/  LDL.LU R17, [R1+0x58] ;  /* 0x0000580001117983 */ /* 0x000f280000300800 */
[----:B------:R-:W4:Y:S04]  /*14e00*/  LDL.LU R16, [R1+0x54] ;  /* 0x0000540001107983 */ /* 0x000f280000300800 */
[----:B------:R-:W4:Y:S01]  /*14e10*/  LDL.LU R15, [R1+0x50] ;  /* 0x00005000010f7983 */ /* 0x000f220000300800 */
[----:B------:R-:W-:-:S03]  /*14e20*/  SEL R165, R5, R165, !P4 ;  /* 0x000000a505a57207 */ /* 0x000fc60006000000 */
[----:B------:R-:W4:Y:S01]  /*14e30*/  LDL.LU R14, [R1+0x4c] ;  /* 0x00004c00010e7983 */ /* 0x000f220000300800 */
[----:B------:R-:W-:-:S03]  /*14e40*/  SEL R166, R5, R166, !P4 ;  /* 0x000000a605a67207 */ /* 0x000fc60006000000 */
[----:B------:R-:W4:Y:S01]  /*14e50*/  LDL.LU R13, [R1+0x48] ;  /* 0x00004800010d7983 */ /* 0x000f220000300800 */
[C---:B------:R-:W-:Y:S02]  /*14e60*/  SEL R167, R5.reuse, R167, !P4 ;  /* 0x000000a705a77207 */ /* 0x040fe40006000000 */
[C---:B------:R-:W-:Y:S01]  /*14e70*/  SEL R168, R5.reuse, R168, !P4 ;  /* 0x000000a805a87207 */ /* 0x040fe20006000000 */
[----:B------:R-:W4:Y:S01]  /*14e80*/  LDL.LU R7, [R1+0x44] ;  /* 0x0000440001077983 */ /* 0x000f220000300800 */
[C---:B------:R-:W-:Y:S02]  /*14e90*/  SEL R169, R5.reuse, R169, !P4 ;  /* 0x000000a905a97207 */ /* 0x040fe40006000000 */
[C---:B------:R-:W-:Y:S01]  /*14ea0*/  SEL R170, R5.reuse, R170, !P4 ;  /* 0x000000aa05aa7207 */ /* 0x040fe20006000000 */
[----:B------:R-:W4:Y:S01]  /*14eb0*/  LDL.LU R6, [R1+0x40] ;  /* 0x0000400001067983 */ /* 0x000f220000300800 */
        /* <DEDUP_REMOVED lines=83> */
[----:B------:R-:W-:Y:S02]  /*153f0*/  SEL R91, R5, R3, !P4 ;  /* 0x00000003055b7207 */ /* 0x000fe40006000000 */
[----:B------:R-:W4:Y:S04]  /*15400*/  LDL.LU R5, [R1+0x3c] ;  /* 0x00003c0001057983 */ /* 0x000f280000300800 */
[----:B------:R-:W4:Y:S04]  /*15410*/  LDL.LU R4, [R1+0x38] ;  /* 0x0000380001047983 */ /* 0x000f280000300800 */
[----:B------:R-:W4:Y:S04]  /*15420*/  LDL.LU R3, [R1+0x34] ;  /* 0x0000340001037983 */ /* 0x000f280000300800 */
[----:B------:R-:W4:Y:S04]  /*15430*/  LDL.LU R92, [R1+0x30] ;  /* 0x00003000015c7983 */ /* 0x000f280000300800 */
[----:B0-----:R-:W2:Y:S04]  /*15440*/  LDL.LU R9, [R1+0x8] ;  /* 0x0000080001097983 */ /* 0x001ea80000300800 */
[----:B------:R-:W3:Y:S04]  /*15450*/  LDL.LU R8, [R1+0x14] ;  /* 0x0000140001087983 */ /* 0x000ee80000300800 */
[----:B------:R-:W4:Y:S04]  /*15460*/  LDL.LU R152, [R1+0x20] ;  /* 0x0000200001987983 */ /* 0x000f280000300800 */
[----:B------:R-:W4:Y:S04]  /*15470*/  LDL.LU R0, [R1+0x2c] ;  /* 0x00002c0001007983 */ /* 0x000f280000300800 */
[----:B-1----:R-:W4:Y:S01]  /*15480*/  LDL.LU R2, [R1+0x28] ;  /* 0x0000280001027983 */ /* 0x002f220000300800 */
[----:B--2---:R-:W-:-:S02]  /*15490*/  IMAD R9, R9, UR6, RZ ;  /* 0x0000000609097c24 */ /* 0x004fc4000f8e02ff */
[----:B---3--:R-:W-:-:S03]  /*154a0*/  IMAD R8, R8, UR6, RZ ;  /* 0x0000000608087c24 */ /* 0x008fc6000f8e02ff */
[----:B------:R0:W-:Y:S01]  /*154b0*/  STL [R1+0x8], R9 ;  /* 0x0000080901007387 */ /* 0x0001e20000100800 */
[----:B----4-:R-:W-:Y:S02]  /*154c0*/  IMAD R152, R152, UR6, RZ ;  /* 0x0000000698987c24 */ /* 0x010fe4000f8e02ff */
[----:B------:R-:W-:Y:S01]  /*154d0*/  IMAD R0, R0, UR6, RZ ;  /* 0x0000000600007c24 */ /* 0x000fe2000f8e02ff */
[----:B0-----:R-:W2:Y:S04]  /*154e0*/  LDL.LU R9, [R1+0x5204] ;  /* 0x0052040001097983 */ /* 0x001ea80000300800 */
[----:B------:R0:W-:Y:S04]  /*154f0*/  STL [R1+0x14], R8 ;  /* 0x0000140801007387 */ /* 0x0001e80000100800 */
[----:B0-----:R-:W3:Y:S04]  /*15500*/  LDL.LU R8, [R1+0x5200] ;  /* 0x0052000001087983 */ /* 0x001ee80000300800 */
[----:B------:R0:W-:Y:S04]  /*15510*/  STL [R1+0x20], R152 ;  /* 0x0000209801007387 */ /* 0x0001e80000100800 */
[----:B0-----:R-:W4:Y:S04]  /*15520*/  LDL.LU R152, [R1+0x51fc] ;  /* 0x0051fc0001987983 */ /* 0x001f280000300800 */
[----:B------:R0:W-:Y:S04]  /*15530*/  STL [R1+0x2c], R0 ;  /* 0x00002c0001007387 */ /* 0x0001e80000100800 */
[----:B0-----:R-:W2:Y:S01]  /*15540*/  LDL.LU R0, [R1+0x51f8] ;  /* 0x0051f80001007983 */ /* 0x001ea20000300800 */
[----:B------:R-:W-:-:S05]  /*15550*/  IMAD R2, R2, UR6, RZ ;  /* 0x0000000602027c24 */ /* 0x000fca000f8e02ff */
[----:B------:R2:W-:Y:S02]  /*15560*/  STL [R1+0x28], R2 ;  /* 0x0000280201007387 */ /* 0x0005e40000100800 */
[----:B--2---:R-:W-:Y:S02]  /*15570*/  IMAD R2, R0, UR6, RZ ;  /* 0x0000000600027c24 */ /* 0x004fe4000f8e02ff */
[----:B------:R-:W2:Y:S04]  /*15580*/  LDL.LU R0, [R1+0x51f4] ;  /* 0x0051f40001007983 */ /* 0x000ea80000300800 */
[----:B------:R2:W-:Y:S01]  /*15590*/  STL [R1+0x24], R2 ;  /* 0x0000240201007387 */ /* 0x0005e20000100800 */
[----:B------:R-:W-:Y:S01]  /*155a0*/  IMAD R75, R75, UR6, RZ ;  /* 0x000000064b4b7c24 */ /* 0x000fe2000f8e02ff */
[----:B--2---:R-:W-:-:S05]  /*155b0*/  IADD3 R2, P3, R86, R0, RZ ;  /* 0x0000000056027210 */ /* 0x004fca0007f7e0ff */
[----:B------:R0:W-:Y:S02]  /*155c0*/  STL [R1+0x2864], R2 ;  /* 0x0028640201007387 */ /* 0x0001e40000100800 */
[----:B0-----:R-:W-:-:S05]  /*155d0*/  IADD3 R2, P2, R83, R0, RZ ;  /* 0x0000000053027210 */ /* 0x001fca0007f5e0ff */
        /* <DEDUP_REMOVED lines=10> */
[----:B------:R0:W-:Y:S04]  /*15680*/  STL [R1+0x2894], R2 ;  /* 0x0028940201007387 */ /* 0x0001e80000100800 */
[----:B0-----:R-:W2:Y:S01]  /*15690*/  LDL.LU R2, [R1+0x51f0] ;  /* 0x0051f00001027983 */ /* 0x001ea20000300800 */
[----:B------:R-:W-:Y:S02]  /*156a0*/  IMAD R74, R74, UR6, RZ ;  /* 0x000000064a4a7c24 */ /* 0x000fe4000f8e02ff */
[----:B------:R-:W-:Y:S02]  /*156b0*/  IMAD R73, R73, UR6, RZ ;  /* 0x0000000649497c24 */ /* 0x000fe4000f8e02ff */
[----:B------:R-:W-:Y:S02]  /*156c0*/  IMAD R72, R72, UR6, RZ ;  /* 0x0000000648487c24 */ /* 0x000fe4000f8e02ff */
[----:B------:R-:W-:-:S02]  /*156d0*/  IMAD R71, R71, UR6, RZ ;  /* 0x0000000647477c24 */ /* 0x000fc4000f8e02ff */
[----:B------:R-:W-:Y:S02]  /*156e0*/  IMAD R70, R70, UR6, RZ ;  /* 0x0000000646467c24 */ /* 0x000fe4000f8e02ff */
[----:B------:R-:W-:Y:S02]  /*156f0*/  IMAD R69, R69, UR6, RZ ;  /* 0x0000000645457c24 */ /* 0x000fe4000f8e02ff */
        /* <DEDUP_REMOVED lines=51> */
[----:B------:R-:W-:Y:S01]  /*15a30*/  IMAD R17, R17, UR6, RZ ;  /* 0x0000000611117c24 */ /* 0x000fe2000f8e02ff */
[----:B--2---:R-:W-:-:S05]  /*15a40*/  LEA.HI.X.SX32 R86, R86, R2, 0x1, P3 ;  /* 0x0000000256567211 */ /* 0x004fca00018f0eff */
[----:B------:R0:W-:Y:S01]  /*15a50*/  STL [R1+0x2860], R86 ;  /* 0x0028605601007387 */ /* 0x0001e20000100800 */
[----:B------:R-:W-:Y:S02]  /*15a60*/  LEA.HI.X.SX32 R80, R80, R2, 0x1, P1 ;  /* 0x0000000250507211 */ /* 0x000fe400008f0eff */
[----:B0-----:R-:W-:-:S05]  /*15a70*/  IADD3 R86, P3, R74, R0, RZ ;  /* 0x000000004a567210 */ /* 0x001fca0007f7e0ff */
[----:B------:R0:W-:Y:S02]  /*15a80*/  STL [R1+0x289c], R86 ;  /* 0x00289c5601007387 */ /* 0x0001e40000100800 */
[----:B0-----:R-:W-:Y:S02]  /*15a90*/  LEA.HI.X.SX32 R86, R83, R2, 0x1, P2 ;  /* 0x0000000253567211 */ /* 0x001fe400010f0eff */
[----:B------:R-:W-:-:S03]  /*15aa0*/  IADD3 R83, P2, R73, R0, RZ ;  /* 0x0000000049537210 */ /* 0x000fc60007f5e0ff */
[----:B------:R0:W-:Y:S04]  /*15ab0*/  STL [R1+0x2868], R86 ;  /* 0x0028685601007387 */ /* 0x0001e80000100800 */
[----:B------:R1:W-:Y:S04]  /*15ac0*/  STL [R1+0x28a4], R83 ;  /* 0x0028a45301007387 */ /* 0x0003e80000100800 */
[----:B------:R2:W-:Y:S01]  /*15ad0*/  STL [R1+0x2870], R80 ;  /* 0x0028705001007387 */ /* 0x0005e20000100800 */
[----:B0-----:R-:W-:Y:S02]  /*15ae0*/  IADD3 R86, P1, R72, R0, RZ ;  /* 0x0000000048567210 */ /* 0x001fe40007f3e0ff */
[----:B-1----:R-:W-:-:S02]  /*15af0*/  LEA.HI.X.SX32 R83, R78, R2, 0x1, P0 ;  /* 0x000000024e537211 */ /* 0x002fc400000f0eff */
[----:B------:R-:W-:Y:S02]  /*15b00*/  LEA.HI.X.SX32 R78, R77, R2, 0x1, P4 ;  /* 0x000000024d4e7211 */ /* 0x000fe400020f0eff */
[-C--:B--2---:R-:W-:Y:S01]  /*15b10*/  IADD3 R80, P0, R71, R0.reuse, RZ ;  /* 0x0000000047507210 */ /* 0x084fe20007f1e0ff */
[----:B------:R-:W-:Y:S01]  /*15b20*/  STL [R1+0x28ac], R86 ;  /* 0x0028ac5601007387 */ /* 0x000fe20000100800 */
[----:B------:R-:W-:Y:S02]  /*15b30*/  IADD3 R77, P4, R70, R0, RZ ;  /* 0x00000000464d7210 */ /* 0x000fe40007f9e0ff */
[----:B------:R-:W-:Y:S01]  /*15b40*/  LEA.HI.X.SX32 R76, R76, R2, 0x1, P6 ;  /* 0x000000024c4c7211 */ /* 0x000fe200030f0eff */
[----:B------:R-:W-:Y:S04]  /*15b50*/  STL [R1+0x2878], R83 ;  /* 0x0028785301007387 */ /* 0x000fe80000100800 */
[----:B------:R-:W-:Y:S04]  /*15b60*/  STL [R1+0x28b4], R80 ;  /* 0x0028b45001007387 */ /* 0x000fe80000100800 */
[----:B------:R0:W-:Y:S04]  /*15b70*/  STL [R1+0x2880], R78 ;  /* 0x0028804e01007387 */ /* 0x0001e80000100800 */
[----:B------:R1:W-:Y:S04]  /*15b80*/  STL [R1+0x28bc], R77 ;  /* 0x0028bc4d01007387 */ /* 0x0003e80000100800 */
[----:B------:R2:W-:Y:S01]  /*15b90*/  STL [R1+0x2888], R76 ;  /* 0x0028884c01007387 */ /* 0x0005e20000100800 */
[----:B0-----:R-:W-:-:S02]  /*15ba0*/  IADD3 R78, P6, R69, R0, RZ ;  /* 0x00000000454e7210 */ /* 0x001fc40007fde0ff */
[-C--:B-1----:R-:W-:Y:S02]  /*15bb0*/  LEA.HI.X.SX32 R77, R75, R2.reuse, 0x1, P5 ;  /* 0x000000024b4d7211 */ /* 0x082fe400028f0eff */
        /* <DEDUP_REMOVED lines=191> */
[----:B-1----:R-:W-:-:S03]  /*167b0*/  LEA.HI.X.SX32 R29, R27, R2, 0x1, P6 ;  /* 0x000000021b1d7211 */ /* 0x002fc600030f0eff */
[----:B------:R-:W-:Y:S01]  /*167c0*/  STL [R1+0x2a44], R30 ;  /* 0x002a441e01007387 */ /* 0x000fe20000100800 */
[----:B------:R-:W-:Y:S02]  /*167d0*/  LEA.HI.X.SX32 R27, R26, R2, 0x1, P5 ;  /* 0x000000021a1b7211 */ /* 0x000fe400028f0eff */
[-C--:B--2---:R-:W-:Y:S01]  /*167e0*/  IADD3 R28, P6, R20, R0.reuse, RZ ;  /* 0x00000000141c7210 */ /* 0x084fe20007fde0ff */
[----:B------:R-:W-:Y:S01]  /*167f0*/  STL [R1+0x2a10], R29 ;  /* 0x002a101d01007387 */ /* 0x000fe20000100800 */
[----:B------:R-:W-:Y:S02]  /*16800*/  IADD3 R26, P5, R19, R0, RZ ;  /* 0x00000000131a7210 */ /* 0x000fe40007fbe0ff */
[----:B------:R-:W-:Y:S01]  /*16810*/  LEA.HI.X.SX32 R25, R25, R2, 0x1, P3 ;  /* 0x0000000219197211 */ /* 0x000fe200018f0eff */
[----:B------:R-:W-:Y:S04]  /*16820*/  STL [R1+0x2a4c], R28 ;  /* 0x002a4c1c01007387 */ /* 0x000fe80000100800 */
[----:B------:R-:W2:Y:S04]  /*16830*/  LDL.LU R76, [R1+0x8] ;  /* 0x00000800014c7983 */ /* 0x000ea80000300800 */
[----:B------:R-:W-:Y:S04]  /*16840*/  STL [R1+0x2a18], R27 ;  /* 0x002a181b01007387 */ /* 0x000fe80000100800 */
[----:B------:R0:W-:Y:S04]  /*16850*/  STL [R1+0x2a54], R26 ;  /* 0x002a541a01007387 */ /* 0x0001e80000100800 */
[----:B------:R-:W2:Y:S04]  /*16860*/  LDL.LU R77, [R1+0x14] ;  /* 0x00001400014d7983 */ /* 0x000ea80000300800 */
[----:B------:R1:W-:Y:S01]  /*16870*/  STL [R1+0x2a20], R25 ;  /* 0x002a201901007387 */ /* 0x0003e20000100800 */
[----:B0-----:R-:W-:-:S03]  /*16880*/  IADD3 R26, P3, R18, R0, RZ ;  /* 0x00000000121a7210 */ /* 0x001fc60007f7e0ff */
[----:B------:R-:W2:Y:S01]  /*16890*/  LDL.LU R78, [R1+0x20] ;  /* 0x00002000014e7983 */ /* 0x000ea20000300800 */
[----:B-1----:R-:W-:-:S03]  /*168a0*/  LEA.HI.X.SX32 R25, R24, R2, 0x1, P2 ;  /* 0x0000000218197211 */ /* 0x002fc600010f0eff */
[----:B------:R-:W-:Y:S01]  /*168b0*/  STL [R1+0x2a5c], R26 ;  /* 0x002a5c1a01007387 */ /* 0x000fe20000100800 */
[----:B------:R-:W-:-:S03]  /*168c0*/  IADD3 R24, P2, R17, R0, RZ ;  /* 0x0000000011187210 */ /* 0x000fc60007f5e0ff */
[----:B------:R-:W2:Y:S04]  /*168d0*/  LDL.LU R80, [R1+0x2c] ;  /* 0x00002c0001507983 */ /* 0x000ea80000300800 */
[----:B------:R0:W-:Y:S04]  /*168e0*/  STL [R1+0x2a28], R25 ;  /* 0x002a281901007387 */ /* 0x0001e80000100800 */
[----:B------:R-:W2:Y:S04]  /*168f0*/  LDL.LU R83, [R1+0x28] ;  /* 0x0000280001537983 */ /* 0x000ea80000300800 */
[----:B------:R1:W-:Y:S04]  /*16900*/  STL [R1+0x2a64], R24 ;  /* 0x002a641801007387 */ /* 0x0003e80000100800 */
[----:B------:R-:W2:Y:S01]  /*16910*/  LDL.LU R86, [R1+0x24] ;  /* 0x0000240001567983 */ /* 0x000ea20000300800 */
[----:B------:R-:W-:Y:S01]  /*16920*/  IMAD R16, R16, UR6, RZ ;  /* 0x0000000610107c24 */ /* 0x000fe2000f8e02ff */
[----:B------:R-:W-:Y:S01]  /*16930*/  LEA.HI.X.SX32 R23, R23, R2, 0x1, P1 ;  /* 0x0000000217177211 */ /* 0x000fe200008f0eff */
[----:B------:R-:W-:-:S02]  /*16940*/  IMAD R15, R15, UR6, RZ ;  /* 0x000000060f0f7c24 */ /* 0x000fc4000f8e02ff */
[----:B------:R-:W-:Y:S01]  /*16950*/  IMAD R14, R14, UR6, RZ ;  /* 0x000000060e0e7c24 */ /* 0x000fe2000f8e02ff */
[----:B0-----:R-:W-:Y:S01]  /*16960*/  IADD3 R25, P1, R16, R0, RZ ;  /* 0x0000000010197210 */ /* 0x001fe20007f3e0ff */
[----:B------:R0:W-:Y:S01]  /*16970*/  STL [R1+0x2a30], R23 ;  /* 0x002a301701007387 */ /* 0x0001e20000100800 */
[-C--:B-1----:R-:W-:Y:S01]  /*16980*/  LEA.HI.X.SX32 R24, R22, R2.reuse, 0x1, P0 ;  /* 0x0000000216187211 */ /* 0x082fe200000f0eff */
[----:B------:R-:W-:Y:S01]  /*16990*/  IMAD R13, R13, UR6, RZ ;  /* 0x000000060d0d7c24 */ /* 0x000fe2000f8e02ff */
[----:B------:R-:W-:Y:S01]  /*169a0*/  LEA.HI.X.SX32 R22, R21, R2, 0x1, P4 ;  /* 0x0000000215167211 */ /* 0x000fe200020f0eff */
[----:B------:R-:W-:Y:S01]  /*169b0*/  STL [R1+0x2a6c], R25 ;  /* 0x002a6c1901007387 */ /* 0x000fe20000100800 */
[----:B------:R-:W-:Y:S01]  /*169c0*/  IADD3 R21, P4, R14, R0, RZ ;  /* 0x000000000e157210 */ /* 0x000fe20007f9e0ff */
[----:B------:R-:W-:Y:S01]  /*169d0*/  IMAD R7, R7, UR6, RZ ;  /* 0x0000000607077c24 */ /* 0x000fe2000f8e02ff */
[----:B------:R-:W-:Y:S02]  /*169e0*/  LEA.HI.X.SX32 R20, R20, R2, 0x1, P6 ;  /* 0x0000000214147211 */ /* 0x000fe400030f0eff */
[----:B0-----:R-:W-:Y:S01]  /*169f0*/  IADD3 R23, P0, R15, R0, RZ ;  /* 0x000000000f177210 */ /* 0x001fe20007f1e0ff */
[----:B------:R-:W-:Y:S01]  /*16a00*/  STL [R1+0x2a38], R24 ;  /* 0x002a381801007387 */ /* 0x000fe20000100800 */
[----:B------:R-:W-:-:S03]  /*16a10*/  IMAD R6, R6, UR6, RZ ;  /* 0x0000000606067c24 */ /* 0x000fc6000f8e02ff */
[----:B------:R-:W-:Y:S04]  /*16a20*/  STL [R1+0x2a74], R23 ;  /* 0x002a741701007387 */ /* 0x000fe80000100800 */
[----:B------:R0:W-:Y:S04]  /*16a30*/  STL [R1+0x2a40], R22 ;  /* 0x002a401601007387 */ /* 0x0001e80000100800 */
[----:B------:R1:W-:Y:S01]  /*16a40*/  STL [R1+0x2a7c], R21 ;  /* 0x002a7c1501007387 */ /* 0x0003e20000100800 */
[----:B------:R-:W-:-:S03]  /*16a50*/  IMAD R5, R5, UR6, RZ ;  /* 0x0000000605057c24 */ /* 0x000fc6000f8e02ff */
[----:B------:R3:W-:Y:S01]  /*16a60*/  STL [R1+0x2a48], R20 ;  /* 0x002a481401007387 */ /* 0x0007e20000100800 */
[----:B0-----:R-:W-:Y:S02]  /*16a70*/  IADD3 R22, P6, R13, R0, RZ ;  /* 0x000000000d167210 */ /* 0x001fe40007fde0ff */
[-C--:B-1----:R-:W-:Y:S02]  /*16a80*/  LEA.HI.X.SX32 R21, R19, R2.reuse, 0x1, P5 ;  /* 0x0000000213157211 */ /* 0x082fe400028f0eff */
[----:B------:R-:W-:Y:S02]  /*16a90*/  LEA.HI.X.SX32 R19, R18, R2, 0x1, P3 ;  /* 0x0000000212137211 */ /* 0x000fe400018f0eff */
[-C--:B---3--:R-:W-:Y:S01]  /*16aa0*/  IADD3 R20, P5, R7, R0.reuse, RZ ;  /* 0x0000000007147210 */ /* 0x088fe20007fbe0ff */
[----:B------:R-:W-:Y:S01]  /*16ab0*/  STL [R1+0x2a84], R22 ;  /* 0x002a841601007387 */ /* 0x000fe20000100800 */
[----:B------:R-:W-:Y:S01]  /*16ac0*/  IADD3 R18, P3, R6, R0, RZ ;  /* 0x0000000006127210 */ /* 0x000fe20007f7e0ff */
[----:B------:R-:W-:Y:S01]  /*16ad0*/  IMAD R4, R4, UR6, RZ ;  /* 0x0000000604047c24 */ /* 0x000fe2000f8e02ff */
[----:B------:R-:W-:Y:S01]  /*16ae0*/  LEA.HI.X.SX32 R17, R17, R2, 0x1, P2 ;  /* 0x0000000211117211 */ /* 0x000fe200010f0eff */
        /* <DEDUP_REMOVED lines=21> */
[-C--:B------:R-:W-:Y:S01]  /*16c40*/  LEA.HI.X.SX32 R13, R7, R2.reuse, 0x1, P5 ;  /* 0x00000002070d7211 */ /* 0x080fe200028f0eff */
[----:B------:R-:W-:Y:S01]  /*16c50*/  STL [R1+0x2ab4], R16 ;  /* 0x002ab41001007387 */ /* 0x000fe20000100800 */
[----:B------:R-:W-:-:S03]  /*16c60*/  LEA.HI.X.SX32 R6, R6, R2, 0x1, P3 ;  /* 0x0000000206067211 */ /* 0x000fc600018f0eff */
[----:B------:R-:W-:Y:S01]  /*16c70*/  STL [R1+0x2a80], R15 ;  /* 0x002a800f01007387 */ /* 0x000fe20000100800 */
[----:B------:R-:W-:Y:S01]  /*16c80*/  LEA.HI.X.SX32 R3, R3, R2, 0x1, P0 ;  /* 0x0000000203037211 */ /* 0x000fe200000f0eff */
[----:B----4-:R-:W-:Y:S02]  /*16c90*/  IMAD R152, R152, UR6, RZ ;  /* 0x0000000698987c24 */ /* 0x010fe4000f8e02ff */
        /* <DEDUP_REMOVED lines=18> */
[----:B------:R-:W-:Y:S01]  /*16dc0*/  IMAD R107, R107, UR6, RZ ;  /* 0x000000066b6b7c24 */ /* 0x000fe2000f8e02ff */
[----:B--2---:R-:W-:-:S05]  /*16dd0*/  IADD3 R14, P6, R76, R0, RZ ;  /* 0x000000004c0e7210 */ /* 0x004fca0007fde0ff */
[----:B------:R-:W-:Y:S01]  /*16de0*/  STL [R1+0x2abc], R14 ;  /* 0x002abc0e01007387 */ /* 0x000fe20000100800 */
        /* <DEDUP_REMOVED lines=8> */
[----:B------:R-:W-:Y:S04]  /*16e70*/  STL [R1+0x2acc], R13 ;  /* 0x002acc0d01007387 */ /* 0x000fe80000100800 */
[----:B------:R-:W-:Y:S01]  /*16e80*/  STL [R1+0x2a98], R7 ;  /* 0x002a980701007387 */ /* 0x000fe20000100800 */
[----:B------:R-:W-:-:S03]  /*16e90*/  IADD3 R4, P1, R83, R0, RZ ;  /* 0x0000000053047210 */ /* 0x000fc60007f3e0ff */
[----:B------:R-:W-:Y:S04]  /*16ea0*/  STL [R1+0x2ad4], R6 ;  /* 0x002ad40601007387 */ /* 0x000fe80000100800 */
[----:B------:R0:W-:Y:S04]  /*16eb0*/  STL [R1+0x2aa0], R5 ;  /* 0x002aa00501007387 */ /* 0x0001e80000100800 */
[----:B------:R1:W-:Y:S04]  /*16ec0*/  STL [R1+0x2adc], R4 ;  /* 0x002adc0401007387 */ /* 0x0003e80000100800 */
[----:B------:R2:W-:Y:S01]  /*16ed0*/  STL [R1+0x2aa8], R3 ;  /* 0x002aa80301007387 */ /* 0x0005e20000100800 */
[----:B0-----:R-:W-:-:S02]  /*16ee0*/  IADD3 R5, P0, R86, R0, RZ ;  /* 0x0000000056057210 */ /* 0x001fc40007f1e0ff */
[----:B-1----:R-:W-:-:S03]  /*16ef0*/  LEA.HI.X.SX32 R4, R92, R2, 0x1, P4 ;  /* 0x000000025c047211 */ /* 0x002fc600020f0eff */
[----:B------:R0:W-:Y:S01]  /*16f00*/  STL [R1+0x2ae4], R5 ;  /* 0x002ae40501007387 */ /* 0x0001e20000100800 */
[----:B--2---:R-:W-:-:S03]  /*16f10*/  IADD3 R3, P4, R152, R0, RZ ;  /* 0x0000000098037210 */ /* 0x004fc60007f9e0ff */
[----:B------:R1:W-:Y:S04]  /*16f20*/  STL [R1+0x2ab0], R4 ;  /* 0x002ab00401007387 */ /* 0x0003e80000100800 */
[----:B------:R2:W-:Y:S01]  /*16f30*/  STL [R1+0x2aec], R3 ;  /* 0x002aec0301007387 */ /* 0x0005e20000100800 */
[----:B0-----:R-:W-:Y:S02]  /*16f40*/  LEA.HI.X.SX32 R5, R76, R2, 0x1, P6 ;  /* 0x000000024c057211 */ /* 0x001fe400030f0eff */
[----:B-1----:R-:W-:-:S03]  /*16f50*/  IADD3 R4, P6, R8, R0, RZ ;  /* 0x0000000008047210 */ /* 0x002fc60007fde0ff */
[----:B------:R0:W-:Y:S01]  /*16f60*/  STL [R1+0x2ab8], R5 ;  /* 0x002ab80501007387 */ /* 0x0001e20000100800 */
[----:B--2---:R-:W-:-:S03]  /*16f70*/  LEA.HI.X.SX32 R3, R77, R2, 0x1, P5 ;  /* 0x000000024d037211 */ /* 0x004fc600028f0eff */
[----:B------:R1:W-:Y:S04]  /*16f80*/  STL [R1+0x2af4], R4 ;  /* 0x002af40401007387 */ /* 0x0003e80000100800 */
[----:B------:R2:W-:Y:S01]  /*16f90*/  STL [R1+0x2ac0], R3 ;  /* 0x002ac00301007387 */ /* 0x0005e20000100800 */
[----:B0-----:R-:W-:Y:S02]  /*16fa0*/  IADD3 R5, P5, R9, R0, RZ ;  /* 0x0000000009057210 */ /* 0x001fe40007fbe0ff */
        /* <DEDUP_REMOVED lines=15> */
[----:B------:R1:W-:Y:S01]  /*170a0*/  STL [R1+0x2ae0], R4 ;  /* 0x002ae00401007387 */ /* 0x0003e20000100800 */
[----:B0-----:R-:W-:-:S03]  /*170b0*/  LEA.HI.X.SX32 R5, R152, R2, 0x1, P4 ;  /* 0x0000000298057211 */ /* 0x001fc600020f0eff */
[----:B------:R-:W2:Y:S04]  /*170c0*/  LDL.LU R152, [R1+0x51ec] ;  /* 0x0051ec0001987983 */ /* 0x000ea80000300800 */
[----:B------:R0:W-:Y:S01]  /*170d0*/  STL [R1+0x2b1c], R3 ;  /* 0x002b1c0301007387 */ /* 0x0001e20000100800 */
[----:B-1----:R-:W-:-:S03]  /*170e0*/  LEA.HI.X.SX32 R4, R8, R2, 0x1, P6 ;  /* 0x0000000208047211 */ /* 0x002fc600030f0eff */
[----:B------:R1:W-:Y:S04]  /*170f0*/  STL [R1+0x2ae8], R5 ;  /* 0x002ae80501007387 */ /* 0x0003e80000100800 */
[----:B------:R-:W3:Y:S01]  /*17100*/  LDL.LU R8, [R1+0x51e8] ;  /* 0x0051e80001087983 */ /* 0x000ee20000300800 */
[----:B0-----:R-:W-:-:S05]  /*17110*/  IADD3 R3, P4, R95, R0, RZ ;  /* 0x000000005f037210 */ /* 0x001fca0007f9e0ff */
[----:B------:R0:W-:Y:S01]  /*17120*/  STL [R1+0x2b24], R3 ;  /* 0x002b240301007387 */ /* 0x0001e20000100800 */
[----:B-1----:R-:W-:-:S03]  /*17130*/  LEA.HI.X.SX32 R5, R9, R2, 0x1, P5 ;  /* 0x0000000209057211 */ /* 0x002fc600028f0eff */
[----:B------:R1:W-:Y:S04]  /*17140*/  STL [R1+0x2af0], R4 ;  /* 0x002af00401007387 */ /* 0x0003e80000100800 */
[----:B------:R-:W4:Y:S01]  /*17150*/  LDL.LU R9, [R1+0x51e4] ;  /* 0x0051e40001097983 */ /* 0x000f220000300800 */
[----:B0-----:R-:W-:-:S05]  /*17160*/  IADD3 R3, P6, R96, R0, RZ ;  /* 0x0000000060037210 */ /* 0x001fca0007fde0ff */
[----:B------:R0:W-:Y:S01]  /*17170*/  STL [R1+0x2b2c], R3 ;  /* 0x002b2c0301007387 */ /* 0x0001e20000100800 */
[----:B-1----:R-:W-:-:S03]  /*17180*/  LEA.HI.X.SX32 R4, R10, R2, 0x1, P3 ;  /* 0x000000020a047211 */ /* 0x002fc600018f0eff */
[----:B------:R1:W-:Y:S04]  /*17190*/  STL [R1+0x2af8], R5 ;  /* 0x002af80501007387 */ /* 0x0003e80000100800 */
[----:B------:R1:W5:Y:S01]  /*171a0*/  LDL.LU R10, [R1+0x51e0] ;  /* 0x0051e000010a7983 */ /* 0x0003620000300800 */
        /* <DEDUP_REMOVED lines=13> */
[----:B------:R1:W-:Y:S01]  /*17280*/  STL [R1+0x2b10], R4 ;  /* 0x002b100401007387 */ /* 0x0003e20000100800 */
[-C--:B0-----:R-:W-:Y:S02]  /*17290*/  IADD3 R3, P1, R100, R0.reuse, RZ ;  /* 0x0000000064037210 */ /* 0x081fe40007f3e0ff */
[----:B-1----:R-:W-:-:S03]  /*172a0*/  IADD3 R4, P0, R101, R0, RZ ;  /* 0x0000000065047210 */ /* 0x002fc60007f1e0ff */
[----:B------:R0:W-:Y:S04]  /*172b0*/  STL [R1+0x2b4c], R3 ;  /* 0x002b4c0301007387 */ /* 0x0001e80000100800 */
[----:B------:R1:W-:Y:S04]  /*172c0*/  STL [R1+0x2b18], R5 ;  /* 0x002b180501007387 */ /* 0x0003e80000100800 */
[----:B------:R1:W-:Y:S01]  /*172d0*/  STL [R1+0x2b54], R4 ;  /* 0x002b540401007387 */ /* 0x0003e20000100800 */
[----:B0-----:R-:W-:Y:S02]  /*172e0*/  LEA.HI.X.SX32 R3, R95, R2, 0x1, P4 ;  /* 0x000000025f037211 */ /* 0x001fe400020f0eff */
[----:B-1----:R-:W-:-:S03]  /*172f0*/  IADD3 R5, P4, R102, R0, RZ ;  /* 0x0000000066057210 */ /* 0x002fc60007f9e0ff */
[----:B------:R0:W-:Y:S01]  /*17300*/  STL [R1+0x2b20], R3 ;  /* 0x002b200301007387 */ /* 0x0001e20000100800 */
[----:B------:R-:W-:-:S03]  /*17310*/  LEA.HI.X.SX32 R4, R96, R2, 0x1, P6 ;  /* 0x0000000260047211 */ /* 0x000fc600030f0eff */
[----:B------:R1:W-:Y:S04]  /*17320*/  STL [R1+0x2b5c], R5 ;  /* 0x002b5c0501007387 */ /* 0x0003e80000100800 */
[----:B------:R1:W-:Y:S01]  /*17330*/  STL [R1+0x2b28], R4 ;  /* 0x002b280401007387 */ /* 0x0003e20000100800 */
[----:B0-----:R-:W-:Y:S02]  /*17340*/  IADD3 R3, P6, R103, R0, RZ ;  /* 0x0000000067037210 */ /* 0x001fe40007fde0ff */
[----:B-1----:R-:W-:-:S03]  /*17350*/  LEA.HI.X.SX32 R5, R97, R2, 0x1, P5 ;  /* 0x0000000261057211 */ /* 0x002fc600028f0eff */
[----:B------:R0:W-:Y:S01]  /*17360*/  STL [R1+0x2b64], R3 ;  /* 0x002b640301007387 */ /* 0x0001e20000100800 */
[----:B------:R-:W-:-:S03]  /*17370*/  IADD3 R4, P5, R104, R0, RZ ;  /* 0x0000000068047210 */ /* 0x000fc60007fbe0ff */
[----:B------:R1:W-:Y:S04]  /*17380*/  STL [R1+0x2b30], R5 ;  /* 0x002b300501007387 */ /* 0x0003e80000100800 */
[----:B------:R1:W-:Y:S01]  /*17390*/  STL [R1+0x2b6c], R4 ;  /* 0x002b6c0401007387 */ /* 0x0003e20000100800 */
[----:B0-----:R-:W-:Y:S02]  /*173a0*/  LEA.HI.X.SX32 R3, R98, R2, 0x1, P3 ;  /* 0x0000000262037211 */ /* 0x001fe400018f0eff */
[----:B-1----:R-:W-:-:S03]  /*173b0*/  IADD3 R5, P3, R105, R0, RZ ;  /* 0x0000000069057210 */ /* 0x002fc60007f7e0ff */
[----:B------:R0:W-:Y:S01]  /*173c0*/  STL [R1+0x2b38], R3 ;  /* 0x002b380301007387 */ /* 0x0001e20000100800 */
[----:B------:R-:W-:-:S03]  /*173d0*/  LEA.HI.X.SX32 R4, R99, R2, 0x1, P2 ;  /* 0x0000000263047211 */ /* 0x000fc600010f0eff */
[----:B------:R1:W-:Y:S01]  /*173e0*/  STL [R1+0x2b74], R5 ;  /* 0x002b740501007387 */ /* 0x0003e20000100800 */
[----:B------:R-:W-:-:S03]  /*173f0*/  IMAD R108, R108, UR6, RZ ;  /* 0x000000066c6c7c24 */ /* 0x000fc6000f8e02ff */
[----:B------:R1:W-:Y:S01]  /*17400*/  STL [R1+0x2b40], R4 ;  /* 0x002b400401007387 */ /* 0x0003e20000100800 */
[----:B0-----:R-:W-:Y:S02]  /*17410*/  IADD3 R3, P2, R106, R0, RZ ;  /* 0x000000006a037210 */ /* 0x001fe40007f5e0ff */
[----:B-1----:R-:W-:-:S03]  /*17420*/  LEA.HI.X.SX32 R5, R100, R2, 0x1, P1 ;  /* 0x0000000264057211 */ /* 0x002fc600008f0eff */
[----:B------:R0:W-:Y:S01]  /*17430*/  STL [R1+0x2b7c], R3 ;  /* 0x002b7c0301007387 */ /* 0x0001e20000100800 */
[----:B------:R-:W-:-:S03]  /*17440*/  IADD3 R4, P1, R107, R0, RZ ;  /* 0x000000006b047210 */ /* 0x000fc60007f3e0ff */
[----:B------:R1:W-:Y:S01]  /*17450*/  STL [R1+0x2b48], R5 ;  /* 0x002b480501007387 */ /* 0x0003e20000100800 */
[----:B------:R-:W-:-:S03]  /*17460*/  IMAD R109, R109, UR6, RZ ;  /* 0x000000066d6d7c24 */ /* 0x000fc6000f8e02ff */
[----:B------:R1:W-:Y:S01]  /*17470*/  STL [R1+0x2b84], R4 ;  /* 0x002b840401007387 */ /* 0x0003e20000100800 */
[----:B0-----:R-:W-:Y:S01]  /*17480*/  LEA.HI.X.SX32 R3, R101, R2, 0x1, P0 ;  /* 0x0000000265037211 */ /* 0x001fe200000f0eff */
[----:B------:R-:W-:Y:S01]  /*17490*/  IMAD R110, R110, UR6, RZ ;  /* 0x000000066e6e7c24 */ /* 0x000fe2000f8e02ff */
        /* <DEDUP_REMOVED lines=54> */
[----:B--2---:R-:W-:-:S03]  /*17800*/  IADD3 R4, P3, R119, R0, RZ ;  /* 0x0000000077047210 */ /* 0x004fc60007f7e0ff */
[----:B------:R1:W-:Y:S01]  /*17810*/  STL [R1+0x2ba8], R5 ;  /* 0x002ba80501007387 */ /* 0x0003e20000100800 */
[----:B------:R-:W-:-:S03]  /*17820*/  IMAD R121, R121, UR6, RZ ;  /* 0x0000000679797c24 */ /* 0x000fc6000f8e02ff */
[----:B------:R2:W-:Y:S01]  /*17830*/  STL [R1+0x2be4], R4 ;  /* 0x002be40401007387 */ /* 0x0005e20000100800 */
[----:B0-----:R-:W-:Y:S01]  /*17840*/  LEA.HI.X.SX32 R3, R113, R2, 0x1, P2 ;  /* 0x0000000271037211 */ /* 0x001fe200010f0eff */
[----:B------:R-:W-:Y:S01]  /*17850*/  IMAD R122, R122, UR6, RZ ;  /* 0x000000067a7a7c24 */ /* 0x000fe2000f8e02ff */
[----:B-1----:R-:W-:-:S03]  /*17860*/  IADD3 R5, P2, R120, R0, RZ ;  /* 0x0000000078057210 */ /* 0x002fc60007f5e0ff */
[----:B------:R0:W-:Y:S01]  /*17870*/  STL [R1+0x2bb0], R3 ;  /* 0x002bb00301007387 */ /* 0x0001e20000100800 */
[----:B--2---:R-:W-:-:S03]  /*17880*/  LEA.HI.X.SX32 R4, R114, R2, 0x1, P1 ;  /* 0x0000000272047211 */ /* 0x004fc600008f0eff */
        /* <DEDUP_REMOVED lines=698> */
[----:B------:R-:W-:Y:S01]  /*1a430*/  IMAD R93, R93, UR6, RZ ;  /* 0x000000065d5d7c24 */ /* 0x000fe2000f8e02ff */
[----:B------:R-:W-:Y:S02]  /*1a440*/  ULDC.64 UR6, c[0x0][0x210] ;  /* 0x0000840000067ab9 */ /* 0x000fe40000000a00 */
[----:B------:R2:W-:Y:S01]  /*1a450*/  STL [R1+0x3030], R4 ;  /* 0x0030300401007387 */ /* 0x0005e20000100800 */
[----:B0-----:R-:W-:Y:S02]  /*1a460*/  LEA.HI.X.SX32 R3, R82, R2, 0x1, P1 ;  /* 0x0000000252037211 */ /* 0x001fe400008f0eff */
[----:B-1----:R-:W-:-:S03]  /*1a470*/  IADD3 R5, P1, R91, R0, RZ ;  /* 0x000000005b057210 */ /* 0x002fc60007f3e0ff */
[----:B------:R0:W-:Y:S01]  /*1a480*/  STL [R1+0x3010], R3 ;  /* 0x0030100301007387 */ /* 0x0001e20000100800 */
[----:B--2---:R-:W-:-:S03]  /*1a490*/  LEA.HI.X.SX32 R4, R84, R2, 0x1, P0 ;  /* 0x0000000254047211 */ /* 0x004fc600000f0eff */
[----:B------:R-:W-:Y:S04]  /*1a4a0*/  STL [R1+0x3034], R5 ;  /* 0x0030340501007387 */ /* 0x000fe80000100800 */
[----:B------:R1:W-:Y:S01]  /*1a4b0*/  STL [R1+0x3018], R4 ;  /* 0x0030180401007387 */ /* 0x0003e20000100800 */
[----:B0-----:R-:W-:Y:S02]  /*1a4c0*/  IADD3 R3, P0, R93, R0, RZ ;  /* 0x000000005d037210 */ /* 0x001fe40007f1e0ff */
[----:B------:R-:W-:-:S03]  /*1a4d0*/  LEA.HI.X.SX32 R0, R85, R2, 0x1, P4 ;  /* 0x0000000255007211 */ /* 0x000fc600020f0eff */
[----:B------:R0:W-:Y:S01]  /*1a4e0*/  STL [R1+0x207c], R3 ;  /* 0x00207c0301007387 */ /* 0x0001e20000100800 */
[----:B-1----:R-:W-:-:S03]  /*1a4f0*/  LEA.HI.X.SX32 R4, R87, R2, 0x1, P6 ;  /* 0x0000000257047211 */ /* 0x002fc600030f0eff */
[----:B------:R1:W-:Y:S04]  /*1a500*/  STL [R1+0x2060], R0 ;  /* 0x0020600001007387 */ /* 0x0003e80000100800 */
[----:B------:R2:W-:Y:S01]  /*1a510*/  STL [R1+0x2064], R4 ;  /* 0x0020640401007387 */ /* 0x0005e20000100800 */
[-C--:B0-----:R-:W-:Y:S02]  /*1a520*/  LEA.HI.X.SX32 R3, R88, R2.reuse, 0x1, P5 ;  /* 0x0000000258037211 */ /* 0x081fe400028f0eff */
[----:B-1----:R-:W-:-:S03]  /*1a530*/  LEA.HI.X.SX32 R0, R89, R2, 0x1, P3 ;  /* 0x0000000259007211 */ /* 0x002fc600018f0eff */
[----:B------:R0:W-:Y:S01]  /*1a540*/  STL [R1+0x2068], R3 ;  /* 0x0020680301007387 */ /* 0x0001e20000100800 */
[----:B--2---:R-:W-:-:S03]  /*1a550*/  LEA.HI.X.SX32 R4, R90, R2, 0x1, P2 ;  /* 0x000000025a047211 */ /* 0x004fc600010f0eff */
[----:B------:R1:W-:Y:S04]  /*1a560*/  STL [R1+0x206c], R0 ;  /* 0x00206c0001007387 */ /* 0x0003e80000100800 */
[----:B------:R-:W-:Y:S04]  /*1a570*/  STL [R1+0x2070], R4 ;  /* 0x0020700401007387 */ /* 0x000fe80000100800 */
[----:B------:R-:W2:Y:S01]  /*1a580*/  LDL.LU R86, [R1+0xf8] ;  /* 0x0000f80001567983 */ /* 0x000ea20000300800 */
[-C--:B0-----:R-:W-:Y:S02]  /*1a590*/  LEA.HI.X.SX32 R3, R91, R2.reuse, 0x1, P1 ;  /* 0x000000025b037211 */ /* 0x081fe400008f0eff */
[----:B-1----:R-:W-:-:S03]  /*1a5a0*/  LEA.HI.X.SX32 R0, R93, R2, 0x1, P0 ;  /* 0x000000025d007211 */ /* 0x002fc600000f0eff */
[----:B------:R-:W-:Y:S01]  /*1a5b0*/  STL [R1+0x2074], R3 ;  /* 0x0020740301007387 */ /* 0x000fe20000100800 */
[----:B----4-:R-:W-:-:S03]  /*1a5c0*/  IMAD R13, R9, UR8, RZ ;  /* 0x00000008090d7c24 */ /* 0x010fc6000f8e02ff */
[----:B------:R0:W-:Y:S01]  /*1a5d0*/  STL [R1+0x2078], R0 ;  /* 0x0020780001007387 */ /* 0x0001e20000100800 */
[----:B---3--:R-:W-:-:S03]  /*1a5e0*/  IMAD R15, R8, UR8, RZ ;  /* 0x00000008080f7c24 */ /* 0x008fc6000f8e02ff */
[----:B------:R1:W5:Y:S04]  /*1a5f0*/  LDL.LU R9, [R1+0x51d4] ;  /* 0x0051d40001097983 */ /* 0x0003680000300800 */
[----:B------:R1:W5:Y:S01]  /*1a600*/  LDL.LU R8, [R1+0x51d0] ;  /* 0x0051d00001087983 */ /* 0x0003620000300800 */
[----:B--2---:R-:W-:Y:S02]  /*1a610*/  IMAD R2, R86, UR8, RZ ;  /* 0x0000000856027c24 */ /* 0x004fe4000f8e02ff */
[----:B------:R-:W0:Y:S02]  /*1a620*/  S2R R86, SR_TID.X ;  /* 0x0000000000567919 */ /* 0x000e240000002100 */
[----:B0-----:R-:W-:-:S05]  /*1a630*/  IMAD.SHL.U32 R0, R86, 0x8, RZ ;  /* 0x0000000856007824 */ /* 0x001fca00078e00ff */
[----:B------:R-:W-:Y:S04]  /*1a640*/  STL [R1+0x4628], R0 ;  /* 0x0046280001007387 */ /* 0x000fe80000100800 */
[----:B------:R-:W-:Y:S04]  /*1a650*/  STL [R1+0x1ed4], RZ ;  /* 0x001ed4ff01007387 */ /* 0x000fe80000100800 */
        /* <DEDUP_REMOVED lines=1792> */
[----:B------:R-:W-:Y:S04]  /*21660*/  STL [R1], RZ ;  /* 0x000000ff01007387 */ /* 0x000fe80000100800 */
        /* <DEDUP_REMOVED lines=63> */
[----:B------:R-:W-:Y:S01]  /*21a60*/  STL [R1+0x100], RZ ;  /* 0x000100ff01007387 */ /* 0x000fe20000100800 */
[----:B------:R-:W-:-:S03]  /*21a70*/  IMAD R17, R152, UR8, RZ ;  /* 0x0000000898117c24 */ /* 0x000fc6000f8e02ff */
[----:B------:R-:W-:Y:S04]  /*21a80*/  STL [R1+0x104], RZ ;  /* 0x000104ff01007387 */ /* 0x000fe80000100800 */
[----:B------:R-:W-:Y:S04]  /*21a90*/  STL [R1+0x108], RZ ;  /* 0x000108ff01007387 */ /* 0x000fe80000100800 */
[----:B------:R-:W-:Y:S01]  /*21aa0*/  STL [R1+0x10c], RZ ;  /* 0x00010cff01007387 */ /* 0x000fe20000100800 */
[----:B------:R-:W-:-:S03]  /*21ab0*/  UIMAD UR50, UR17, 0x3f, URZ ;  /* 0x0000003f113278a4 */ /* 0x000fc6000f8e023f */
[----:B------:R-:W-:Y:S01]  /*21ac0*/  STL [R1+0x110], RZ ;  /* 0x000110ff01007387 */ /* 0x000fe20000100800 */
[----:B------:R-:W-:-:S03]  /*21ad0*/  IADD3 R3, P0, R2, UR6, RZ ;  /* 0x0000000602037c10 */ /* 0x000fc6000ff1e0ff */
[----:B------:R-:W-:Y:S01]  /*21ae0*/  STL [R1+0x114], RZ ;  /* 0x000114ff01007387 */ /* 0x000fe20000100800 */
[----:B------:R-:W-:-:S03]  /*21af0*/  IADD3 R14, P1, R13, UR6, RZ ;  /* 0x000000060d0e7c10 */ /* 0x000fc6000ff3e0ff */
[----:B------:R-:W-:Y:S01]  /*21b00*/  STL [R1+0x118], RZ ;  /* 0x000118ff01007387 */ /* 0x000fe20000100800 */
[----:B------:R-:W-:-:S03]  /*21b10*/  IADD3 R18, P3, R17, UR6, RZ ;  /* 0x0000000611127c10 */ /* 0x000fc6000ff7e0ff */
[----:B------:R-:W-:Y:S01]  /*21b20*/  STL [R1+0x11c], RZ ;  /* 0x00011cff01007387 */ /* 0x000fe20000100800 */
[----:B------:R-:W-:-:S03]  /*21b30*/  IADD3 R16, P2, R15, UR6, RZ ;  /* 0x000000060f107c10 */ /* 0x000fc6000ff5e0ff */
[----:B------:R-:W-:Y:S01]  /*21b40*/  STL [R1+0x120], RZ ;  /* 0x000120ff01007387 */ /* 0x000fe20000100800 */
[----:B------:R-:W-:-:S03]  /*21b50*/  LEA.HI.X.SX32 R2, R2, UR7, 0x1, P0 ;  /* 0x0000000702027c11 */ /* 0x000fc600080f0eff */
[----:B------:R-:W-:Y:S01]  /*21b60*/  STL [R1+0x124], RZ ;  /* 0x000124ff01007387 */ /* 0x000fe20000100800 */
[----:B------:R-:W-:-:S03]  /*21b70*/  LEA.HI.X.SX32 R13, R13, UR7, 0x1, P1 ;  /* 0x000000070d0d7c11 */ /* 0x000fc600088f0eff */
[----:B------:R-:W-:Y:S01]  /*21b80*/  STL [R1+0x128], RZ ;  /* 0x000128ff01007387 */ /* 0x000fe20000100800 */
[----:B------:R-:W-:-:S03]  /*21b90*/  IADD3 R5, P0, R18, UR50, RZ ;  /* 0x0000003212057c10 */ /* 0x000fc6000ff1e0ff */
[----:B------:R-:W-:Y:S01]  /*21ba0*/  STL [R1+0x12c], RZ ;  /* 0x00012cff01007387 */ /* 0x000fe20000100800 */
[----:B------:R-:W-:-:S03]  /*21bb0*/  LEA.HI.X.SX32 R15, R15, UR7, 0x1, P2 ;  /* 0x000000070f0f7c11 */ /* 0x000fc600090f0eff */
[----:B------:R-:W-:Y:S01]  /*21bc0*/  STL [R1+0x130], RZ ;  /* 0x000130ff01007387 */ /* 0x000fe20000100800 */
[----:B------:R-:W-:Y:S01]  /*21bd0*/  IADD3 R6, P1, R16, UR50, RZ ;  /* 0x0000003210067c10 */ /* 0x000fe2000ff3e0ff */
[----:B------:R-:W-:Y:S02]  /*21be0*/  USHF.R.S32.HI UR6, URZ, 0x1f, UR50 ;  /* 0x0000001f3f067899 */ /* 0x000fe40008011432 */
[----:B------:R-:W-:Y:S01]  /*21bf0*/  STL [R1+0x134], RZ ;  /* 0x000134ff01007387 */ /* 0x000fe20000100800 */
[----:B------:R-:W-:-:S03]  /*21c00*/  IADD3 R4, P2, R14, UR50, RZ ;  /* 0x000000320e047c10 */ /* 0x000fc6000ff5e0ff */
[----:B------:R-:W-:Y:S01]  /*21c10*/  STL [R1+0x138], RZ ;  /* 0x000138ff01007387 */ /* 0x000fe20000100800 */
[----:B------:R-:W-:-:S03]  /*21c20*/  LEA.HI.X.SX32 R17, R17, UR7, 0x1, P3 ;  /* 0x0000000711117c11 */ /* 0x000fc600098f0eff */
[----:B------:R-:W-:Y:S04]  /*21c30*/  STL [R1+0x13c], RZ ;  /* 0x00013cff01007387 */ /* 0x000fe80000100800 */
[----:B------:R-:W-:Y:S04]  /*21c40*/  STL [R1+0x140], RZ ;  /* 0x000140ff01007387 */ /* 0x000fe80000100800 */
[----:B------:R-:W-:Y:S04]  /*21c50*/  STL [R1+0x144], RZ ;  /* 0x000144ff01007387 */ /* 0x000fe80000100800 */
[----:B------:R0:W-:Y:S04]  /*21c60*/  STL [R1+0x2084], R5 ;  /* 0x0020840501007387 */ /* 0x0001e80000100800 */
[----:B------:R2:W-:Y:S04]  /*21c70*/  STL [R1+0x208c], R6 ;  /* 0x00208c0601007387 */ /* 0x0005e80000100800 */
[----:B------:R3:W-:Y:S01]  /*21c80*/  STL [R1+0x2094], R4 ;  /* 0x0020940401007387 */ /* 0x0007e20000100800 */
[----:B0-----:R-:W-:Y:S01]  /*21c90*/  IADD3 R5, P3, R3, UR50, RZ ;  /* 0x0000003203057c10 */ /* 0x001fe2000ff7e0ff */
[----:B------:R-:W-:Y:S01]  /*21ca0*/  UIMAD UR46, UR17, 0x3e, URZ ;  /* 0x0000003e112e78a4 */ /* 0x000fe2000f8e023f */
[----:B--2---:R-:W-:-:S03]  /*21cb0*/  IADD3.X R6, R15, UR6, RZ, P1, !PT ;  /* 0x000000060f067c10 */ /* 0x004fc60008ffe4ff */
[----:B------:R0:W-:Y:S01]  /*21cc0*/  STL [R1+0x209c], R5 ;  /* 0x00209c0501007387 */ /* 0x0001e20000100800 */
[----:B---3--:R-:W-:-:S05]  /*21cd0*/  IADD3.X R4, R17, UR6, RZ, P0, !PT ;  /* 0x0000000611047c10 */ /* 0x008fca00087fe4ff */
[----:B------:R2:W-:Y:S01]  /*21ce0*/  STL [R1+0x2080], R4 ;  /* 0x0020800401007387 */ /* 0x0005e20000100800 */
[----:B0-----:R-:W-:-:S03]  /*21cf0*/  IADD3.X R5, R13, UR6, RZ, P2, !PT ;  /* 0x000000060d057c10 */ /* 0x001fc600097fe4ff */
[----:B------:R0:W-:Y:S01]  /*21d00*/  STL [R1+0x2088], R6 ;  /* 0x0020880601007387 */ /* 0x0001e20000100800 */
[----:B--2---:R-:W-:-:S03]  /*21d10*/  IADD3.X R4, R2, UR6, RZ, P3, !PT ;  /* 0x0000000602047c10 */ /* 0x004fc60009ffe4ff */
[----:B------:R2:W-:Y:S01]  /*21d20*/  STL [R1+0x2090], R5 ;  /* 0x0020900501007387 */ /* 0x0005e20000100800 */
[----:B------:R-:W-:Y:S02]  /*21d30*/  USHF.R.S32.HI UR6, URZ, 0x1f, UR46 ;  /* 0x0000001f3f067899 */ /* 0x000fe4000801142e */
[----:B0-----:R-:W-:Y:S01]  /*21d40*/  IADD3 R6, P1, R16, UR46, RZ ;  /* 0x0000002e10067c10 */ /* 0x001fe2000ff3e0ff */
[----:B------:R0:W-:Y:S01]  /*21d50*/  STL [R1+0x2098], R4 ;  /* 0x0020980401007387 */ /* 0x0001e20000100800 */
[----:B--2---:R-:W-:Y:S02]  /*21d60*/  IADD3 R5, P0, R18, UR46, RZ ;  /* 0x0000002e12057c10 */ /* 0x004fe4000ff1e0ff */
[----:B0-----:R-:W-:-:S03]  /*21d70*/  IADD3 R4, P2, R14, UR46, RZ ;  /* 0x0000002e0e047c10 */ /* 0x001fc6000ff5e0ff */
        /* <DEDUP_REMOVED lines=291> */
[----:B0-----:R-:W-:Y:S02]  /*22fb0*/  IADD3 R5, P3, R3, UR46, RZ ;  /* 0x0000002e03057c10 */ /* 0x001fe4000ff7e0ff */
[----:B--2---:R-:W-:-:S02]  /*22fc0*/  IADD3.X R6, R15, UR6, RZ, P1, !PT ;  /* 0x000000060f067c10 */ /* 0x004fc40008ffe4ff */
[----:B---3--:R-:W-:Y:S01]  /*22fd0*/  IADD3.X R4, R17, UR6, RZ, P0, !PT ;  /* 0x0000000611047c10 */ /* 0x008fe200087fe4ff */
[----:B------:R0:W-:Y:S04]  /*22fe0*/  STL [R1+0x22bc], R5 ;  /* 0x0022bc0501007387 */ /* 0x0001e80000100800 */
[----:B------:R2:W-:Y:S01]  /*22ff0*/  STL [R1+0x22a0], R4 ;  /* 0x0022a00401007387 */ /* 0x0005e20000100800 */
[----:B0-----:R-:W-:-:S03]  /*23000*/  IADD3.X R5, R13, UR6, RZ, P2, !PT ;  /* 0x000000060d057c10 */ /* 0x001fc600097fe4ff */
[----:B------:R-:W-:Y:S01]  /*23010*/  STL [R1+0x22a8], R6 ;  /* 0x0022a80601007387 */ /* 0x000fe20000100800 */
[----:B--2---:R-:W-:-:S03]  /*23020*/  IADD3.X R4, R2, UR6, RZ, P3, !PT ;  /* 0x0000000602047c10 */ /* 0x004fc60009ffe4ff */
[----:B------:R-:W-:Y:S04]  /*23030*/  STL [R1+0x22b0], R5 ;  /* 0x0022b00501007387 */ /* 0x000fe80000100800 */
[----:B------:R0:W-:Y:S04]  /*23040*/  STL [R1+0x22b8], R4 ;  /* 0x0022b80401007387 */ /* 0x0001e80000100800 */
        /* <DEDUP_REMOVED lines=14> */
[----:B------:R-:W-:-:S03]  /*23130*/  UIMAD UR13, UR17, 0x2d, URZ ;  /* 0x0000002d110d78a4 */ /* 0x000fc6000f8e023f */
[----:B------:R-:W-:Y:S04]  /*23140*/  STL [R1+0x180], RZ ;  /* 0x000180ff01007387 */ /* 0x000fe80000100800 */
[----:B------:R-:W-:Y:S04]  /*23150*/  STL [R1+0x184], RZ ;  /* 0x000184ff01007387 */ /* 0x000fe80000100800 */
[----:B------:R-:W-:Y:S04]  /*23160*/  STL [R1+0x188], RZ ;  /* 0x000188ff01007387 */ /* 0x000fe80000100800 */
[----:B------:R-:W-:Y:S04]  /*23170*/  STL [R1+0x18c], RZ ;  /* 0x00018cff01007387 */ /* 0x000fe80000100800 */
[----:B------:R-:W-:Y:S04]  /*23180*/  STL [R1+0x190], RZ ;  /* 0x000190ff01007387 */ /* 0x000fe80000100800 */
[----:B------:R-:W-:Y:S01]  /*23190*/  STL [R1+0x194], RZ ;  /* 0x000194ff01007387 */ /* 0x000fe20000100800 */
[----:B0-----:R-:W-:Y:S01]  /*231a0*/  IADD3 R4, P0, R18, UR13, RZ ;  /* 0x0000000d12047c10 */ /* 0x001fe2000ff1e0ff */
[----:B------:R-:W0:Y:S02]  /*231b0*/  S2R R152, SR_TID.X ;  /* 0x0000000000987919 */ /* 0x000e240000002100 */
[----:B------:R-:W-:Y:S04]  /*231c0*/  STL [R1+0x198], RZ ;  /* 0x000198ff01007387 */ /* 0x000fe80000100800 */
[----:B------:R-:W-:Y:S04]  /*231d0*/  STL [R1+0x19c], RZ ;  /* 0x00019cff01007387 */ /* 0x000fe80000100800 */
[----:B------:R-:W-:Y:S04]  /*231e0*/  STL [R1+0x1a0], RZ ;  /* 0x0001a0ff01007387 */ /* 0x000fe80000100800 */
[----:B------:R-:W-:Y:S01]  /*231f0*/  STL [R1+0x1a4], RZ ;  /* 0x0001a4ff01007387 */ /* 0x000fe20000100800 */
[----:B------:R-:W-:-:S03]  /*23200*/  IADD3 R6, P1, R16, UR13, RZ ;  /* 0x0000000d10067c10 */ /* 0x000fc6000ff3e0ff */
[----:B------:R-:W-:Y:S01]  /*23210*/  STL [R1+0x1a8], RZ ;  /* 0x0001a8ff01007387 */ /* 0x000fe20000100800 */
[----:B------:R-:W-:-:S03]  /*23220*/  IADD3 R5, P2, R14, UR13, RZ ;  /* 0x0000000d0e057c10 */ /* 0x000fc6000ff5e0ff */
[----:B------:R-:W-:Y:S04]  /*23230*/  STL [R1+0x1ac], RZ ;  /* 0x0001acff01007387 */ /* 0x000fe80000100800 */
[----:B------:R-:W-:Y:S04]  /*23240*/  STL [R1+0x1b0], RZ ;  /* 0x0001b0ff01007387 */ /* 0x000fe80000100800 */
[----:B------:R-:W-:Y:S04]  /*23250*/  STL [R1+0x1b4], RZ ;  /* 0x0001b4ff01007387 */ /* 0x000fe80000100800 */
[----:B------:R2:W-:Y:S04]  /*23260*/  STL [R1+0x22c4], R4 ;  /* 0x0022c40401007387 */ /* 0x0005e80000100800 */
[----:B------:R-:W-:Y:S01]  /*23270*/  STL [R1+0x22cc], R6 ;  /* 0x0022cc0601007387 */ /* 0x000fe20000100800 */
[----:B--2---:R-:W-:-:S03]  /*23280*/  IADD3 R4, P3, R3, UR13, RZ ;  /* 0x0000000d03047c10 */ /* 0x004fc6000ff7e0ff */
[----:B------:R2:W-:Y:S04]  /*23290*/  STL [R1+0x22d4], R5 ;  /* 0x0022d40501007387 */ /* 0x0005e80000100800 */
[----:B------:R3:W-:Y:S04]  /*232a0*/  STL [R1+0x22dc], R4 ;  /* 0x0022dc0401007387 */ /* 0x0007e80000100800 */
[----:B------:R-:W-:Y:S04]  /*232b0*/  STL [R1+0x1b8], RZ ;  /* 0x0001b8ff01007387 */ /* 0x000fe80000100800 */
[----:B------:R-:W-:Y:S01]  /*232c0*/  STL [R1+0x1bc], RZ ;  /* 0x0001bcff01007387 */ /* 0x000fe20000100800 */
[----:B0-----:R-:W-:Y:S01]  /*232d0*/  LOP3.LUT R152, R152, 0x7f, RZ, 0xc0, !PT ;  /* 0x0000007f98987812 */ /* 0x001fe200078ec0ff */
[----:B------:R-:W-:-:S03]  /*232e0*/  USHF.R.U32.HI UR32, URZ, 0x4, UR4 ;  /* 0x000000043f207899 */ /* 0x000fc60008011604 */
[C---:B------:R-:W-:Y:S02]  /*232f0*/  LOP3.LUT R21, R152.reuse, 0x10, RZ, 0x3c, !PT ;  /* 0x0000001098157812 */ /* 0x040fe400078e3cff */
[C---:B------:R-:W-:Y:S02]  /*23300*/  LOP3.LUT R20, R152.reuse, 0x20, RZ, 0x3c, !PT ;  /* 0x0000002098147812 */ /* 0x040fe400078e3cff */
[----:B------:R-:W-:Y:S01]  /*23310*/  LOP3.LUT R19, R152, 0x30, RZ, 0x3c, !PT ;  /* 0x0000003098137812 */ /* 0x000fe200078e3cff */
[----:B------:R-:W-:Y:S02]  /*23320*/  UIMAD UR52, UR17, 0x2c, URZ ;  /* 0x0000002c113478a4 */ /* 0x000fe4000f8e023f */
[----:B------:R-:W-:Y:S02]  /*23330*/  UIMAD UR45, UR17, 0x2b, URZ ;  /* 0x0000002b112d78a4 */ /* 0x000fe4000f8e023f */
[----:B------:R-:W-:Y:S02]  /*23340*/  UIMAD UR36, UR17, 0x2a, URZ ;  /* 0x0000002a112478a4 */ /* 0x000fe4000f8e023f */
[----:B------:R-:W-:-:S02]  /*23350*/  UIMAD UR29, UR17, 0x29, URZ ;  /* 0x00000029111d78a4 */ /* 0x000fc4000f8e023f */
[----:B------:R-:W-:Y:S02]  /*23360*/  UIMAD UR15, UR17, 0x28, URZ ;  /* 0x00000028110f78a4 */ /* 0x000fe4000f8e023f */
[----:B------:R-:W-:Y:S02]  /*23370*/  UIMAD UR56, UR17, 0x27, URZ ;  /* 0x00000027113878a4 */ /* 0x000fe4000f8e023f */
[----:B------:R-:W-:Y:S02]  /*23380*/  UIMAD UR48, UR17, 0x26, URZ ;  /* 0x00000026113078a4 */ /* 0x000fe4000f8e023f */
[----:B------:R-:W-:Y:S02]  /*23390*/  UIMAD UR21, UR17, 0x25, URZ ;  /* 0x00000025111578a4 */ /* 0x000fe4000f8e023f */
[----:B------:R-:W-:Y:S02]  /*233a0*/  UIMAD UR40, UR17, 0x24, URZ ;  /* 0x00000024112878a4 */ /* 0x000fe4000f8e023f */
[----:B------:R-:W-:-:S02]  /*233b0*/  UIMAD UR33, UR17, 0x23, URZ ;  /* 0x00000023112178a4 */ /* 0x000fc4000f8e023f */
[----:B------:R-:W-:Y:S02]  /*233c0*/  UIMAD UR7, UR17, 0x22, URZ ;  /* 0x00000022110778a4 */ /* 0x000fe4000f8e023f */
[----:B------:R-:W-:Y:S02]  /*233d0*/  UIMAD UR58, UR17, 0x21, URZ ;  /* 0x00000021113a78a4 */ /* 0x000fe4000f8e023f */
[----:B------:R-:W-:Y:S02]  /*233e0*/  USHF.L.U32 UR54, UR17, 0x5, URZ ;  /* 0x0000000511367899 */ /* 0x000fe4000800063f */
[----:B------:R-:W-:Y:S02]  /*233f0*/  UIMAD UR50, UR17, 0x1f, URZ ;  /* 0x0000001f113278a4 */ /* 0x000fe4000f8e023f */
[----:B------:R-:W-:Y:S02]  /*23400*/  UIMAD UR46, UR17, 0x1e, URZ ;  /* 0x0000001e112e78a4 */ /* 0x000fe4000f8e023f */
[----:B------:R-:W-:-:S02]  /*23410*/  USHF.L.U32 UR6, UR17, 0x6, URZ ;  /* 0x0000000611067899 */ /* 0x000fc4000800063f */
[----:B------:R-:W-:Y:S01]  /*23420*/  UIADD3 UR34, UR4, 0x8000, URZ ;  /* 0x0000800004227890 */ /* 0x000fe2000fffe03f */
[----:B------:R-:W-:Y:S01]  /*23430*/  UMOV UR9, URZ ;  /* 0x0000003f00097c82 */ /* 0x000fe20008000000 */
[----:B------:R-:W-:Y:S01]  /*23440*/  UMOV UR8, URZ ;  /* 0x0000003f00087c82 */ /* 0x000fe20008000000 */
[----:B------:R-:W-:Y:S02]  /*23450*/  USHF.L.U32 UR5, UR5, 0x6, URZ ;  /* 0x0000000605057899 */ /* 0x000fe4000800063f */
        /* <DEDUP_REMOVED lines=12> */
[----:B------:R-:W-:Y:S02]  /*23520*/  UIMAD UR51, UR51, 0x11, URZ ;  /* 0x00000011333378a4 */ /* 0x000fe4000f8e023f */
[----:B------:R-:W-:Y:S02]  /*23530*/  USHF.L.U32 UR49, UR49, 0x4, URZ ;  /* 0x0000000431317899 */ /* 0x000fe4000800063f */
[----:B------:R-:W-:Y:S02]  /*23540*/  UIMAD UR47, UR47, 0xf, URZ ;  /* 0x0000000f2f2f78a4 */ /* 0x000fe4000f8e023f */
[----:B------:R-:W-:-:S02]  /*23550*/  UIMAD UR44, UR44, 0xe, URZ ;  /* 0x0000000e2c2c78a4 */ /* 0x000fc4000f8e023f */
[----:B------:R-:W-:Y:S02]  /*23560*/  UIMAD UR16, UR16, 0xd, URZ ;  /* 0x0000000d101078a4 */ /* 0x000fe4000f8e023f */
[----:B------:R-:W-:Y:S02]  /*23570*/  UIMAD UR20, UR20, 0xc, URZ ;  /* 0x0000000c141478a4 */ /* 0x000fe4000f8e023f */
[----:B------:R-:W-:Y:S02]  /*23580*/  UIMAD UR24, UR24, 0xb, URZ ;  /* 0x0000000b181878a4 */ /* 0x000fe4000f8e023f */
[----:B------:R-:W-:Y:S02]  /*23590*/  UIMAD UR28, UR28, 0xa, URZ ;  /* 0x0000000a1c1c78a4 */ /* 0x000fe4000f8e023f */
[----:B------:R-:W-:Y:S02]  /*235a0*/  UIMAD UR43, UR43, 0x9, URZ ;  /* 0x000000092b2b78a4 */ /* 0x000fe4000f8e023f */
[----:B------:R-:W-:-:S02]  /*235b0*/  USHF.L.U32 UR41, UR41, 0x3, URZ ;  /* 0x0000000329297899 */ /* 0x000fc4000800063f */
[----:B------:R-:W-:Y:S02]  /*235c0*/  UIMAD UR38, UR38, 0x7, URZ ;  /* 0x00000007262678a4 */ /* 0x000fe4000f8e023f */
[----:B------:R-:W-:Y:S02]  /*235d0*/  UIMAD UR37, UR37, 0x6, URZ ;  /* 0x00000006252578a4 */ /* 0x000fe4000f8e023f */
[----:B------:R-:W-:Y:S02]  /*235e0*/  UIMAD UR22, UR22, 0x5, URZ ;  /* 0x00000005161678a4 */ /* 0x000fe4000f8e023f */
[----:B------:R-:W-:Y:S02]  /*235f0*/  USHF.L.U32 UR23, UR23, 0x2, URZ ;  /* 0x0000000217177899 */ /* 0x000fe4000800063f */
[----:B------:R-:W-:Y:S02]  /*23600*/  UIMAD UR26, UR26, 0x3, URZ ;  /* 0x000000031a1a78a4 */ /* 0x000fe4000f8e023f */
[----:B------:R-:W-:-:S02]  /*23610*/  USHF.L.U32 UR27, UR27, 0x1, URZ ;  /* 0x000000011b1b7899 */ /* 0x000fc4000800063f */
[----:B------:R-:W-:Y:S02]  /*23620*/  USHF.R.S32.HI UR13, URZ, 0x1f, UR13 ;  /* 0x0000001f3f0d7899 */ /* 0x000fe4000801140d */
[----:B------:R-:W-:Y:S02]  /*23630*/  USHF.R.S32.HI UR30, URZ, 0x1f, UR30 ;  /* 0x0000001f3f1e7899 */ /* 0x000fe4000801141e */
[----:B------:R-:W-:Y:S02]  /*23640*/  USGXT.U32 UR32, UR32, 0xe ;  /* 0x0000000e2020789a */ /* 0x000fe40008000000 */
[----:B--2---:R-:W-:Y:S01]  /*23650*/  IADD3.X R5, R17, UR13, RZ, P0, !PT ;  /* 0x0000000d11057c10 */ /* 0x004fe200087fe4ff */
[----:B------:R-:W-:Y:S01]  /*23660*/  USHF.R.S32.HI UR60, URZ, 0x1f, UR52 ;  /* 0x0000001f3f3c7899 */ /* 0x000fe20008011434 */
[----:B------:R-:W-:Y:S01]  /*23670*/  IADD3.X R6, R15, UR13, RZ, P1, !PT ;  /* 0x0000000d0f067c10 */ /* 0x000fe20008ffe4ff */
[----:B------:R-:W-:Y:S01]  /*23680*/  USHF.R.S32.HI UR61, URZ, 0x1f, UR36 ;  /* 0x0000001f3f3d7899 */ /* 0x000fe20008011424 */
[----:B---3--:R-:W-:Y:S01]  /*23690*/  IADD3.X R4, R13, UR13, RZ, P2, !PT ;  /* 0x0000000d0d047c10 */ /* 0x008fe200097fe4ff */
[----:B------:R0:W-:Y:S01]  /*236a0*/  STL [R1+0x22c0], R5 ;  /* 0x0022c00501007387 */ /* 0x0001e20000100800 */
[----:B------:R-:W-:-:S03]  /*236b0*/  USHF.R.U32.HI UR34, URZ, 0x4, UR34 ;  /* 0x000000043f227899 */ /* 0x000fc60008011622 */
[----:B------:R2:W-:Y:S04]  /*236c0*/  STL [R1+0x22c8], R6 ;  /* 0x0022c80601007387 */ /* 0x0005e80000100800 */
[----:B------:R3:W-:Y:S01]  /*236d0*/  STL [R1+0x22d0], R4 ;  /* 0x0022d00401007387 */ /* 0x0007e20000100800 */
[----:B0-----:R-:W-:Y:S01]  /*236e0*/  IADD3.X R5, R2, UR13, RZ, P3, !PT ;  /* 0x0000000d02057c10 */ /* 0x001fe20009ffe4ff */
[----:B------:R-:W-:Y:S01]  /*236f0*/  USHF.R.S32.HI UR13, URZ, 0x1f, UR45 ;  /* 0x0000001f3f0d7899 */ /* 0x000fe2000801142d */
[----:B--2---:R-:W-:-:S03]  /*23700*/  IADD3 R6, P1, R16, UR52, RZ ;  /* 0x0000003410067c10 */ /* 0x004fc6000ff3e0ff */
[----:B------:R0:W-:Y:S01]  /*23710*/  STL [R1+0x22d8], R5 ;  /* 0x0022d80501007387 */ /* 0x0001e20000100800 */
[----:B---3--:R-:W-:-:S05]  /*23720*/  IADD3 R4, P0, R18, UR52, RZ ;  /* 0x0000003412047c10 */ /* 0x008fca000ff1e0ff */
[----:B------:R2:W-:Y:S01]  /*23730*/  STL [R1+0x22e4], R4 ;  /* 0x0022e40401007387 */ /* 0x0005e20000100800 */
[----:B0-----:R-:W-:-:S03]  /*23740*/  IADD3 R5, P2, R14, UR52, RZ ;  /* 0x000000340e057c10 */ /* 0x001fc6000ff5e0ff */
[----:B------:R0:W-:Y:S04]  /*23750*/  STL [R1+0x22ec], R6 ;  /* 0x0022ec0601007387 */ /* 0x0001e80000100800 */
[----:B------:R3:W-:Y:S01]  /*23760*/  STL [R1+0x22f4], R5 ;  /* 0x0022f40501007387 */ /* 0x0007e20000100800 */
[----:B--2---:R-:W-:Y:S01]  /*23770*/  IADD3 R4, P3, R3, UR52, RZ ;  /* 0x0000003403047c10 */ /* 0x004fe2000ff7e0ff */
[----:B------:R-:W-:Y:S01]  /*23780*/  USHF.R.S32.HI UR52, URZ, 0x1f, UR56 ;  /* 0x0000001f3f347899 */ /* 0x000fe20008011438 */
[----:B0-----:R-:W-:-:S03]  /*23790*/  IADD3.X R6, R15, UR60, RZ, P1, !PT ;  /* 0x0000003c0f067c10 */ /* 0x001fc60008ffe4ff */
[----:B------:R0:W-:Y:S01]  /*237a0*/  STL [R1+0x22fc], R4 ;  /* 0x0022fc0401007387 */ /* 0x0001e20000100800 */
[----:B---3--:R-:W-:-:S05]  /*237b0*/  IADD3.X R5, R17, UR60, RZ, P0, !PT ;  /* 0x0000003c11057c10 */ /* 0x008fca00087fe4ff */
[----:B------:R2:W-:Y:S01]  /*237c0*/  STL [R1+0x22e0], R5 ;  /* 0x0022e00501007387 */ /* 0x0005e20000100800 */
[----:B0-----:R-:W-:-:S03]  /*237d0*/  IADD3.X R4, R13, UR60, RZ, P2, !PT ;  /* 0x0000003c0d047c10 */ /* 0x001fc600097fe4ff */
[----:B------:R0:W-:Y:S04]  /*237e0*/  STL [R1+0x22e8], R6 ;  /* 0x0022e80601007387 */ /* 0x0001e80000100800 */
[----:B------:R3:W-:Y:S01]  /*237f0*/  STL [R1+0x22f0], R4 ;  /* 0x0022f00401007387 */ /* 0x0007e20000100800 */
[----:B--2---:R-:W-:Y:S01]  /*23800*/  IADD3.X R5, R2, UR60, RZ, P3, !PT ;  /* 0x0000003c02057c10 */ /* 0x004fe20009ffe4ff */
[----:B------:R-:W-:Y:S01]  /*23810*/  USHF.R.S32.HI UR60, URZ, 0x1f, UR29 ;  /* 0x0000001f3f3c7899 */ /* 0x000fe2000801141d */
[----:B0-----:R-:W-:-:S03]  /*23820*/  IADD3 R6, P1, R16, UR45, RZ ;  /* 0x0000002d10067c10 */ /* 0x001fc6000ff3e0ff */
        /* <DEDUP_REMOVED lines=33> */
[----:B--2---:R-:W-:Y:S02]  /*23a40*/  IADD3.X R5, R2, UR61, RZ, P3, !PT ;  /* 0x0000003d02057c10 */ /* 0x004fe40009ffe4ff */
        /* <DEDUP_REMOVED lines=292> */
[----:B------:R-:W-:Y:S04]  /*24c90*/  STL [R1+0x254c], R6 ;  /* 0x00254c0601007387 */ /* 0x000fe80000100800 */
[----:B------:R0:W-:Y:S01]  /*24ca0*/  STL [R1+0x2554], R5 ;  /* 0x0025540501007387 */ /* 0x0001e20000100800 */
[----:B--2---:R-:W-:Y:S01]  /*24cb0*/  IADD3 R4, P3, R3, UR31, RZ ;  /* 0x0000001f03047c10 */ /* 0x004fe2000ff7e0ff */
[----:B------:R-:W-:-:S04]  /*24cc0*/  USHF.R.S32.HI UR31, URZ, 0x1f, UR22 ;  /* 0x0000001f3f1f7899 */ /* 0x000fc80008011416 */
[----:B------:R2:W-:Y:S01]  /*24cd0*/  STL [R1+0x255c], R4 ;  /* 0x00255c0401007387 */ /* 0x0005e20000100800 */
[----:B0-----:R-:W-:-:S03]  /*24ce0*/  IADD3.X R5, R17, UR33, RZ, P0, !PT ;  /* 0x0000002111057c10 */ /* 0x001fc600087fe4ff */
[----:B------:R-:W3:Y:S01]  /*24cf0*/  LDL.LU R86, [R1+0x1c0] ;  /* 0x0001c00001567983 */ /* 0x000ee20000300800 */
[----:B--2---:R-:W-:-:S03]  /*24d00*/  IADD3.X R4, R15, UR33, RZ, P1, !PT ;  /* 0x000000210f047c10 */ /* 0x004fc60008ffe4ff */
[----:B------:R0:W-:Y:S04]  /*24d10*/  STL [R1+0x2540], R5 ;  /* 0x0025400501007387 */ /* 0x0001e80000100800 */
[----:B------:R2:W-:Y:S01]  /*24d20*/  STL [R1+0x2548], R4 ;  /* 0x0025480401007387 */ /* 0x0005e20000100800 */
[----:B0-----:R-:W-:Y:S02]  /*24d30*/  IADD3.X R5, R13, UR33, RZ, P2, !PT ;  /* 0x000000210d057c10 */ /* 0x001fe400097fe4ff */
[----:B--2---:R-:W-:-:S03]  /*24d40*/  IADD3.X R4, R2, UR33, RZ, P3, !PT ;  /* 0x0000002102047c10 */ /* 0x004fc60009ffe4ff */
[----:B------:R0:W-:Y:S01]  /*24d50*/  STL [R1+0x2550], R5 ;  /* 0x0025500501007387 */ /* 0x0001e20000100800 */
[----:B------:R-:W-:-:S03]  /*24d60*/  IADD3 R6, P1, R16, UR35, RZ ;  /* 0x0000002310067c10 */ /* 0x000fc6000ff3e0ff */
[----:B------:R2:W-:Y:S01]  /*24d70*/  STL [R1+0x2558], R4 ;  /* 0x0025580401007387 */ /* 0x0005e20000100800 */
[----:B0-----:R-:W-:Y:S02]  /*24d80*/  IADD3 R5, P0, R18, UR35, RZ ;  /* 0x0000002312057c10 */ /* 0x001fe4000ff1e0ff */
[----:B--2---:R-:W-:-:S03]  /*24d90*/  IADD3 R4, P2, R14, UR35, RZ ;  /* 0x000000230e047c10 */ /* 0x004fc6000ff5e0ff */
[----:B------:R0:W-:Y:S04]  /*24da0*/  STL [R1+0x2564], R5 ;  /* 0x0025640501007387 */ /* 0x0001e80000100800 */
[----:B------:R2:W-:Y:S04]  /*24db0*/  STL [R1+0x256c], R6 ;  /* 0x00256c0601007387 */ /* 0x0005e80000100800 */
[----:B------:R4:W-:Y:S01]  /*24dc0*/  STL [R1+0x2574], R4 ;  /* 0x0025740401007387 */ /* 0x0009e20000100800 */
[----:B0-----:R-:W-:Y:S02]  /*24dd0*/  IADD3 R5, P3, R3, UR35, RZ ;  /* 0x0000002303057c10 */ /* 0x001fe4000ff7e0ff */
[----:B--2---:R-:W-:-:S03]  /*24de0*/  IADD3.X R6, R15, UR15, RZ, P1, !PT ;  /* 0x0000000f0f067c10 */ /* 0x004fc60008ffe4ff */
[----:B------:R0:W-:Y:S01]  /*24df0*/  STL [R1+0x257c], R5 ;  /* 0x00257c0501007387 */ /* 0x0001e20000100800 */
[----:B----4-:R-:W-:-:S05]  /*24e00*/  IADD3.X R4, R17, UR15, RZ, P0, !PT ;  /* 0x0000000f11047c10 */ /* 0x010fca00087fe4ff */
[----:B------:R2:W-:Y:S01]  /*24e10*/  STL [R1+0x2560], R4 ;  /* 0x0025600401007387 */ /* 0x0005e20000100800 */
[----:B0-----:R-:W-:-:S03]  /*24e20*/  IADD3.X R5, R13, UR15, RZ, P2, !PT ;  /* 0x0000000f0d057c10 */ /* 0x001fc600097fe4ff */
[----:B------:R0:W-:Y:S01]  /*24e30*/  STL [R1+0x2568], R6 ;  /* 0x0025680601007387 */ /* 0x0001e20000100800 */
[----:B--2---:R-:W-:-:S03]  /*24e40*/  IADD3.X R4, R2, UR15, RZ, P3, !PT ;  /* 0x0000000f02047c10 */ /* 0x004fc60009ffe4ff */
[----:B------:R2:W-:Y:S01]  /*24e50*/  STL [R1+0x2570], R5 ;  /* 0x0025700501007387 */ /* 0x0005e20000100800 */
[----:B0-----:R-:W-:-:S03]  /*24e60*/  IADD3 R6, P1, R16, UR12, RZ ;  /* 0x0000000c10067c10 */ /* 0x001fc6000ff3e0ff */
[----:B------:R0:W-:Y:S01]  /*24e70*/  STL [R1+0x2578], R4 ;  /* 0x0025780401007387 */ /* 0x0001e20000100800 */
[----:B--2---:R-:W-:Y:S02]  /*24e80*/  IADD3 R5, P0, R18, UR12, RZ ;  /* 0x0000000c12057c10 */ /* 0x004fe4000ff1e0ff */
[----:B0-----:R-:W-:-:S03]  /*24e90*/  IADD3 R4, P2, R14, UR12, RZ ;  /* 0x0000000c0e047c10 */ /* 0x001fc6000ff5e0ff */
        /* <DEDUP_REMOVED lines=16> */
[----:B------:R0:W-:Y:S01]  /*24fa0*/  STL [R1+0x25a4], R5 ;  /* 0x0025a40501007387 */ /* 0x0001e20000100800 */
[----:B------:R-:W-:-:S03]  /*24fb0*/  LOP3.LUT R0, R0, 0x30, RZ, 0xc0, !PT ;  /* 0x0000003000007812 */ /* 0x000fc600078ec0ff */
[----:B------:R-:W-:Y:S04]  /*24fc0*/  STL [R1+0x25ac], R6 ;  /* 0x0025ac0601007387 */ /* 0x000fe80000100800 */
[----:B------:R-:W-:Y:S01]  /*24fd0*/  STL [R1+0x25b4], R4 ;  /* 0x0025b40401007387 */ /* 0x000fe20000100800 */
[----:B0-----:R-:W-:Y:S01]  /*24fe0*/  IADD3 R5, P3, R3, UR14, RZ ;  /* 0x0000000e03057c10 */ /* 0x001fe2000ff7e0ff */
[----:B------:R-:W-:-:S04]  /*24ff0*/  IMAD R0, R152, 0x40, R0 ;  /* 0x0000004098007824 */ /* 0x000fc800078e0200 */
[----:B------:R0:W-:Y:S02]  /*25000*/  STL [R1+0x25bc], R5 ;  /* 0x0025bc0501007387 */ /* 0x0001e40000100800 */
[----:B0-----:R-:W-:Y:S02]  /*25010*/  IADD3.X R5, R17, UR13, RZ, P0, !PT ;  /* 0x0000000d11057c10 */ /* 0x001fe400087fe4ff */
[----:B---3--:R-:W-:-:S05]  /*25020*/  SHF.R.S32.HI R4, RZ, 0x6, R86 ;  /* 0x00000006ff047819 */ /* 0x008fca0000011456 */
[----:B------:R0:W-:Y:S04]  /*25030*/  STL [R1+0x3050], R4 ;  /* 0x0030500401007387 */ /* 0x0001e80000100800 */
[----:B------:R-:W-:Y:S01]  /*25040*/  STL [R1+0x1e10], R0 ;  /* 0x001e100001007387 */ /* 0x000fe20000100800 */
[----:B0-----:R-:W-:-:S03]  /*25050*/  IADD3.X R4, R15, UR13, RZ, P1, !PT ;  /* 0x0000000d0f047c10 */ /* 0x001fc60008ffe4ff */
[----:B------:R0:W-:Y:S04]  /*25060*/  STL [R1+0x25a0], R5 ;  /* 0x0025a00501007387 */ /* 0x0001e80000100800 */
[----:B------:R2:W-:Y:S01]  /*25070*/  STL [R1+0x25a8], R4 ;  /* 0x0025a80401007387 */ /* 0x0005e20000100800 */
[----:B0-----:R-:W-:Y:S02]  /*25080*/  IADD3.X R5, R13, UR13, RZ, P2, !PT ;  /* 0x0000000d0d057c10 */ /* 0x001fe400097fe4ff */
[----:B--2---:R-:W-:-:S03]  /*25090*/  IADD3.X R4, R2, UR13, RZ, P3, !PT ;  /* 0x0000000d02047c10 */ /* 0x004fc60009ffe4ff */
[----:B------:R0:W-:Y:S04]  /*250a0*/  STL [R1+0x25b0], R5 ;  /* 0x0025b00501007387 */ /* 0x0001e80000100800 */
[----:B------:R2:W-:Y:S01]  /*250b0*/  STL [R1+0x25b8], R4 ;  /* 0x0025b80401007387 */ /* 0x0005e20000100800 */
[----:B------:R-:W-:Y:S02]  /*250c0*/  IADD3 R6, P2, R14, UR59, RZ ;  /* 0x0000003b0e067c10 */ /* 0x000fe4000ff5e0ff */
[----:B0-----:R-:W-:Y:S02]  /*250d0*/  IADD3 R5, P0, R18, UR59, RZ ;  /* 0x0000003b12057c10 */ /* 0x001fe4000ff1e0ff */
[----:B--2---:R-:W-:-:S03]  /*250e0*/  IADD3 R4, P1, R16, UR59, RZ ;  /* 0x0000003b10047c10 */ /* 0x004fc6000ff3e0ff */
[----:B------:R0:W-:Y:S04]  /*250f0*/  STL [R1+0x25c4], R5 ;  /* 0x0025c40501007387 */ /* 0x0001e80000100800 */
[----:B------:R2:W-:Y:S01]  /*25100*/  STL [R1+0x25cc], R4 ;  /* 0x0025cc0401007387 */ /* 0x0005e20000100800 */
[----:B0-----:R-:W-:-:S03]  /*25110*/  IADD3 R5, P3, R3, UR59, RZ ;  /* 0x0000003b03057c10 */ /* 0x001fc6000ff7e0ff */
[----:B------:R0:W-:Y:S01]  /*25120*/  STL [R1+0x25d4], R6 ;  /* 0x0025d40601007387 */ /* 0x0001e20000100800 */
[----:B--2---:R-:W-:-:S03]  /*25130*/  IADD3.X R4, R17, UR60, RZ, P0, !PT ;  /* 0x0000003c11047c10 */ /* 0x004fc600087fe4ff */
[----:B------:R2:W-:Y:S04]  /*25140*/  STL [R1+0x25dc], R5 ;  /* 0x0025dc0501007387 */ /* 0x0005e80000100800 */
[----:B------:R3:W-:Y:S01]  /*25150*/  STL [R1+0x25c0], R4 ;  /* 0x0025c00401007387 */ /* 0x0007e20000100800 */
[----:B0-----:R-:W-:Y:S02]  /*25160*/  IADD3.X R6, R15, UR60, RZ, P1, !PT ;  /* 0x0000003c0f067c10 */ /* 0x001fe40008ffe4ff */
[----:B--2---:R-:W-:-:S03]  /*25170*/  IADD3.X R5, R13, UR60, RZ, P2, !PT ;  /* 0x0000003c0d057c10 */ /* 0x004fc600097fe4ff */
[----:B------:R-:W-:Y:S01]  /*25180*/  STL [R1+0x25c8], R6 ;  /* 0x0025c80601007387 */ /* 0x000fe20000100800 */
[----:B---3--:R-:W-:-:S03]  /*25190*/  IADD3.X R4, R2, UR60, RZ, P3, !PT ;  /* 0x0000003c02047c10 */ /* 0x008fc60009ffe4ff */
[----:B------:R0:W-:Y:S04]  /*251a0*/  STL [R1+0x25d0], R5 ;  /* 0x0025d00501007387 */ /* 0x0001e80000100800 */
[----:B------:R2:W-:Y:S01]  /*251b0*/  STL [R1+0x25d8], R4 ;  /* 0x0025d80401007387 */ /* 0x0005e20000100800 */
[----:B0-----:R-:W-:Y:S02]  /*251c0*/  IADD3 R5, P0, R18, UR57, RZ ;  /* 0x0000003912057c10 */ /* 0x001fe4000ff1e0ff */
[----:B--2---:R-:W-:-:S03]  /*251d0*/  IADD3 R4, P1, R16, UR57, RZ ;  /* 0x0000003910047c10 */ /* 0x004fc6000ff3e0ff */
[----:B------:R0:W-:Y:S01]  /*251e0*/  STL [R1+0x25e4], R5 ;  /* 0x0025e40501007387 */ /* 0x0001e20000100800 */
[----:B------:R-:W-:-:S03]  /*251f0*/  IADD3 R6, P2, R14, UR57, RZ ;  /* 0x000000390e067c10 */ /* 0x000fc6000ff5e0ff */
        /* <DEDUP_REMOVED lines=195> */
[----:B------:R-:W-:Y:S01]  /*25e30*/  USHF.R.S32.HI UR33, URZ, 0x1f, UR23 ;  /* 0x0000001f3f217899 */ /* 0x000fe20008011417 */
[----:B--2---:R-:W-:Y:S02]  /*25e40*/  IADD3.X R4, R17, UR42, RZ, P0, !PT ;  /* 0x0000002a11047c10 */ /* 0x004fe400087fe4ff */
[----:B------:R2:W-:Y:S01]  /*25e50*/  STL [R1+0x277c], R5 ;  /* 0x00277c0501007387 */ /* 0x0005e20000100800 */
[----:B------:R-:W-:Y:S02]  /*25e60*/  USHF.R.S32.HI UR35, URZ, 0x1f, UR26 ;  /* 0x0000001f3f237899 */ /* 0x000fe4000801141a */
[----:B------:R-:W-:Y:S01]  /*25e70*/  UIADD3 UR12, UP0, UR32, 0x2, URZ ;  /* 0x00000002200c7890 */ /* 0x000fe2000ff1e03f */
[----:B------:R3:W-:Y:S01]  /*25e80*/  STL [R1+0x2760], R4 ;  /* 0x0027600401007387 */ /* 0x0007e20000100800 */
[----:B------:R-:W-:Y:S01]  /*25e90*/  ULDC UR41, c[0x0][0x238] ;  /* 0x00008e0000297ab9 */ /* 0x000fe20000000800 */
[----:B0-----:R-:W-:-:S02]  /*25ea0*/  IADD3.X R6, R15, UR42, RZ, P1, !PT ;  /* 0x0000002a0f067c10 */ /* 0x001fc40008ffe4ff */
        /* <DEDUP_REMOVED lines=45> */
[----:B0-----:R-:W-:-:S03]  /*26180*/  LOP3.LUT R5, R0, 0x10, RZ, 0x3c, !PT ;  /* 0x0000001000057812 */ /* 0x001fc600078e3cff */
[----:B------:R-:W-:Y:S04]  /*26190*/  STL [R1+0x1e0], RZ ;  /* 0x0001e0ff01007387 */ /* 0x000fe80000100800 */
[----:B------:R-:W-:Y:S04]  /*261a0*/  STL [R1+0x1e4], RZ ;  /* 0x0001e4ff01007387 */ /* 0x000fe80000100800 */
[----:B------:R-:W-:Y:S04]  /*261b0*/  STL [R1+0x1e8], RZ ;  /* 0x0001e8ff01007387 */ /* 0x000fe80000100800 */
[----:B------:R-:W-:Y:S01]  /*261c0*/  STL [R1+0x1ec], RZ ;  /* 0x0001ecff01007387 */ /* 0x000fe20000100800 */
[----:B------:R-:W-:-:S03]  /*261d0*/  LOP3.LUT R6, R0, 0x20, RZ, 0x3c, !PT ;  /* 0x0000002000067812 */ /* 0x000fc600078e3cff */
[----:B------:R-:W-:Y:S01]  /*261e0*/  STL [R1+0x1f0], RZ ;  /* 0x0001f0ff01007387 */ /* 0x000fe20000100800 */
[----:B--2---:R-:W-:-:S03]  /*261f0*/  LOP3.LUT R4, R0, 0x30, RZ, 0x3c, !PT ;  /* 0x0000003000047812 */ /* 0x004fc600078e3cff */
[----:B------:R-:W-:Y:S04]  /*26200*/  STL [R1+0x1f4], RZ ;  /* 0x0001f4ff01007387 */ /* 0x000fe80000100800 */
[----:B------:R-:W-:Y:S01]  /*26210*/  STL [R1+0x1f8], RZ ;  /* 0x0001f8ff01007387 */ /* 0x000fe20000100800 */
[----:B------:R-:W-:-:S03]  /*26220*/  IADD3 R0, P4, R16, UR22, RZ ;  /* 0x0000001610007c10 */ /* 0x000fc6000ff9e0ff */
[----:B------:R-:W-:Y:S04]  /*26230*/  STL [R1+0x1fc], RZ ;  /* 0x0001fcff01007387 */ /* 0x000fe80000100800 */
[----:B------:R0:W-:Y:S04]  /*26240*/  STL [R1+0x1f50], R5 ;  /* 0x001f500501007387 */ /* 0x0001e80000100800 */
[----:B------:R-:W-:Y:S01]  /*26250*/  STL [R1+0x1f4c], R6 ;  /* 0x001f4c0601007387 */ /* 0x000fe20000100800 */
[----:B0-----:R-:W-:-:S03]  /*26260*/  IADD3 R5, P5, R18, UR22, RZ ;  /* 0x0000001612057c10 */ /* 0x001fc6000ffbe0ff */
[----:B------:R0:W-:Y:S04]  /*26270*/  STL [R1+0x1f48], R4 ;  /* 0x001f480401007387 */ /* 0x0001e80000100800 */
[----:B------:R2:W-:Y:S04]  /*26280*/  STL [R1+0x27c4], R5 ;  /* 0x0027c40501007387 */ /* 0x0005e80000100800 */
[----:B------:R3:W-:Y:S01]  /*26290*/  STL [R1+0x27cc], R0 ;  /* 0x0027cc0001007387 */ /* 0x0007e20000100800 */
[----:B0-----:R-:W-:Y:S02]  /*262a0*/  IADD3 R4, P3, R14, UR22, RZ ;  /* 0x000000160e047c10 */ /* 0x001fe4000ff7e0ff */
[----:B--2---:R-:W-:-:S03]  /*262b0*/  IADD3 R5, P2, R3, UR22, RZ ;  /* 0x0000001603057c10 */ /* 0x004fc6000ff5e0ff */
[----:B------:R0:W-:Y:S01]  /*262c0*/  STL [R1+0x27d4], R4 ;  /* 0x0027d40401007387 */ /* 0x0001e20000100800 */
[----:B---3--:R-:W-:-:S03]  /*262d0*/  IADD3 R0, P1, R18, UR23, RZ ;  /* 0x0000001712007c10 */ /* 0x008fc6000ff3e0ff */
[----:B------:R2:W-:Y:S04]  /*262e0*/  STL [R1+0x27dc], R5 ;  /* 0x0027dc0501007387 */ /* 0x0005e80000100800 */
[----:B------:R3:W-:Y:S01]  /*262f0*/  STL [R1+0x27e4], R0 ;  /* 0x0027e40001007387 */ /* 0x0007e20000100800 */
[----:B0-----:R-:W-:Y:S02]  /*26300*/  IADD3 R4, P0, R16, UR23, RZ ;  /* 0x0000001710047c10 */ /* 0x001fe4000ff1e0ff */
[----:B--2---:R-:W-:-:S03]  /*26310*/  IADD3 R5, P6, R14, UR23, RZ ;  /* 0x000000170e057c10 */ /* 0x004fc6000ffde0ff */
[----:B------:R0:W-:Y:S01]  /*26320*/  STL [R1+0x27ec], R4 ;  /* 0x0027ec0401007387 */ /* 0x0001e20000100800 */
[----:B---3--:R-:W-:-:S03]  /*26330*/  IADD3.X R0, R17, UR31, RZ, P5, !PT ;  /* 0x0000001f11007c10 */ /* 0x008fc6000affe4ff */
[----:B------:R2:W-:Y:S04]  /*26340*/  STL [R1+0x27f4], R5 ;  /* 0x0027f40501007387 */ /* 0x0005e80000100800 */
[----:B------:R3:W-:Y:S01]  /*26350*/  STL [R1+0x27c0], R0 ;  /* 0x0027c00001007387 */ /* 0x0007e20000100800 */
[----:B0-----:R-:W-:Y:S02]  /*26360*/  IADD3 R4, P5, R3, UR23, RZ ;  /* 0x0000001703047c10 */ /* 0x001fe4000ffbe0ff */
[----:B--2---:R-:W-:-:S03]  /*26370*/  IADD3.X R5, R15, UR31, RZ, P4, !PT ;  /* 0x0000001f0f057c10 */ /* 0x004fc6000a7fe4ff */
[----:B------:R0:W-:Y:S01]  /*26380*/  STL [R1+0x27fc], R4 ;  /* 0x0027fc0401007387 */ /* 0x0001e20000100800 */
[----:B---3--:R-:W-:-:S03]  /*26390*/  IADD3 R0, P4, R18, UR26, RZ ;  /* 0x0000001a12007c10 */ /* 0x008fc6000ff9e0ff */
[----:B------:R2:W-:Y:S04]  /*263a0*/  STL [R1+0x27c8], R5 ;  /* 0x0027c80501007387 */ /* 0x0005e80000100800 */
[----:B------:R3:W-:Y:S01]  /*263b0*/  STL [R1+0x2804], R0 ;  /* 0x0028040001007387 */ /* 0x0007e20000100800 */
[----:B0-----:R-:W-:Y:S02]  /*263c0*/  IADD3.X R4, R13, UR31, RZ, P3, !PT ;  /* 0x0000001f0d047c10 */ /* 0x001fe40009ffe4ff */
        /* <DEDUP_REMOVED lines=21> */
[----:B------:R2:W-:Y:S01]  /*26520*/  STL [R1+0x27f8], R5 ;  /* 0x0027f80501007387 */ /* 0x0005e20000100800 */
[----:B------:R-:W-:-:S03]  /*26530*/  UIADD3.X UR9, UR9, -0x7fffffe0, URZ, UP0, !UPT ;  /* 0x8000002009097890 */ /* 0x000fc600087fe43f */
[----:B------:R3:W-:Y:S01]  /*26540*/  STL [R1+0x2834], R0 ;  /* 0x0028340001007387 */ /* 0x0007e20000100800 */
[----:B0-----:R-:W-:Y:S02]  /*26550*/  IADD3.X R4, R17, UR35, RZ, P4, !PT ;  /* 0x0000002311047c10 */ /* 0x001fe4000a7fe4ff */
[----:B--2---:R-:W-:Y:S02]  /*26560*/  IADD3.X R5, R15, UR35, RZ, P3, !PT ;  /* 0x000000230f057c10 */ /* 0x004fe40009ffe4ff */
[----:B---3--:R-:W-:Y:S01]  /*26570*/  IADD3 R0, P4, R3, UR27, RZ ;  /* 0x0000001b03007c10 */ /* 0x008fe2000ff9e0ff */
[----:B------:R0:W-:Y:S01]  /*26580*/  STL [R1+0x2800], R4 ;  /* 0x0028000401007387 */ /* 0x0001e20000100800 */
[----:B------:R-:W-:Y:S01]  /*26590*/  UMOV UR13, UR9 ;  /* 0x00000009000d7c82 */ /* 0x000fe20008000000 */
[----:B------:R-:W-:Y:S02]  /*265a0*/  ULDC UR9, c[0x0][0x238] ;  /* 0x00008e0000097ab9 */ /* 0x000fe40000000800 */
[----:B------:R2:W-:Y:S01]  /*265b0*/  STL [R1+0x283c], R0 ;  /* 0x00283c0001007387 */ /* 0x0005e20000100800 */
[----:B------:R-:W-:Y:S01]  /*265c0*/  USHF.R.S32.HI UR36, URZ, 0x1f, UR27 ;  /* 0x0000001f3f247899 */ /* 0x000fe2000801141b */
[----:B0-----:R-:W-:-:S02]  /*265d0*/  IADD3 R4, P3, R18, UR41, RZ ;  /* 0x0000002912047c10 */ /* 0x001fc4000ff7e0ff */
[----:B------:R0:W-:Y:S01]  /*265e0*/  STL [R1+0x2808], R5 ;  /* 0x0028080501007387 */ /* 0x0001e20000100800 */
[----:B--2---:R-:W-:-:S03]  /*265f0*/  IADD3.X R0, R13, UR35, RZ, P2, !PT ;  /* 0x000000230d007c10 */ /* 0x004fc600097fe4ff */
        /* <DEDUP_REMOVED lines=14> */
[----:B0-----:R-:W-:Y:S02]  /*266e0*/  IADD3.X R5, R13, UR36, RZ, P5, !PT ;  /* 0x000000240d057c10 */ /* 0x001fe4000affe4ff */
[----:B--2---:R-:W-:-:S03]  /*266f0*/  IADD3.X R4, R2, UR36, RZ, P4, !PT ;  /* 0x0000002402047c10 */ /* 0x004fc6000a7fe4ff */
        /* <DEDUP_REMOVED lines=10> */
[----:B------:R-:W-:-:S04]  /*267a0*/  USGXT.U32 UR34, UR34, 0xe ;  /* 0x0000000e2222789a */ /* 0x000fc80008000000 */
[----:B------:R-:W-:Y:S01]  /*267b0*/  UIADD3 UR14, UP1, UR34, 0x2, URZ ;  /* 0x00000002220e7890 */ /* 0x000fe2000ff3e03f */
[----:B------:R-:W-:Y:S02]  /*267c0*/  CS2R R24, SRZ ;  /* 0x0000000000187805 */ /* 0x000fe4000001ff00 */
[----:B------:R-:W-:Y:S02]  /*267d0*/  CS2R R26, SRZ ;  /* 0x00000000001a7805 */ /* 0x000fe4000001ff00 */
[----:B------:R-:W-:Y:S01]  /*267e0*/  CS2R R28, SRZ ;  /* 0x00000000001c7805 */ /* 0x000fe2000001ff00 */
[----:B------:R-:W-:Y:S01]  /*267f0*/  UIADD3.X UR15, UR8, -0x7fffffe0, URZ, UP1, !UPT ;  /* 0x80000020080f7890 */ /* 0x000fe20008ffe43f */
[----:B------:R-:W-:Y:S02]  /*26800*/  CS2R R30, SRZ ;  /* 0x00000000001e7805 */ /* 0x000fe4000001ff00 */
[----:B------:R-:W-:Y:S02]  /*26810*/  CS2R R32, SRZ ;  /* 0x0000000000207805 */ /* 0x000fe4000001ff00 */
[----:B------:R-:W-:-:S02]  /*26820*/  CS2R R34, SRZ ;  /* 0x0000000000227805 */ /* 0x000fc4000001ff00 */
[----:B------:R-:W-:Y:S02]  /*26830*/  CS2R R36, SRZ ;  /* 0x0000000000247805 */ /* 0x000fe4000001ff00 */
[----:B------:R-:W-:Y:S02]  /*26840*/  CS2R R38, SRZ ;  /* 0x0000000000267805 */ /* 0x000fe4000001ff00 */
[----:B------:R-:W-:Y:S02]  /*26850*/  CS2R R40, SRZ ;  /* 0x0000000000287805 */ /* 0x000fe4000001ff00 */
        /* <DEDUP_REMOVED lines=54> */
[----:B------:R-:W-:Y:S01]  /*26bc0*/  CS2R R150, SRZ ;  /* 0x0000000000967805 */ /* 0x000fe2000001ff00 */
[----:B------:R-:W-:Y:S02]  /*26bd0*/  UIADD3.64 UR56, UR12, 0x1fe, URZ ;  /* 0x000001fe0c387897 */ /* 0x000fe4000fffe03f */
[----:B------:R-:W-:Y:S02]  /*26be0*/  UIADD3.64 UR42, UR12, 0x700, URZ ;  /* 0x000007000c2a7897 */ /* 0x000fe4000fffe03f */
[----:B------:R-:W-:-:S02]  /*26bf0*/  USHF.R.S32.HI UR7, URZ, 0x1f, UR6 ;  /* 0x0000001f3f077899 */ /* 0x000fc40008011406 */
[----:B------:R-:W-:Y:S02]  /*26c00*/  USHF.R.S32.HI UR8, URZ, 0x1f, UR5 ;  /* 0x0000001f3f087899 */ /* 0x000fe40008011405 */
[----:B------:R-:W-:Y:S02]  /*26c10*/  UIADD3.64 UR60, UR12, 0xfe, URZ ;  /* 0x000000fe0c3c7897 */ /* 0x000fe4000fffe03f */
[----:B------:R-:W-:Y:S02]  /*26c20*/  UIADD3.64 UR58, UR12, 0x100, URZ ;  /* 0x000001000c3a7897 */ /* 0x000fe4000fffe03f */
[----:B------:R-:W-:Y:S02]  /*26c30*/  UIADD3.64 UR54, UR12, 0x200, URZ ;  /* 0x000002000c367897 */ /* 0x000fe4000fffe03f */
[----:B------:R-:W-:Y:S02]  /*26c40*/  UIADD3.64 UR56, UR12, 0x2fe, URZ ;  /* 0x000002fe0c387897 */ /* 0x000fe4000fffe03f */
[----:B------:R-:W-:-:S02]  /*26c50*/  UIADD3.64 UR52, UR12, 0x300, URZ ;  /* 0x000003000c347897 */ /* 0x000fc4000fffe03f */
[----:B------:R-:W-:Y:S02]  /*26c60*/  UIADD3.64 UR48, UR12, 0x3fe, URZ ;  /* 0x000003fe0c307897 */ /* 0x000fe4000fffe03f */
[----:B------:R-:W-:Y:S02]  /*26c70*/  UIADD3.64 UR44, UR12, 0x400, URZ ;  /* 0x000004000c2c7897 */ /* 0x000fe4000fffe03f */
[----:B------:R-:W-:Y:S02]  /*26c80*/  UIADD3.64 UR16, UR12, 0x4fe, URZ ;  /* 0x000004fe0c107897 */ /* 0x000fe4000fffe03f */
[----:B------:R-:W-:Y:S02]  /*26c90*/  UIADD3.64 UR20, UR12, 0x500, URZ ;  /* 0x000005000c147897 */ /* 0x000fe4000fffe03f */
[----:B------:R-:W-:Y:S02]  /*26ca0*/  UIADD3.64 UR24, UR12, 0x5fe, URZ ;  /* 0x000005fe0c187897 */ /* 0x000fe4000fffe03f */
[----:B------:R-:W-:-:S02]  /*26cb0*/  UIADD3.64 UR28, UR12, 0x600, URZ ;  /* 0x000006000c1c7897 */ /* 0x000fc4000fffe03f */
[----:B------:R-:W-:Y:S02]  /*26cc0*/  UIADD3.64 UR46, UR12, 0x6fe, URZ ;  /* 0x000006fe0c2e7897 */ /* 0x000fe4000fffe03f */
[----:B------:R-:W-:Y:S02]  /*26cd0*/  UIADD3.64 UR38, UR14, 0x3fe, URZ ;  /* 0x000003fe0e267897 */ /* 0x000fe4000fffe03f */
[----:B------:R-:W-:Y:S01]  /*26ce0*/  UIADD3.64 UR42, UR14, 0x400, URZ ;  /* 0x000004000e2a7897 */ /* 0x000fe2000fffe03f */
[----:B------:R-:W-:Y:S01]  /*26cf0*/  UMOV UR33, 0x80000020 ;  /* 0x8000002000217882 */ /* 0x000fe20000000000 */
[----:B-1----:R-:W-:-:S10]  /*26d00*/  UMOV UR35, 0x80000020 ;  /* 0x8000002000237882 */ /* 0x002fd40000000000 */
.L_x_2:
[----:B------:R-:W-:Y:S04]  /*26d10*/  STL [R1+0x608c], R166 ;  /* 0x00608ca601007387 */ /* 0x000fe80000100800 */
        /* <DEDUP_REMOVED lines=12> */
[----:B-----5:R-:W-:Y:S04]  /*26de0*/  STL [R1+0x5efc], R21 ;  /* 0x005efc1501007387 */ /* 0x020fe80000100800 */
        /* <DEDUP_REMOVED lines=151> */
[----:B0-----:R0:W-:Y:S04]  /*27760*/  STL [R1+0x5d84], R33 ;  /* 0x005d842101007387 */ /* 0x0011e80000100800 */
[----:B0-----:R-:W2:Y:S01]  /*27770*/  LDL.LU R33, [R1+0x1ed4] ;  /* 0x001ed40001217983 */ /* 0x001ea20000300800 */
[----:B------:R-:W-:-:S02]  /*27780*/  MOV R4, UR29 ;  /* 0x0000001d00047c02 */ /* 0x000fc40008000f00 */
[----:B------:R-:W-:Y:S01]  /*27790*/  MOV R0, UR28 ;  /* 0x0000001c00007c02 */ /* 0x000fe20008000f00 */
[----:B------:R-:W-:Y:S04]  /*277a0*/  STL [R1+0x5d80], R30 ;  /* 0x005d801e01007387 */ /* 0x000fe80000100800 */
[----:B------:R-:W-:Y:S04]  /*277b0*/  STL [R1+0x5d7c], R31 ;  /* 0x005d7c1f01007387 */ /* 0x000fe80000100800 */
[----:B------:R-:W-:Y:S04]  /*277c0*/  STL [R1+0x5d78], R28 ;  /* 0x005d781c01007387 */ /* 0x000fe80000100800 */
[----:B------:R-:W-:Y:S04]  /*277d0*/  STL [R1+0x5d74], R29 ;  /* 0x005d741d01007387 */ /* 0x000fe80000100800 */
[----:B------:R-:W-:Y:S04]  /*277e0*/  STL [R1+0x5d70], R26 ;  /* 0x005d701a01007387 */ /* 0x000fe80000100800 */
[----:B------:R-:W-:Y:S04]  /*277f0*/  STL [R1+0x5d6c], R27 ;  /* 0x005d6c1b01007387 */ /* 0x000fe80000100800 */
[----:B------:R0:W-:Y:S04]  /*27800*/  STL [R1+0x5d68], R24 ;  /* 0x005d681801007387 */ /* 0x0001e80000100800 */
        /* <DEDUP_REMOVED lines=34> */
[----:B0-----:R-:W3:Y:S04]  /*27a30*/  LDL R24, [R1+0x2858] ;  /* 0x0028580001187983 */ /* 0x001ee80000100800 */
[----:B------:R-:W-:Y:S04]  /*27a40*/  STL [R1+0x3044], R4 ;  /* 0x0030440401007387 */ /* 0x000fe80000100800 */
[----:B------:R-:W4:Y:S04]  /*27a50*/  LDL.LU R38, [R1+0x285c] ;  /* 0x00285c0001267983 */ /* 0x000f280000300800 */
[----:B------:R0:W-:Y:S01]  /*27a60*/  STL [R1+0x3040], R0 ;  /* 0x0030400001007387 */ /* 0x0001e20000100800 */
[----:B------:R-:W-:-:S02]  /*27a70*/  PRMT R60, RZ, 0x7610, R60 ;  /* 0x00007610ff3c7816 */ /* 0x000fc4000000003c */
[----:B------:R-:W-:Y:S01]  /*27a80*/  PRMT R70, RZ, 0x7610, R70 ;  /* 0x00007610ff467816 */ /* 0x000fe20000000046 */
[----:B------:R-:W4:Y:S01]  /*27a90*/  LDL.LU R30, [R1+0x284c] ;  /* 0x00284c00011e7983 */ /* 0x000f220000300800 */
[----:B------:R-:W-:Y:S02]  /*27aa0*/  PRMT R86, RZ, 0x7610, R86 ;  /* 0x00007610ff567816 */ /* 0x000fe40000000056 */
[----:B------:R-:W-:Y:S01]  /*27ab0*/  PRMT R102, RZ, 0x7610, R102 ;  /* 0x00007610ff667816 */ /* 0x000fe20000000066 */
[----:B------:R-:W4:Y:S01]  /*27ac0*/  LDL.LU R26, [R1+0x283c] ;  /* 0x00283c00011a7983 */ /* 0x000f220000300800 */
[----:B0-----:R-:W2:Y:S03]  /*27ad0*/  LDC R0, c[0x0][0x230] ;  /* 0x00008c00ff007b82 */ /* 0x001ea60000000800 */
[----:B------:R-:W4:Y:S04]  /*27ae0*/  LDL.LU R25, [R1+0x2854] ;  /* 0x0028540001197983 */ /* 0x000f280000300800 */
[----:B------:R-:W4:Y:S01]  /*27af0*/  LDL.LU R19, [R1+0x2844] ;  /* 0x0028440001137983 */ /* 0x000f220000300800 */
[----:B------:R-:W-:Y:S01]  /*27b00*/  PRMT R67, RZ, 0x7610, R67 ;  /* 0x00007610ff437816 */ /* 0x000fe20000000043 */
[----:B--2---:R-:W-:-:S02]  /*27b10*/  IMAD R0, R33, -0x40, R0 ;  /* 0xffffffc021007824 */ /* 0x004fc400078e0200 */
[----:B------:R-:W-:Y:S03]  /*27b20*/  STL [R1+0x5f00], R33 ;  /* 0x005f002101007387 */ /* 0x000fe60000100800 */
[C---:B------:R-:W-:Y:S01]  /*27b30*/  ISETP.GT.AND P0, PT, R0.reuse, RZ, PT ;  /* 0x000000ff0000720c */ /* 0x040fe20003f04270 */
[----:B------:R-:W-:Y:S01]  /*27b40*/  STL [R1+0x5484], R3 ;  /* 0x0054840301007387 */ /* 0x000fe20000100800 */
[----:B------:R-:W-:-:S03]  /*27b50*/  ISETP.GT.AND P1, PT, R0, 0x1, PT ;  /* 0x000000010000780c */ /* 0x000fc60003f24270 */
[----:B------:R0:W-:Y:S08]  /*27b60*/  STL [R1+0x5480], R2 ;  /* 0x0054800201007387 */ /* 0x0001f00000100800 */
[----:B------:R-:W-:Y:S02]  /*27b70*/  @P0 IMAD.MOV.U32 R4, RZ, RZ, R3 ;  /* 0x000000ffff040224 */ /* 0x000fe400078e0003 */
[----:B------:R-:W-:-:S05]  /*27b80*/  @P0 IMAD.MOV.U32 R5, RZ, RZ, R2 ;  /* 0x000000ffff050224 */ /* 0x000fca00078e0002 */
[----:B------:R1:W2:Y:S04]  /*27b90*/  @P0 LDG.E.U8 R60, desc[UR10][R4.64] ;  /* 0x0000000a043c0981 */ /* 0x0002a8000c1e1100 */
[----:B------:R-:W-:Y:S04]  /*27ba0*/  STL [R1+0x5f04], R14 ;  /* 0x005f040e01007387 */ /* 0x000fe80000100800 */
[----:B------:R-:W-:Y:S01]  /*27bb0*/  STL [R1+0x547c], R13 ;  /* 0x00547c0d01007387 */ /* 0x000fe20000100800 */
[----:B-1----:R-:W-:Y:S02]  /*27bc0*/  @P0 IMAD.MOV.U32 R4, RZ, RZ, R14 ;  /* 0x000000ffff040224 */ /* 0x002fe400078e000e */
        /* <DEDUP_REMOVED lines=8> */
[----:B------:R2:W-:Y:S01]  /*27c50*/  STL [R1+0x5478], R17 ;  /* 0x0054781101007387 */ /* 0x0005e20000100800 */
[----:B-1----:R-:W-:Y:S02]  /*27c60*/  @P0 IMAD.MOV.U32 R4, RZ, RZ, R18 ;  /* 0x000000ffff040224 */ /* 0x002fe400078e0012 */
[----:B------:R-:W-:-:S05]  /*27c70*/  @P0 IMAD.MOV.U32 R5, RZ, RZ, R17 ;  /* 0x000000ffff050224 */ /* 0x000fca00078e0011 */
[----:B------:R3:W2:Y:S01]  /*27c80*/  @P0 LDG.E.U8 R102, desc[UR10][R4.64] ;  /* 0x0000000a04660981 */ /* 0x0006a2000c1e1100 */
[----:B------:R-:W-:Y:S02]  /*27c90*/  PRMT R73, RZ, 0x7610, R73 ;  /* 0x00007610ff497816 */ /* 0x000fe40000000049 */
[----:B------:R-:W-:Y:S02]  /*27ca0*/  PRMT R89, RZ, 0x7610, R89 ;  /* 0x00007610ff597816 */ /* 0x000fe40000000059 */
[----:B------:R-:W-:Y:S02]  /*27cb0*/  PRMT R105, RZ, 0x7610, R105 ;  /* 0x00007610ff697816 */ /* 0x000fe40000000069 */
[----:B------:R-:W-:Y:S01]  /*27cc0*/  ISETP.GT.AND P0, PT, R0, 0x2, PT ;  /* 0x000000020000780c */ /* 0x000fe20003f04270 */
[----:B---3--:R-:W-:Y:S02]  /*27cd0*/  @P1 IMAD.MOV.U32 R5, RZ, RZ, R24 ;  /* 0x000000ffff051224 */ /* 0x008fe400078e0018 */
[----:B----4-:R-:W-:Y:S01]  /*27ce0*/  @P1 IMAD.MOV.U32 R4, RZ, RZ, R38 ;  /* 0x000000ffff041224 */ /* 0x010fe200078e0026 */
[----:B------:R-:W-:Y:S04]  /*27cf0*/  STL [R1+0x5f14], R38 ;  /* 0x005f142601007387 */ /* 0x000fe80000100800 */
[----:B------:R-:W3:Y:S04]  /*27d00*/  LDL.LU R24, [R1+0x2834] ;  /* 0x0028340001187983 */ /* 0x000ee80000300800 */
[----:B------:R1:W4:Y:S04]  /*27d10*/  @P1 LDG.E.U8 R67, desc[UR10][R4.64] ;  /* 0x0000000a04431981 */ /* 0x000328000c1e1100 */
[----:B------:R-:W2:Y:S01]  /*27d20*/  LDL R5, [R1+0x2850] ;  /* 0x0028500001057983 */ /* 0x000ea20000100800 */
[----:B-1----:R-:W-:-:S03]  /*27d30*/  @P1 IMAD.MOV.U32 R4, RZ, RZ, R25 ;  /* 0x000000ffff041224 */ /* 0x002fc600078e0019 */
[----:B------:R-:W-:Y:S04]  /*27d40*/  STL [R1+0x5f18], R25 ;  /* 0x005f181901007387 */ /* 0x000fe80000100800 */
[----:B--2---:R1:W2:Y:S04]  /*27d50*/  @P1 LDG.E.U8 R73, desc[UR10][R4.64] ;  /* 0x0000000a04491981 */ /* 0x0042a8000c1e1100 */
[----:B------:R-:W3:Y:S01]  /*27d60*/  LDL R5, [R1+0x2848] ;  /* 0x0028480001057983 */ /* 0x000ee20000100800 */
[----:B-1----:R-:W-:-:S03]  /*27d70*/  @P1 IMAD.MOV.U32 R4, RZ, RZ, R30 ;  /* 0x000000ffff041224 */ /* 0x002fc600078e001e */
[----:B------:R-:W-:Y:S04]  /*27d80*/  STL [R1+0x5f1c], R30 ;  /* 0x005f1c1e01007387 */ /* 0x000fe80000100800 */
[----:B---3--:R1:W3:Y:S04]  /*27d90*/  @P1 LDG.E.U8 R89, desc[UR10][R4.64] ;  /* 0x0000000a04591981 */ /* 0x0082e8000c1e1100 */
[----:B------:R-:W4:Y:S01]  /*27da0*/  LDL R5, [R1+0x2840] ;  /* 0x0028400001057983 */ /* 0x000f220000100800 */
[----:B-1----:R-:W-:Y:S01]  /*27db0*/  @P1 IMAD.MOV.U32 R4, RZ, RZ, R19 ;  /* 0x000000ffff041224 */ /* 0x002fe200078e0013 */
[----:B------:R-:W-:-:S02]  /*27dc0*/  PRMT R64, RZ, 0x7610, R64 ;  /* 0x00007610ff407816 */ /* 0x000fc40000000040 */
[----:B------:R-:W-:Y:S04]  /*27dd0*/  STL [R1+0x5f20], R19 ;  /* 0x005f201301007387 */ /* 0x000fe80000100800 */
[----:B----4-:R1:W4:Y:S04]  /*27de0*/  @P1 LDG.E.U8 R105, desc[UR10][R4.64] ;  /* 0x0000000a04691981 */ /* 0x010328000c1e1100 */
[----:B------:R-:W2:Y:S01]  /*27df0*/  LDL R5, [R1+0x2838] ;  /* 0x0028380001057983 */ /* 0x000ea20000100800 */
[----:B-1----:R-:W-:Y:S01]  /*27e00*/  @P0 IMAD.MOV.U32 R4, RZ, RZ, R26 ;  /* 0x000000ffff040224 */ /* 0x002fe200078e001a */
[----:B------:R-:W-:-:S02]  /*27e10*/  PRMT R85, RZ, 0x7610, R85 ;  /* 0x00007610ff557816 */ /* 0x000fc40000000055 */
[----:B------:R-:W-:Y:S01]  /*27e20*/  STL [R1+0x5f24], R26 ;  /* 0x005f241a01007387 */ /* 0x000fe20000100800 */
[----:B------:R-:W-:Y:S02]  /*27e30*/  PRMT R101, RZ, 0x7610, R101 ;  /* 0x00007610ff657816 */ /* 0x000fe40000000065 */
[----:B------:R-:W-:Y:S02]  /*27e40*/  PRMT R117, RZ, 0x7610, R117 ;  /* 0x00007610ff757816 */ /* 0x000fe40000000075 */
[----:B------:R-:W-:Y:S01]  /*27e50*/  ISETP.GT.AND P1, PT, R0, 0x3, PT ;  /* 0x000000030000780c */ /* 0x000fe20003f24270 */
[----:B--2---:R1:W2:Y:S04]  /*27e60*/  @P0 LDG.E.U8 R64, desc[UR10][R4.64] ;  /* 0x0000000a04400981 */ /* 0x0042a8000c1e1100 */
[----:B------:R-:W3:Y:S01]  /*27e70*/  LDL R5, [R1+0x2830] ;  /* 0x0028300001057983 */ /* 0x000ee20000100800 */
[----:B-1----:R-:W-:-:S03]  /*27e80*/  @P0 IMAD.MOV.U32 R4, RZ, RZ, R24 ;  /* 0x000000ffff040224 */ /* 0x002fc600078e0018 */
[----:B------:R-:W-:Y:S04]  /*27e90*/  STL [R1+0x5f28], R24 ;  /* 0x005f281801007387 */ /* 0x000fe80000100800 */
[----:B---3--:R1:W3:Y:S04]  /*27ea0*/  @P0 LDG.E.U8 R85, desc[UR10][R4.64] ;  /* 0x0000000a04550981 */ /* 0x0082e8000c1e1100 */
[----:B------:R-:W1:Y:S04]  /*27eb0*/  LDL R4, [R1+0x2828] ;  /* 0x0028280001047983 */ /* 0x000e680000100800 */
[----:B------:R-:W1:Y:S02]  /*27ec0*/  LDL R5, [R1+0x282c] ;  /* 0x00282c0001057983 */ /* 0x000e640000100800 */
[----:B-1----:R-:W-:-:S04]  /*27ed0*/  @P0 LOP3.LUT R5, R5, R4, RZ, 0x3c, !PT ;  /* 0x0000000405050212 */ /* 0x002fc800078e3cff */
[----:B------:R-:W-:-:S04]  /*27ee0*/  @P0 LOP3.LUT R4, R5, R4, RZ, 0x3c, !PT ;  /* 0x0000000405040212 */ /* 0x000fc800078e3cff */
[----:B------:R-:W-:-:S05]  /*27ef0*/  @P0 LOP3.LUT R5, R5, R4, RZ, 0x3c, !PT ;  /* 0x0000000405050212 */ /* 0x000fca00078e3cff */
[----:B------:R1:W4:Y:S04]  /*27f00*/  @P0 LDG.E.U8 R101, desc[UR10][R4.64] ;  /* 0x0000000a04650981 */ /* 0x000328000c1e1100 */
[----:B------:R-:W1:Y:S04]  /*27f10*/  LDL R4, [R1+0x2820] ;  /* 0x0028200001047983 */ /* 0x000e680000100800 */
[----:B------:R-:W1:Y:S01]  /*27f20*/  LDL R5, [R1+0x2824] ;  /* 0x0028240001057983 */ /* 0x000e620000100800 */
[----:B------:R-:W-:Y:S02]  /*27f30*/  PRMT R153, RZ, 0x7610, R153 ;  /* 0x00007610ff997816 */ /* 0x000fe40000000099 */
[----:B-1----:R-:W-:-:S04]  /*27f40*/  @P0 LOP3.LUT R5, R5, R4, RZ, 0x3c, !PT ;  /* 0x0000000405050212 */ /* 0x002fc800078e3cff */
[----:B------:R-:W-:-:S04]  /*27f50*/  @P0 LOP3.LUT R4, R5, R4, RZ, 0x3c, !PT ;  /* 0x0000000405040212 */ /* 0x000fc800078e3cff */
[----:B------:R-:W-:-:S05]  /*27f60*/  @P0 LOP3.LUT R5, R5, R4, RZ, 0x3c, !PT ;  /* 0x0000000405050212 */ /* 0x000fca00078e3cff */
[----:B------:R1:W4:Y:S04]  /*27f70*/  @P0 LDG.E.U8 R117, desc[UR10][R4.64] ;  /* 0x0000000a04750981 */ /* 0x000328000c1e1100 */
[----:B------:R-:W1:Y:S04]  /*27f80*/  LDL R4, [R1+0x2818] ;  /* 0x0028180001047983 */ /* 0x000e680000100800 */
[----:B------:R-:W1:Y:S01]  /*27f90*/  LDL R5, [R1+0x281c] ;  /* 0x00281c0001057983 */ /* 0x000e620000100800 */
[----:B------:R-:W-:Y:S02]  /*27fa0*/  PRMT R84, RZ, 0x7610, R84 ;  /* 0x00007610ff547816 */ /* 0x000fe40000000054 */
[----:B------:R-:W-:-:S02]  /*27fb0*/  PRMT R100, RZ, 0x7610, R100 ;  /* 0x00007610ff647816 */ /* 0x000fc40000000064 */
[----:B------:R-:W-:Y:S02]  /*27fc0*/  PRMT R116, RZ, 0x7610, R116 ;  /* 0x00007610ff747816 */ /* 0x000fe40000000074 */
[----:B------:R-:W-:Y:S02]  /*27fd0*/  ISETP.GT.AND P0, PT, R0, 0x4, PT ;  /* 0x000000040000780c */ /* 0x000fe40003f04270 */
[----:B-1----:R-:W-:-:S04]  /*27fe0*/  @P1 LOP3.LUT R5, R5, R4, RZ, 0x3c, !PT ;  /* 0x0000000405051212 */ /* 0x002fc800078e3cff */
[----:B------:R-:W-:-:S04]  /*27ff0*/  @P1 LOP3.LUT R4, R5, R4, RZ, 0x3c, !PT ;  /* 0x0000000405041212 */ /* 0x000fc800078e3cff */
[----:B------:R-:W-:-:S05]  /*28000*/  @P1 LOP3.LUT R5, R5, R4, RZ, 0x3c, !PT ;  /* 0x0000000405051212 */ /* 0x000fca00078e3cff */
[----:B------:R1:W2:Y:S04]  /*28010*/  @P1 LDG.E.U8 R153, desc[UR10][R4.64] ;  /* 0x0000000a04991981 */ /* 0x0002a8000c1e1100 */
[----:B------:R-:W1:Y:S04]  /*28020*/  LDL R4, [R1+0x2810] ;  /* 0x0028100001047983 */ /* 0x000e680000100800 */
[----:B------:R-:W1:Y:S02]  /*28030*/  LDL R5, [R1+0x2814] ;  /* 0x0028140001057983 */ /* 0x000e640000100800 */
[----:B-1----:R-:W-:-:S04]  /*28040*/  @P1 LOP3.LUT R5, R5, R4, RZ, 0x3c, !PT ;  /* 0x0000000405051212 */ /* 0x002fc800078e3cff */
[----:B------:R-:W-:-:S04]  /*28050*/  @P1 LOP3.LUT R4, R5, R4, RZ, 0x3c, !PT ;  /* 0x0000000405041212 */ /* 0x000fc800078e3cff */
[----:B------:R-:W-:-:S05]  /*28060*/  @P1 LOP3.LUT R5, R5, R4, RZ, 0x3c, !PT ;  /* 0x0000000405051212 */ /* 0x000fca00078e3cff */
[----:B------:R1:W4:Y:S04]  /*28070*/  @P1 LDG.E.U8 R84, desc[UR10][R4.64] ;  /* 0x0000000a04541981 */ /* 0x000328000c1e1100 */
        /* <DEDUP_REMOVED lines=22> */
[----:B------:R1:W3:Y:S04]  /*281e0*/  @P0 LDG.E.U8 R63, desc[UR10][R4.64] ;  /* 0x0000000a043f0981 */ /* 0x0002e8000c1e1100 */
        /* <DEDUP_REMOVED lines=187> */
[----:B------:R-:W-:-:S02]  /*28da0*/  ISETP.GT.AND P1, PT, R0, 0xb, PT ;  /* 0x0000000b0000780c */ /* 0x000fc40003f24270 */
        /* <DEDUP_REMOVED lines=151> */
[----:B0-----:R-:W-:Y:S02]  /*29720*/  PRMT R2, RZ, 0x7610, R2 ;  /* 0x00007610ff027816 */ /* 0x001fe40000000002 */
[----:B-1----:R-:W-:-:S04]  /*29730*/  @P0 LOP3.LUT R5, R5, R4, RZ, 0x3c, !PT ;  /* 0x0000000405050212 */ /* 0x002fc800078e3cff */
[----:B------:R-:W-:-:S04]  /*29740*/  @P0 LOP3.LUT R4, R5, R4, RZ, 0x3c, !PT ;  /* 0x0000000405040212 */ /* 0x000fc800078e3cff */
[----:B------:R-:W-:-:S05]  /*29750*/  @P0 LOP3.LUT R5, R5, R4, RZ, 0x3c, !PT ;  /* 0x0000000405050212 */ /* 0x000fca00078e3cff */
[----:B------:R0:W4:Y:S04]  /*29760*/  @P0 LDG.E.U8 R2, desc[UR10][R4.64] ;  /* 0x0000000a04020981 */ /* 0x000128000c1e1100 */
[----:B------:R-:W0:Y:S04]  /*29770*/  LDL R4, [R1+0x2670] ;  /* 0x0026700001047983 */ /* 0x000e280000100800 */
[----:B------:R-:W0:Y:S01]  /*29780*/  LDL R5, [R1+0x2674] ;  /* 0x0026740001057983 */ /* 0x000e220000100800 */
[----:B------:R-:W-:Y:S02]  /*29790*/  PRMT R138, RZ, 0x7610, R138 ;  /* 0x00007610ff8a7816 */ /* 0x000fe4000000008a */
[----:B0-----:R-:W-:-:S04]  /*297a0*/  @P0 LOP3.LUT R5, R5, R4, RZ, 0x3c, !PT ;  /* 0x0000000405050212 */ /* 0x001fc800078e3cff */
        /* <DEDUP_REMOVED lines=13> */
[----:B------:R-:W-:-:S02]  /*29880*/  ISETP.GT.AND P1, PT, R0, 0x11, PT ;  /* 0x000000110000780c */ /* 0x000fc40003f24270 */
        /* <DEDUP_REMOVED lines=916> */
[----:B------:R-:W2:Y:S04]  /*2d1d0*/  @P0 LDG.E.U8 R166, desc[UR10][R4.64] ;  /* 0x0000000a04a60981 */ /* 0x000ea8000c1e1100 */
[----:B--2---:R0:W-:Y:S04]  /*2d1e0*/  STL [R1+0x2054], R166 ;  /* 0x002054a601007387 */ /* 0x0041e80000100800 */
[----:B0-----:R-:W2:Y:S04]  /*2d1f0*/  LDL.LU R166, [R1+0x608c] ;  /* 0x00608c0001a67983 */ /* 0x001ea80000300800 */
[----:B------:R-:W3:Y:S04]  /*2d200*/  LDL R4, [R1+0x2268] ;  /* 0x0022680001047983 */ /* 0x000ee80000100800 */
[----:B------:R-:W3:Y:S01]  /*2d210*/  LDL R5, [R1+0x226c] ;  /* 0x00226c0001057983 */ /* 0x000ee20000100800 */
[----:B------:R-:W-:-:S02]  /*2d220*/  PRMT R165, RZ, 0x7610, R165 ;  /* 0x00007610ffa57816 */ /* 0x000fc400000000a5 */
[----:B---3--:R-:W-:-:S04]  /*2d230*/  @P0 LOP3.LUT R5, R5, R4, RZ, 0x3c, !PT ;  /* 0x0000000405050212 */ /* 0x008fc800078e3cff */
[----:B------:R-:W-:-:S04]  /*2d240*/  @P0 LOP3.LUT R4, R5, R4, RZ, 0x3c, !PT ;  /* 0x0000000405040212 */ /* 0x000fc800078e3cff */
[----:B------:R-:W-:-:S05]  /*2d250*/  @P0 LOP3.LUT R5, R5, R4, RZ, 0x3c, !PT ;  /* 0x0000000405050212 */ /* 0x000fca00078e3cff */
[----:B------:R-:W3:Y:S04]  /*2d260*/  @P0 LDG.E.U8 R165, desc[UR10][R4.64] ;  /* 0x0000000a04a50981 */ /* 0x000ee8000c1e1100 */
[----:B---3--:R0:W-:Y:S04]  /*2d270*/  STL [R1+0x2058], R165 ;  /* 0x002058a501007387 */ /* 0x0081e80000100800 */
[----:B0-----:R-:W3:Y:S04]  /*2d280*/  LDL.LU R165, [R1+0x6088] ;  /* 0x0060880001a57983 */ /* 0x001ee80000300800 */
[----:B------:R-:W4:Y:S04]  /*2d290*/  LDL R4, [R1+0x2260] ;  /* 0x0022600001047983 */ /* 0x000f280000100800 */
[----:B------:R-:W4:Y:S01]  /*2d2a0*/  LDL R5, [R1+0x2264] ;  /* 0x0022640001057983 */ /* 0x000f220000100800 */
[----:B------:R-:W-:-:S02]  /*2d2b0*/  PRMT R25, RZ, 0x7610, R25 ;  /* 0x00007610ff197816 */ /* 0x000fc40000000019 */
[----:B------:R-:W-:Y:S02]  /*2d2c0*/  ISETP.GT.AND P1, PT, R0, 0x31, PT ;  /* 0x000000310000780c */ /* 0x000fe40003f24270 */
[----:B----4-:R-:W-:-:S04]  /*2d2d0*/  @P0 LOP3.LUT R5, R5, R4, RZ, 0x3c, !PT ;  /* 0x0000000405050212 */ /* 0x010fc800078e3cff */
[----:B------:R-:W-:-:S04]  /*2d2e0*/  @P0 LOP3.LUT R4, R5, R4, RZ, 0x3c, !PT ;  /* 0x0000000405040212 */ /* 0x000fc800078e3cff */
[----:B------:R-:W-:-:S05]  /*2d2f0*/  @P0 LOP3.LUT R5, R5, R4, RZ, 0x3c, !PT ;  /* 0x0000000405050212 */ /* 0x000fca00078e3cff */
[----:B------:R-:W4:Y:S04]  /*2d300*/  @P0 LDG.E.U8 R25, desc[UR10][R4.64] ;  /* 0x0000000a04190981 */ /* 0x000f28000c1e1100 */
[----:B------:R-:W2:Y:S04]  /*2d310*/  LDL R4, [R1+0x2258] ;  /* 0x0022580001047983 */ /* 0x000ea80000100800 */
[----:B------:R-:W2:Y:S01]  /*2d320*/  LDL R5, [R1+0x225c] ;  /* 0x00225c0001057983 */ /* 0x000ea20000100800 */
[----:B------:R-:W-:-:S03]  /*2d330*/  PRMT R167, RZ, 0x7610, R167 ;  /* 0x00007610ffa77816 */ /* 0x000fc600000000a7 */
[----:B----4-:R-:W-:Y:S01]  /*2d340*/  STL [R1+0x5f30], R25 ;  /* 0x005f301901007387 */ /* 0x010fe20000100800 */
[----:B--2---:R-:W-:-:S04]  /*2d350*/  @P1 LOP3.LUT R5, R5, R4, RZ, 0x3c, !PT ;  /* 0x0000000405051212 */ /* 0x004fc800078e3cff */
[----:B------:R-:W-:-:S04]  /*2d360*/  @P1 LOP3.LUT R4, R5, R4, RZ, 0x3c, !PT ;  /* 0x0000000405041212 */ /* 0x000fc800078e3cff */
[----:B------:R-:W-:-:S05]  /*2d370*/  @P1 LOP3.LUT R5, R5, R4, RZ, 0x3c, !PT ;  /* 0x0000000405051212 */ /* 0x000fca00078e3cff */
[----:B------:R0:W2:Y:S04]  /*2d380*/  @P1 LDG.E.U8 R167, desc[UR10][R4.64] ;  /* 0x0000000a04a71981 */ /* 0x0000a8000c1e1100 */
[----:B------:R-:W0:Y:S04]  /*2d390*/  LDL R4, [R1+0x2250] ;  /* 0x0022500001047983 */ /* 0x000e280000100800 */
[----:B------:R-:W0:Y:S01]  /*2d3a0*/  LDL R5, [R1+0x2254] ;  /* 0x0022540001057983 */ /* 0x000e220000100800 */
[----:B------:R-:W-:Y:S02]  /*2d3b0*/  PRMT R164, RZ, 0x7610, R164 ;  /* 0x00007610ffa47816 */ /* 0x000fe400000000a4 */
[----:B0-----:R-:W-:-:S04]  /*2d3c0*/  @P1 LOP3.LUT R5, R5, R4, RZ, 0x3c, !PT ;  /* 0x0000000405051212 */ /* 0x001fc800078e3cff */
[----:B------:R-:W-:-:S04]  /*2d3d0*/  @P1 LOP3.LUT R4, R5, R4, RZ, 0x3c, !PT ;  /* 0x0000000405041212 */ /* 0x000fc800078e3cff */
[----:B------:R-:W-:-:S05]  /*2d3e0*/  @P1 LOP3.LUT R5, R5, R4, RZ, 0x3c, !PT ;  /* 0x0000000405051212 */ /* 0x000fca00078e3cff */
[----:B------:R-:W4:Y:S04]  /*2d3f0*/  @P1 LDG.E.U8 R164, desc[UR10][R4.64] ;  /* 0x0000000a04a41981 */ /* 0x000f28000c1e1100 */
[----:B----4-:R0:W-:Y:S04]  /*2d400*/  STL [R1+0x2048], R164 ;  /* 0x002048a401007387 */ /* 0x0101e80000100800 */
[----:B0-----:R-:W4:Y:S04]  /*2d410*/  LDL.LU R164, [R1+0x6084] ;  /* 0x0060840001a47983 */ /* 0x001f280000300800 */
        /* <DEDUP_REMOVED lines=9> */
[----:B------:R-:W2:Y:S04]  /*2d4b0*/  LDL R4, [R1+0x2240] ;  /* 0x0022400001047983 */ /* 0x000ea80000100800 */
[----:B------:R-:W2:Y:S01]  /*2d4c0*/  LDL R5, [R1+0x2244] ;  /* 0x0022440001057983 */ /* 0x000ea20000100800 */
[----:B------:R-:W-:-:S02]  /*2d4d0*/  PRMT R38, RZ, 0x7610, R38 ;  /* 0x00007610ff267816 */ /* 0x000fc40000000026 */
[----:B------:R-:W-:Y:S02]  /*2d4e0*/  ISETP.GT.AND P0, PT, R0, 0x32, PT ;  /* 0x000000320000780c */ /* 0x000fe40003f04270 */
[----:B--2---:R-:W-:-:S04]  /*2d4f0*/  @P1 LOP3.LUT R5, R5, R4, RZ, 0x3c, !PT ;  /* 0x0000000405051212 */ /* 0x004fc800078e3cff */
[----:B------:R-:W-:-:S04]  /*2d500*/  @P1 LOP3.LUT R4, R5, R4, RZ, 0x3c, !PT ;  /* 0x0000000405041212 */ /* 0x000fc800078e3cff */
[----:B------:R-:W-:-:S05]  /*2d510*/  @P1 LOP3.LUT R5, R5, R4, RZ, 0x3c, !PT ;  /* 0x0000000405051212 */ /* 0x000fca00078e3cff */
[----:B------:R-:W2:Y:S04]  /*2d520*/  @P1 LDG.E.U8 R38, desc[UR10][R4.64] ;  /* 0x0000000a04261981 */ /* 0x000ea8000c1e1100 */
[----:B------:R-:W4:Y:S04]  /*2d530*/  LDL R4, [R1+0x2238] ;  /* 0x0022380001047983 */ /* 0x000f280000100800 */
[----:B------:R-:W4:Y:S01]  /*2d540*/  LDL R5, [R1+0x223c] ;  /* 0x00223c0001057983 */ /* 0x000f220000100800 */
[----:B------:R-:W-:-:S03]  /*2d550*/  PRMT R166, RZ, 0x7610, R166 ;  /* 0x00007610ffa67816 */ /* 0x000fc600000000a6 */
[----:B--2---:R-:W-:Y:S01]  /*2d560*/  STL [R1+0x5f2c], R38 ;  /* 0x005f2c2601007387 */ /* 0x004fe20000100800 */
[----:B----4-:R-:W-:-:S04]  /*2d570*/  @P0 LOP3.LUT R5, R5, R4, RZ, 0x3c, !PT ;  /* 0x0000000405050212 */ /* 0x010fc800078e3cff */
        /* <DEDUP_REMOVED lines=19> */
[----:B------:R-:W2:Y:S04]  /*2d6b0*/  LDL R4, [R1+0x2220] ;  /* 0x0022200001047983 */ /* 0x000ea80000100800 */
[----:B------:R-:W2:Y:S01]  /*2d6c0*/  LDL R5, [R1+0x2224] ;  /* 0x0022240001057983 */ /* 0x000ea20000100800 */
[----:B------:R-:W-:Y:S02]  /*2d6d0*/  PRMT R123, RZ, 0x7610, R123 ;  /* 0x00007610ff7b7816 */ /* 0x000fe4000000007b */
[----:B------:R-:W-:Y:S01]  /*2d6e0*/  ISETP.GT.AND P1, PT, R0, 0x33, PT ;  /* 0x000000330000780c */ /* 0x000fe20003f24270 */
[----:B---3--:R-:W-:Y:S01]  /*2d6f0*/  STL [R1+0x5f4c], R38 ;  /* 0x005f4c2601007387 */ /* 0x008fe20000100800 */
[----:B--2---:R-:W-:-:S04]  /*2d700*/  @P0 LOP3.LUT R5, R5, R4, RZ, 0x3c, !PT ;  /* 0x0000000405050212 */ /* 0x004fc800078e3cff */
[----:B------:R-:W-:-:S04]  /*2d710*/  @P0 LOP3.LUT R4, R5, R4, RZ, 0x3c, !PT ;  /* 0x0000000405040212 */ /* 0x000fc800078e3cff */
[----:B------:R-:W-:-:S05]  /*2d720*/  @P0 LOP3.LUT R5, R5, R4, RZ, 0x3c, !PT ;  /* 0x0000000405050212 */ /* 0x000fca00078e3cff */
[----:B------:R-:W2:Y:S04]  /*2d730*/  @P0 LDG.E.U8 R123, desc[UR10][R4.64] ;  /* 0x0000000a047b0981 */ /* 0x000ea8000c1e1100 */
[----:B------:R-:W3:Y:S04]  /*2d740*/  LDL R4, [R1+0x2218] ;  /* 0x0022180001047983 */ /* 0x000ee80000100800 */
[----:B------:R-:W3:Y:S01]  /*2d750*/  LDL R5, [R1+0x221c] ;  /* 0x00221c0001057983 */ /* 0x000ee20000100800 */
[----:B------:R-:W-:-:S03]  /*2d760*/  PRMT R165, RZ, 0x7610, R165 ;  /* 0x00007610ffa57816 */ /* 0x000fc600000000a5 */
[----:B--2---:R-:W-:Y:S01]  /*2d770*/  STL [R1+0x5f34], R123 ;  /* 0x005f347b01007387 */ /* 0x004fe20000100800 */
[----:B---3--:R-:W-:-:S04]  /*2d780*/  @P1 LOP3.LUT R5, R5, R4, RZ, 0x3c, !PT ;  /* 0x0000000405051212 */ /* 0x008fc800078e3cff */
        /* <DEDUP_REMOVED lines=15> */
[----:B----4-:R-:W-:-:S04]  /*2d880*/  @P1 LOP3.LUT R5, R5, R4, RZ, 0x3c, !PT ;  /* 0x0000000405051212 */ /* 0x010fc800078e3cff */
[----:B------:R-:W-:-:S04]  /*2d890*/  @P1 LOP3.LUT R4, R5, R4, RZ, 0x3c, !PT ;  /* 0x0000000405041212 */ /* 0x000fc800078e3cff */
[----:B------:R-:W-:-:S05]  /*2d8a0*/  @P1 LOP3.LUT R5, R5, R4, RZ, 0x3c, !PT ;  /* 0x0000000405051212 */ /* 0x000fca00078e3cff */
[----:B------:R-:W4:Y:S04]  /*2d8b0*/  @P1 LDG.E.U8 R24, desc[UR10][R4.64] ;  /* 0x0000000a04181981 */ /* 0x000f28000c1e1100 */
[----:B------:R-:W2:Y:S04]  /*2d8c0*/  LDL R4, [R1+0x2200] ;  /* 0x0022000001047983 */ /* 0x000ea80000100800 */
[----:B------:R-:W2:Y:S01]  /*2d8d0*/  LDL R5, [R1+0x2204] ;  /* 0x0022040001057983 */ /* 0x000ea20000100800 */
[----:B------:R-:W-:Y:S02]  /*2d8e0*/  PRMT R120, RZ, 0x7610, R120 ;  /* 0x00007610ff787816 */ /* 0x000fe40000000078 */
[----:B------:R-:W-:Y:S01]  /*2d8f0*/  ISETP.GT.AND P0, PT, R0, 0x34, PT ;  /* 0x000000340000780c */ /* 0x000fe20003f04270 */
[----:B----4-:R-:W-:Y:S01]  /*2d900*/  STL [R1+0x5f58], R24 ;  /* 0x005f581801007387 */ /* 0x010fe20000100800 */
        /* <DEDUP_REMOVED lines=119> */
[----:B------:R0:W3:Y:S04]  /*2e080*/  @P1 LDG.E.U8 R24, desc[UR10][R4.64] ;  /* 0x0000000a04181981 */ /* 0x0000e8000c1e1100 */
[----:B------:R-:W0:Y:S04]  /*2e090*/  LDL R4, [R1+0x2188] ;  /* 0x0021880001047983 */ /* 0x000e280000100800 */
[----:B------:R-:W0:Y:S01]  /*2e0a0*/  LDL R5, [R1+0x218c] ;  /* 0x00218c0001057983 */ /* 0x000e220000100800 */
[----:B------:R-:W-:Y:S02]  /*2e0b0*/  PRMT R19, RZ, 0x7610, R19 ;  /* 0x00007610ff137816 */ /* 0x000fe40000000013 */
[----:B0-----:R-:W-:-:S04]  /*2e0c0*/  @P1 LOP3.LUT R5, R5, R4, RZ, 0x3c, !PT ;  /* 0x0000000405051212 */ /* 0x001fc800078e3cff */
        /* <DEDUP_REMOVED lines=38> */
[----:B------:R-:W-:-:S03]  /*2e330*/  PRMT R15, RZ, 0x7610, R15 ;  /* 0x00007610ff0f7816 */ /* 0x000fc6000000000f */
[----:B---3--:R0:W-:Y:S01]  /*2e340*/  STL [R1+0x5f5c], R118 ;  /* 0x005f5c7601007387 */ /* 0x0081e20000100800 */
[----:B------:R-:W-:Y:S02]  /*2e350*/  ISETP.GT.AND P1, PT, R0, 0x39, PT ;  /* 0x000000390000780c */ /* 0x000fe40003f24270 */
[----:B------:R-:W-:Y:S01]  /*2e360*/  PRMT R159, RZ, 0x7610, R159 ;  /* 0x00007610ff9f7816 */ /* 0x000fe2000000009f */
[----:B0-----:R-:W3:Y:S01]  /*2e370*/  LDL R118, [R1+0x2144] ;  /* 0x0021440001767983 */ /* 0x001ee20000100800 */
[----:B--2---:R-:W-:-:S04]  /*2e380*/  @P0 LOP3.LUT R5, R5, R4, RZ, 0x3c, !PT ;  /* 0x0000000405050212 */ /* 0x004fc800078e3cff */
[----:B------:R-:W-:-:S04]  /*2e390*/  @P0 LOP3.LUT R4, R5, R4, RZ, 0x3c, !PT ;  /* 0x0000000405040212 */ /* 0x000fc800078e3cff */
[----:B------:R-:W-:-:S05]  /*2e3a0*/  @P0 LOP3.LUT R5, R5, R4, RZ, 0x3c, !PT ;  /* 0x0000000405050212 */ /* 0x000fca00078e3cff */
[----:B------:R-:W2:Y:S04]  /*2e3b0*/  @P0 LDG.E.U8 R15, desc[UR10][R4.64] ;  /* 0x0000000a040f0981 */ /* 0x000ea8000c1e1100 */
[----:B------:R-:W4:Y:S04]  /*2e3c0*/  LDL R4, [R1+0x2158] ;  /* 0x0021580001047983 */ /* 0x000f280000100800 */
[----:B------:R-:W4:Y:S04]  /*2e3d0*/  LDL R5, [R1+0x215c] ;  /* 0x00215c0001057983 */ /* 0x000f280000100800 */
[----:B--2---:R0:W-:Y:S01]  /*2e3e0*/  STL [R1+0x5f60], R15 ;  /* 0x005f600f01007387 */ /* 0x0041e20000100800 */
[----:B------:R-:W-:-:S03]  /*2e3f0*/  PRMT R154, RZ, 0x7610, R154 ;  /* 0x00007610ff9a7816 */ /* 0x000fc6000000009a */
[----:B0-----:R-:W2:Y:S01]  /*2e400*/  LDL R15, [R1+0x2140] ;  /* 0x00214000010f7983 */ /* 0x001ea20000100800 */
[----:B----4-:R-:W-:-:S04]  /*2e410*/  @P1 LOP3.LUT R5, R5, R4, RZ, 0x3c, !PT ;  /* 0x0000000405051212 */ /* 0x010fc800078e3cff */
[----:B------:R-:W-:-:S04]  /*2e420*/  @P1 LOP3.LUT R4, R5, R4, RZ, 0x3c, !PT ;  /* 0x0000000405041212 */ /* 0x000fc800078e3cff */
[----:B------:R-:W-:-:S05]  /*2e430*/  @P1 LOP3.LUT R5, R5, R4, RZ, 0x3c, !PT ;  /* 0x0000000405051212 */ /* 0x000fca00078e3cff */
[----:B------:R0:W4:Y:S04]  /*2e440*/  @P1 LDG.E.U8 R159, desc[UR10][R4.64] ;  /* 0x0000000a049f1981 */ /* 0x000128000c1e1100 */
[----:B------:R-:W0:Y:S04]  /*2e450*/  LDL R4, [R1+0x2150] ;  /* 0x0021500001047983 */ /* 0x000e280000100800 */
[----:B------:R-:W0:Y:S02]  /*2e460*/  LDL R5, [R1+0x2154] ;  /* 0x0021540001057983 */ /* 0x000e240000100800 */
[----:B0-----:R-:W-:-:S04]  /*2e470*/  @P1 LOP3.LUT R5, R5, R4, RZ, 0x3c, !PT ;  /* 0x0000000405051212 */ /* 0x001fc800078e3cff */
        /* <DEDUP_REMOVED lines=8> */
[----:B--2---:R-:W-:-:S04]  /*2e500*/  @P1 LOP3.LUT R5, R5, R4, RZ, 0x3c, !PT ;  /* 0x0000000405051212 */ /* 0x004fc800078e3cff */
[----:B------:R-:W-:-:S04]  /*2e510*/  @P1 LOP3.LUT R4, R5, R4, RZ, 0x3c, !PT ;  /* 0x0000000405041212 */ /* 0x000fc800078e3cff */
[----:B------:R-:W-:-:S05]  /*2e520*/  @P1 LOP3.LUT R5, R5, R4, RZ, 0x3c, !PT ;  /* 0x0000000405051212 */ /* 0x000fca00078e3cff */
[----:B------:R0:W2:Y:S01]  /*2e530*/  @P1 LDG.E.U8 R121, desc[UR10][R4.64] ;  /* 0x0000000a04791981 */ /* 0x0000a2000c1e1100 */
[----:B------:R-:W-:Y:S02]  /*2e540*/  PRMT R14, RZ, 0x7610, R14 ;  /* 0x00007610ff0e7816 */ /* 0x000fe4000000000e */
[----:B------:R-:W-:Y:S01]  /*2e550*/  ISETP.GT.AND P0, PT, R0, 0x3a, PT ;  /* 0x0000003a0000780c */ /* 0x000fe20003f04270 */
[----:B0-----:R-:W-:Y:S02]  /*2e560*/  @P1 IMAD.MOV.U32 R4, RZ, RZ, R118 ;  /* 0x000000ffff041224 */ /* 0x001fe400078e0076 */
[----:B------:R-:W-:-:S05]  /*2e570*/  @P1 IMAD.MOV.U32 R5, RZ, RZ, R15 ;  /* 0x000000ffff051224 */ /* 0x000fca00078e000f */
[----:B------:R-:W4:Y:S04]  /*2e580*/  @P1 LDG.E.U8 R14, desc[UR10][R4.64] ;  /* 0x0000000a040e1981 */ /* 0x000f28000c1e1100 */
[----:B--2---:R0:W-:Y:S04]  /*2e590*/  STL [R1+0x5f64], R121 ;  /* 0x005f647901007387 */ /* 0x0041e80000100800 */
[----:B------:R-:W2:Y:S04]  /*2e5a0*/  LDL R4, [R1+0x2138] ;  /* 0x0021380001047983 */ /* 0x000ea80000100800 */
[----:B------:R-:W2:Y:S01]  /*2e5b0*/  LDL R5, [R1+0x213c] ;  /* 0x00213c0001057983 */ /* 0x000ea20000100800 */
[----:B------:R-:W-:-:S03]  /*2e5c0*/  PRMT R158, RZ, 0x7610, R158 ;  /* 0x00007610ff9e7816 */ /* 0x000fc6000000009e */
[----:B0-----:R-:W3:Y:S04]  /*2e5d0*/  LDL R121, [R1+0x2124] ;  /* 0x0021240001797983 */ /* 0x001ee80000100800 */
[----:B------:R-:W3:Y:S04]  /*2e5e0*/  LDL R118, [R1+0x2118] ;  /* 0x0021180001767983 */ /* 0x000ee80000100800 */
[----:B------:R-:W3:Y:S04]  /*2e5f0*/  LDL R15, [R1+0x211c] ;  /* 0x00211c00010f7983 */ /* 0x000ee80000100800 */
        /* <DEDUP_REMOVED lines=18> */
[----:B------:R3:W2:Y:S04]  /*2e720*/  @P0 LDG.E.U8 R16, desc[UR10][R4.64] ;  /* 0x0000000a04100981 */ /* 0x0006a8000c1e1100 */
[----:B------:R-:W4:Y:S01]  /*2e730*/  LDL R5, [R1+0x2120] ;  /* 0x0021200001057983 */ /* 0x000f220000100800 */
[----:B------:R-:W-:Y:S01]  /*2e740*/  PRMT R33, RZ, 0x7610, R33 ;  /* 0x00007610ff217816 */ /* 0x000fe20000000021 */
[----:B---3--:R-:W-:Y:S01]  /*2e750*/  @P0 IMAD.MOV.U32 R4, RZ, RZ, R121 ;  /* 0x000000ffff040224 */ /* 0x008fe200078e0079 */
[----:B------:R-:W-:Y:S02]  /*2e760*/  ISETP.GT.AND P1, PT, R0, 0x3b, PT ;  /* 0x0000003b0000780c */ /* 0x000fe40003f24270 */
[----:B------:R-:W-:Y:S02]  /*2e770*/  PRMT R157, RZ, 0x7610, R157 ;  /* 0x00007610ff9d7816 */ /* 0x000fe4000000009d */
[----:B----4-:R0:W3:Y:S04]  /*2e780*/  @P0 LDG.E.U8 R33, desc[UR10][R4.64] ;  /* 0x0000000a04210981 */ /* 0x0100e8000c1e1100 */
[----:B--2---:R-:W-:Y:S04]  /*2e790*/  STL [R1+0x5f6c], R16 ;  /* 0x005f6c1001007387 */ /* 0x004fe80000100800 */
[----:B------:R-:W2:Y:S01]  /*2e7a0*/  LDL R121, [R1+0x20fc] ;  /* 0x0020fc0001797983 */ /* 0x000ea20000100800 */
[----:B0-----:R-:W-:-:S02]  /*2e7b0*/  @P1 IMAD.MOV.U32 R4, RZ, RZ, R15 ;  /* 0x000000ffff041224 */ /* 0x001fc400078e000f */
[----:B------:R-:W-:-:S05]  /*2e7c0*/  @P1 IMAD.MOV.U32 R5, RZ, RZ, R118 ;  /* 0x000000ffff051224 */ /* 0x000fca00078e0076 */
[----:B------:R0:W4:Y:S04]  /*2e7d0*/  @P1 LDG.E.U8 R157, desc[UR10][R4.64] ;  /* 0x0000000a049d1981 */ /* 0x000128000c1e1100 */
[----:B---3--:R1:W-:Y:S04]  /*2e7e0*/  STL [R1+0x5f70], R33 ;  /* 0x005f702101007387 */ /* 0x0083e80000100800 */
[----:B------:R-:W0:Y:S04]  /*2e7f0*/  LDL R4, [R1+0x2110] ;  /* 0x0021100001047983 */ /* 0x000e280000100800 */
[----:B------:R-:W0:Y:S01]  /*2e800*/  LDL R5, [R1+0x2114] ;  /* 0x0021140001057983 */ /* 0x000e220000100800 */
[----:B------:R-:W-:-:S02]  /*2e810*/  PRMT R19, RZ, 0x7610, R19 ;  /* 0x00007610ff137816 */ /* 0x000fc40000000013 */
[----:B------:R-:W-:Y:S01]  /*2e820*/  PRMT R30, RZ, 0x7610, R30 ;  /* 0x00007610ff1e7816 */ /* 0x000fe2000000001e */
[----:B------:R-:W3:Y:S01]  /*2e830*/  LDL R118, [R1+0x20f0] ;  /* 0x0020f00001767983 */ /* 0x000ee20000100800 */
[----:B------:R-:W-:-:S03]  /*2e840*/  PRMT R119, RZ, 0x7610, R119 ;  /* 0x00007610ff777816 */ /* 0x000fc60000000077 */
[----:B------:R-:W4:Y:S01]  /*2e850*/  LDL R15, [R1+0x20f4] ;  /* 0x0020f400010f7983 */ /* 0x000f220000100800 */
[----:B0-----:R-:W-:-:S04]  /*2e860*/  @P1 LOP3.LUT R5, R5, R4, RZ, 0x3c, !PT ;  /* 0x0000000405051212 */ /* 0x001fc800078e3cff */
[----:B------:R-:W-:-:S04]  /*2e870*/  @P1 LOP3.LUT R4, R5, R4, RZ, 0x3c, !PT ;  /* 0x0000000405041212 */ /* 0x000fc800078e3cff */
[----:B------:R-:W-:-:S05]  /*2e880*/  @P1 LOP3.LUT R5, R5, R4, RZ, 0x3c, !PT ;  /* 0x0000000405051212 */ /* 0x000fca00078e3cff */
[----:B------:R0:W3:Y:S04]  /*2e890*/  @P1 LDG.E.U8 R19, desc[UR10][R4.64] ;  /* 0x0000000a04131981 */ /* 0x0000e8000c1e1100 */
[----:B------:R-:W0:Y:S04]  /*2e8a0*/  LDL R4, [R1+0x2108] ;  /* 0x0021080001047983 */ /* 0x000e280000100800 */
[----:B------:R-:W0:Y:S02]  /*2e8b0*/  LDL R5, [R1+0x210c] ;  /* 0x00210c0001057983 */ /* 0x000e240000100800 */
[----:B0-----:R-:W-:-:S04]  /*2e8c0*/  @P1 LOP3.LUT R5, R5, R4, RZ, 0x3c, !PT ;  /* 0x0000000405051212 */ /* 0x001fc800078e3cff */
[----:B------:R-:W-:-:S04]  /*2e8d0*/  @P1 LOP3.LUT R4, R5, R4, RZ, 0x3c, !PT ;  /* 0x0000000405041212 */ /* 0x000fc800078e3cff */
[----:B------:R-:W-:-:S05]  /*2e8e0*/  @P1 LOP3.LUT R5, R5, R4, RZ, 0x3c, !PT ;  /* 0x0000000405051212 */ /* 0x000fca00078e3cff */
[----:B------:R0:W3:Y:S04]  /*2e8f0*/  @P1 LDG.E.U8 R30, desc[UR10][R4.64] ;  /* 0x0000000a041e1981 */ /* 0x0000e8000c1e1100 */
[----:B------:R-:W0:Y:S04]  /*2e900*/  LDL R4, [R1+0x2100] ;  /* 0x0021000001047983 */ /* 0x000e280000100800 */
[----:B------:R-:W0:Y:S01]  /*2e910*/  LDL R5, [R1+0x2104] ;  /* 0x0021040001057983 */ /* 0x000e220000100800 */
[----:B------:R-:W-:Y:S02]  /*2e920*/  ISETP.GT.AND P0, PT, R0, 0x3c, PT ;  /* 0x0000003c0000780c */ /* 0x000fe40003f04270 */
[----:B0-----:R-:W-:-:S04]  /*2e930*/  @P1 LOP3.LUT R5, R5, R4, RZ, 0x3c, !PT ;  /* 0x0000000405051212 */ /* 0x001fc800078e3cff */
[----:B------:R-:W-:-:S04]  /*2e940*/  @P1 LOP3.LUT R4, R5, R4, RZ, 0x3c, !PT ;  /* 0x0000000405041212 */ /* 0x000fc800078e3cff */
[----:B------:R-:W-:-:S05]  /*2e950*/  @P1 LOP3.LUT R5, R5, R4, RZ, 0x3c, !PT ;  /* 0x0000000405051212 */ /* 0x000fca00078e3cff */
[----:B------:R2:W3:Y:S04]  /*2e960*/  @P1 LDG.E.U8 R119, desc[UR10][R4.64] ;  /* 0x0000000a04771981 */ /* 0x0004e8000c1e1100 */
[----:B------:R-:W4:Y:S01]  /*2e970*/  LDL R5, [R1+0x20f8] ;  /* 0x0020f80001057983 */ /* 0x000f220000100800 */
[----:B------:R-:W-:Y:S01]  /*2e980*/  PRMT R156, RZ, 0x7610, R156 ;  /* 0x00007610ff9c7816 */ /* 0x000fe2000000009c */
[----:B--2---:R-:W-:Y:S01]  /*2e990*/  @P0 IMAD.MOV.U32 R4, RZ, RZ, R121 ;  /* 0x000000ffff040224 */ /* 0x004fe200078e0079 */
[----:B-1----:R-:W-:Y:S01]  /*2e9a0*/  PRMT R33, RZ, 0x7610, R33 ;  /* 0x00007610ff217816 */ /* 0x002fe20000000021 */
[----:B------:R-:W2:Y:S04]  /*2e9b0*/  LDL R121, [R1+0x20d4] ;  /* 0x0020d40001797983 */ /* 0x000ea80000100800 */
[----:B----4-:R0:W4:Y:S02]  /*2e9c0*/  @P0 LDG.E.U8 R156, desc[UR10][R4.64] ;  /* 0x0000000a049c0981 */ /* 0x010124000c1e1100 */
[----:B0-----:R-:W-:-:S02]  /*2e9d0*/  @P0 IMAD.MOV.U32 R4, RZ, RZ, R15 ;  /* 0x000000ffff040224 */ /* 0x001fc400078e000f */
[----:B---3--:R-:W-:Y:S01]  /*2e9e0*/  @P0 IMAD.MOV.U32 R5, RZ, RZ, R118 ;  /* 0x000000ffff050224 */ /* 0x008fe200078e0076 */
[----:B------:R-:W-:Y:S01]  /*2e9f0*/  PRMT R18, RZ, 0x7610, R18 ;  /* 0x00007610ff127816 */ /* 0x000fe20000000012 */
[----:B------:R-:W3:Y:S04]  /*2ea00*/  LDL R118, [R1+0x20c8] ;  /* 0x0020c80001767983 */ /* 0x000ee80000100800 */
[----:B------:R0:W4:Y:S01]  /*2ea10*/  @P0 LDG.E.U8 R33, desc[UR10][R4.64] ;  /* 0x0000000a04210981 */ /* 0x000122000c1e1100 */
[----:B------:R-:W-:Y:S02]  /*2ea20*/  PRMT R21, RZ, 0x7610, R21 ;  /* 0x00007610ff157816 */ /* 0x000fe40000000015 */
[----:B------:R-:W-:Y:S01]  /*2ea30*/  ISETP.GT.AND P1, PT, R0, 0x3d, PT ;  /* 0x0000003d0000780c */ /* 0x000fe20003f24270 */
[----:B------:R-:W3:Y:S04]  /*2ea40*/  LDL R15, [R1+0x20cc] ;  /* 0x0020cc00010f7983 */ /* 0x000ee80000100800 */
[----:B------:R-:W0:Y:S04]  /*2ea50*/  LDL R4, [R1+0x20e8] ;  /* 0x0020e80001047983 */ /* 0x000e280000100800 */
[----:B------:R-:W0:Y:S02]  /*2ea60*/  LDL R5, [R1+0x20ec] ;  /* 0x0020ec0001057983 */ /* 0x000e240000100800 */
[----:B0-----:R-:W-:-:S04]  /*2ea70*/  @P0 LOP3.LUT R5, R5, R4, RZ, 0x3c, !PT ;  /* 0x0000000405050212 */ /* 0x001fc800078e3cff */
        /* <DEDUP_REMOVED lines=16> */
[----:B------:R-:W3:Y:S01]  /*2eb80*/  LDL R5, [R1+0x20d0] ;  /* 0x0020d00001057983 */ /* 0x000ee20000100800 */
[----:B------:R-:W-:Y:S01]  /*2eb90*/  PRMT R16, RZ, 0x7610, R16 ;  /* 0x00007610ff107816 */ /* 0x000fe20000000010 */
[----:B--2---:R-:W-:Y:S01]  /*2eba0*/  @P1 IMAD.MOV.U32 R4, RZ, RZ, R121 ;  /* 0x000000ffff041224 */ /* 0x004fe200078e0079 */
[----:B------:R-:W-:Y:S01]  /*2ebb0*/  PRMT R120, RZ, 0x7610, R120 ;  /* 0x00007610ff787816 */ /* 0x000fe20000000078 */
[----:B------:R-:W2:Y:S04]  /*2ebc0*/  LDL R121, [R1+0x20ac] ;  /* 0x0020ac0001797983 */ /* 0x000ea80000100800 */
[----:B---3--:R0:W3:Y:S02]  /*2ebd0*/  @P1 LDG.E.U8 R16, desc[UR10][R4.64] ;  /* 0x0000000a04101981 */ /* 0x0080e4000c1e1100 */
[----:B0-----:R-:W-:-:S02]  /*2ebe0*/  @P1 IMAD.MOV.U32 R4, RZ, RZ, R15 ;  /* 0x000000ffff041224 */ /* 0x001fc400078e000f */
[----:B------:R-:W-:Y:S01]  /*2ebf0*/  @P1 IMAD.MOV.U32 R5, RZ, RZ, R118 ;  /* 0x000000ffff051224 */ /* 0x000fe200078e0076 */
[----:B------:R-:W-:Y:S01]  /*2ec00*/  PRMT R20, RZ, 0x7610, R20 ;  /* 0x00007610ff147816 */ /* 0x000fe20000000014 */
[----:B------:R-:W4:Y:S04]  /*2ec10*/  LDL R118, [R1+0x20a0] ;  /* 0x0020a00001767983 */ /* 0x000f280000100800 */
[----:B------:R0:W3:Y:S01]  /*2ec20*/  @P1 LDG.E.U8 R120, desc[UR10][R4.64] ;  /* 0x0000000a04781981 */ /* 0x0000e2000c1e1100 */
[----:B------:R-:W-:Y:S02]  /*2ec30*/  ISETP.GT.AND P0, PT, R0, 0x3e, PT ;  /* 0x0000003e0000780c */ /* 0x000fe40003f04270 */
[----:B------:R-:W-:Y:S01]  /*2ec40*/  PRMT R154, RZ, 0x7610, R154 ;  /* 0x00007610ff9a7816 */ /* 0x000fe2000000009a */
[----:B------:R-:W4:Y:S04]  /*2ec50*/  LDL R15, [R1+0x20a4] ;  /* 0x0020a400010f7983 */ /* 0x000f280000100800 */
[----:B------:R-:W0:Y:S04]  /*2ec60*/  LDL R4, [R1+0x20c0] ;  /* 0x0020c00001047983 */ /* 0x000e280000100800 */
[----:B------:R-:W0:Y:S02]  /*2ec70*/  LDL R5, [R1+0x20c4] ;  /* 0x0020c40001057983 */ /* 0x000e240000100800 */
        /* <DEDUP_REMOVED lines=16> */
[----:B------:R2:W3:Y:S04]  /*2ed80*/  @P0 LDG.E.U8 R14, desc[UR10][R4.64] ;  /* 0x0000000a040e0981 */ /* 0x0004e8000c1e1100 */
[----:B------:R-:W4:Y:S01]  /*2ed90*/  LDL R5, [R1+0x20a8] ;  /* 0x0020a80001057983 */ /* 0x000f220000100800 */
[----:B------:R-:W-:Y:S01]  /*2eda0*/  PRMT R123, RZ, 0x7610, R123 ;  /* 0x00007610ff7b7816 */ /* 0x000fe2000000007b */
[----:B--2---:R-:W-:Y:S01]  /*2edb0*/  @P0 IMAD.MOV.U32 R4, RZ, RZ, R121 ;  /* 0x000000ffff040224 */ /* 0x004fe200078e0079 */
[----:B------:R-:W-:Y:S02]  /*2edc0*/  PRMT R124, RZ, 0x7610, R124 ;  /* 0x00007610ff7c7816 */ /* 0x000fe4000000007c */
[----:B------:R-:W-:Y:S02]  /*2edd0*/  LOP3.LUT R153, R153, 0xffff, RZ, 0xc0, !PT ;  /* 0x0000ffff99997812 */ /* 0x000fe400078ec0ff */
[----:B----4-:R0:W2:Y:S02]  /*2ede0*/  @P0 LDG.E.U8 R123, desc[UR10][R4.64] ;  /* 0x0000000a047b0981 */ /* 0x0100a4000c1e1100 */
[----:B0-----:R-:W-:-:S02]  /*2edf0*/  LOP3.LUT R5, R60, 0xffff, RZ, 0xc0, !PT ;  /* 0x0000ffff3c057812 */ /* 0x001fc400078ec0ff */
[----:B------:R-:W-:Y:S01]  /*2ee00*/  LOP3.LUT R4, R67, 0xffff, RZ, 0xc0, !PT ;  /* 0x0000ffff43047812 */ /* 0x000fe200078ec0ff */
[----:B------:R-:W4:Y:S03]  /*2ee10*/  LDL.LU R60, [R1+0x6058] ;  /* 0x00605800013c7983 */ /* 0x000f260000300800 */
[----:B------:R-:W-:Y:S01]  /*2ee20*/  PRMT R67, R5, 0x3340, R4 ;  /* 0x0000334005437816 */ /* 0x000fe20000000004 */
[----:B------:R-:W-:Y:S01]  /*2ee30*/  @P0 IMAD.MOV.U32 R4, RZ, RZ, R15 ;  /* 0x000000ffff040224 */ /* 0x000fe200078e000f */
[----:B------:R-:W3:Y:S01]  /*2ee40*/  LDL R121, [R1+0x2094] ;  /* 0x0020940001797983 */ /* 0x000ee20000100800 */
[----:B------:R-:W-:-:S03]  /*2ee50*/  @P0 IMAD.MOV.U32 R5, RZ, RZ, R118 ;  /* 0x000000ffff050224 */ /* 0x000fc600078e0076 */
[----:B------:R-:W2:Y:S04]  /*2ee60*/  LDL R118, [R1+0x2088] ;  /* 0x0020880001767983 */ /* 0x000ea80000100800 */
[----:B------:R0:W4:Y:S04]  /*2ee70*/  @P0 LDG.E.U8 R124, desc[UR10][R4.64] ;  /* 0x0000000a047c0981 */ /* 0x000128000c1e1100 */
[----:B------:R-:W2:Y:S01]  /*2ee80*/  LDL R15, [R1+0x208c] ;  /* 0x00208c00010f7983 */ /* 0x000ea20000100800 */
[----:B0-----:R-:W-:-:S03]  /*2ee90*/  LOP3.LUT R4, R64, 0xffff, RZ, 0xc0, !PT ;  /* 0x0000ffff40047812 */ /* 0x001fc600078ec0ff */
[----:B------:R-:W3:Y:S01]  /*2eea0*/  LDL R5, [R1+0x209c] ;  /* 0x00209c0001057983 */ /* 0x000ee20000100800 */
[----:B------:R-:W-:-:S03]  /*2eeb0*/  PRMT R64, R4, 0x3340, R153 ;  /* 0x0000334004407816 */ /* 0x000fc60000000099 */
[----:B------:R-:W3:Y:S01]  /*2eec0*/  LDL R4, [R1+0x2098] ;  /* 0x0020980001047983 */ /* 0x000ee20000100800 */
[----:B------:R-:W-:Y:S02]  /*2eed0*/  ISETP.GT.AND P0, PT, R0, 0x3f, PT ;  /* 0x0000003f0000780c */ /* 0x000fe40003f04270 */
[----:B------:R-:W-:-:S11]  /*2eee0*/  PRMT R153, RZ, 0x7610, R153 ;  /* 0x00007610ff997816 */ /* 0x000fd60000000099 */
[----:B---3--:R-:W-:-:S04]  /*2eef0*/  @P0 LOP3.LUT R5, R5, R4, RZ, 0x3c, !PT ;  /* 0x0000000405050212 */ /* 0x008fc800078e3cff */
[----:B------:R-:W-:-:S04]  /*2ef00*/  @P0 LOP3.LUT R4, R5, R4, RZ, 0x3c, !PT ;  /* 0x0000000405040212 */ /* 0x000fc800078e3cff */
[----:B------:R-:W-:-:S05]  /*2ef10*/  @P0 LOP3.LUT R5, R5, R4, RZ, 0x3c, !PT ;  /* 0x0000000405050212 */ /* 0x000fca00078e3cff */
[----:B------:R0:W3:Y:S02]  /*2ef20*/  @P0 LDG.E.U8 R153, desc[UR10][R4.64] ;  /* 0x0000000a04990981 */ /* 0x0000e4000c1e1100 */
[----:B0-----:R-:W-:Y:S02]  /*2ef30*/  LOP3.LUT R4, R69, 0xffff, RZ, 0xc0, !PT ;  /* 0x0000ffff45047812 */ /* 0x001fe400078ec0ff */
[----:B------:R-:W-:Y:S02]  /*2ef40*/  LOP3.LUT R5, R63, 0xffff, RZ, 0xc0, !PT ;  /* 0x0000ffff3f057812 */ /* 0x000fe400078ec0ff */
[----:B------:R-:W4:Y:S02]  /*2ef50*/  LDL.LU R63, [R1+0x6054] ;  /* 0x00605400013f7983 */ /* 0x000f240000300800 */
[----:B------:R-:W-:Y:S02]  /*2ef60*/  PRMT R69, R5, 0x3340, R4 ;  /* 0x0000334005457816 */ /* 0x000fe40000000004 */
[----:B------:R-:W2:Y:S01]  /*2ef70*/  LDL R4, [R1+0x2090] ;  /* 0x0020900001047983 */ /* 0x000ea20000100800 */
[----:B------:R-:W-:-:S02]  /*2ef80*/  PRMT R38, RZ, 0x7610, R38 ;  /* 0x00007610ff267816 */ /* 0x000fc40000000026 */
[----:B------:R-:W-:Y:S02]  /*2ef90*/  PRMT R25, RZ, 0x7610, R25 ;  /* 0x00007610ff197816 */ /* 0x000fe40000000019 */
[----:B------:R-:W-:Y:S01]  /*2efa0*/  LOP3.LUT R68, R68, 0xffff, RZ, 0xc0, !PT ;  /* 0x0000ffff44447812 */ /* 0x000fe200078ec0ff */
[----:B--2---:R-:W-:Y:S02]  /*2efb0*/  @P0 IMAD.MOV.U32 R5, RZ, RZ, R4 ;  /* 0x000000ffff050224 */ /* 0x004fe400078e0004 */
[----:B------:R-:W-:-:S05]  /*2efc0*/  @P0 IMAD.MOV.U32 R4, RZ, RZ, R121 ;  /* 0x000000ffff040224 */ /* 0x000fca00078e0079 */
[----:B------:R0:W2:Y:S02]  /*2efd0*/  @P0 LDG.E.U8 R38, desc[UR10][R4.64] ;  /* 0x0000000a04260981 */ /* 0x0000a4000c1e1100 */
[----:B0-----:R-:W-:Y:S02]  /*2efe0*/  LOP3.LUT R5, R62, 0xffff, RZ, 0xc0, !PT ;  /* 0x0000ffff3e057812 */ /* 0x001fe400078ec0ff */
[----:B------:R-:W-:Y:S01]  /*2eff0*/  LOP3.LUT R4, R66, 0xffff, RZ, 0xc0, !PT ;  /* 0x0000ffff42047812 */ /* 0x000fe200078ec0ff */
[----:B------:R-:W4:Y:S03]  /*2f000*/  LDL.LU R62, [R1+0x6050] ;  /* 0x00605000013e7983 */ /* 0x000f260000300800 */
[----:B------:R-:W-:Y:S01]  /*2f010*/  PRMT R66, R5, 0x3340, R4 ;  /* 0x0000334005427816 */ /* 0x000fe20000000004 */
[----:B------:R-:W-:Y:S02]  /*2f020*/  @P0 IMAD.MOV.U32 R4, RZ, RZ, R15 ;  /* 0x000000ffff040224 */ /* 0x000fe400078e000f */
[----:B------:R-:W-:Y:S01]  /*2f030*/  @P0 IMAD.MOV.U32 R5, RZ, RZ, R118 ;  /* 0x000000ffff050224 */ /* 0x000fe200078e0076 */
[----:B------:R-:W-:-:S02]  /*2f040*/  LOP3.LUT R15, R65, 0xffff, RZ, 0xc0, !PT ;  /* 0x0000ffff410f7812 */ /* 0x000fc400078ec0ff */
[----:B------:R-:W2:Y:S04]  /*2f050*/  LDL.LU R65, [R1+0x604c] ;  /* 0x00604c0001417983 */ /* 0x000ea80000300800 */
[----:B------:R0:W4:Y:S04]  /*2f060*/  @P0 LDG.E.U8 R25, desc[UR10][R4.64] ;  /* 0x0000000a04190981 */ /* 0x000128000c1e1100 */
[----:B------:R-:W3:Y:S04]  /*2f070*/  LDL R121, [R1+0x2080] ;  /* 0x0020800001797983 */ /* 0x000ee80000100800 */
[----:B------:R-:W2:Y:S01]  /*2f080*/  LDL R118, [R1+0x2084] ;  /* 0x0020840001767983 */ /* 0x000ea20000100800 */
[----:B0-----:R-:W-:-:S03]  /*2f090*/  LOP3.LUT R5, R122, 0xffff, RZ, 0xc0, !PT ;  /* 0x0000ffff7a057812 */ /* 0x001fc600078ec0ff */
[----:B------:R-:W4:Y:S01]  /*2f0a0*/  LDL.LU R122, [R1+0x6048] ;  /* 0x00604800017a7983 */ /* 0x000f220000300800 */
[----:B------:R-:W-:Y:S02]  /*2f0b0*/  LOP3.LUT R4, R71, 0xffff, RZ, 0xc0, !PT ;  /* 0x0000ffff47047812 */ /* 0x000fe400078ec0ff */
[----:B------:R-:W-:Y:S02]  /*2f0c0*/  PRMT R71, R15, 0x3340, R68 ;  /* 0x000033400f477816 */ /* 0x000fe40000000044 */
[----:B------:R-:W4:Y:S01]  /*2f0d0*/  LDL R15, [R1+0x1e10] ;  /* 0x001e1000010f7983 */ /* 0x000f220000100800 */
[----:B------:R-:W-:Y:S02]  /*2f0e0*/  LOP3.LUT R23, R23, 0xffff, RZ, 0xc0, !PT ;  /* 0x0000ffff17177812 */ /* 0x000fe400078ec0ff */
[----:B------:R-:W-:Y:S02]  /*2f0f0*/  LOP3.LUT R22, R22, 0xffff, RZ, 0xc0, !PT ;  /* 0x0000ffff16167812 */ /* 0x000fe400078ec0ff */
[----:B------:R-:W-:-:S02]  /*2f100*/  LOP3.LUT R7, R7, 0xffff, RZ, 0xc0, !PT ;  /* 0x0000ffff07077812 */ /* 0x000fc400078ec0ff */
[----:B------:R-:W-:Y:S02]  /*2f110*/  LOP3.LUT R6, R6, 0xffff, RZ, 0xc0, !PT ;  /* 0x0000ffff06067812 */ /* 0x000fe400078ec0ff */
[----:B------:R-:W-:Y:S02]  /*2f120*/  PRMT R22, R23, 0x3340, R22 ;  /* 0x0000334017167816 */ /* 0x000fe40000000016 */
[----:B------:R-:W-:-:S04]  /*2f130*/  PRMT R7, R7, 0x3340, R6 ;  /* 0x0000334007077816 */ /* 0x000fc80000000006 */
[----:B------:R-:W-:Y:S02]  /*2f140*/  PRMT R7, R22, 0x5410, R7 ;  /* 0x0000541016077816 */ /* 0x000fe40000000007 */
[----:B------:R-:W-:Y:S02]  /*2f150*/  PRMT R68, R5, 0x3340, R4 ;  /* 0x0000334005447816 */ /* 0x000fe40000000004 */
[----:B------:R-:W-:Y:S02]  /*2f160*/  PRMT R4, R67, 0x5410, R64 ;  /* 0x0000541043047816 */ /* 0x000fe40000000040 */
[----:B------:R-:W-:Y:S01]  /*2f170*/  PRMT R5, R69, 0x5410, R66 ;  /* 0x0000541045057816 */ /* 0x000fe20000000042 */
[----:B------:R-:W4:Y:S01]  /*2f180*/  LDL.LU R64, [R1+0x6044] ;  /* 0x0060440001407983 */ /* 0x000f220000300800 */
[----:B------:R-:W-:-:S03]  /*2f190*/  PRMT R6, R71, 0x5410, R68 ;  /* 0x0000541047067816 */ /* 0x000fc60000000044 */
[----:B------:R-:W4:Y:S04]  /*2f1a0*/  LDL.LU R67, [R1+0x6040] ;  /* 0x0060400001437983 */ /* 0x000f280000300800 */
[----:B------:R-:W4:Y:S04]  /*2f1b0*/  LDL.LU R66, [R1+0x603c] ;  /* 0x00603c0001427983 */ /* 0x000f280000300800 */
[----:B------:R-:W4:Y:S04]  /*2f1c0*/  LDL.LU R69, [R1+0x6038] ;  /* 0x0060380001457983 */ /* 0x000f280000300800 */
[----:B------:R-:W4:Y:S04]  /*2f1d0*/  LDL.LU R68, [R1+0x6034] ;  /* 0x0060340001447983 */ /* 0x000f280000300800 */
[----:B------:R-:W4:Y:S01]  /*2f1e0*/  LDL.LU R71, [R1+0x6030] ;  /* 0x0060300001477983 */ /* 0x000f220000300800 */
[----:B---3--:R-:W-:-:S02]  /*2f1f0*/  @P0 IMAD.MOV.U32 R23, RZ, RZ, R121 ;  /* 0x000000ffff170224 */ /* 0x008fc400078e0079 */
[----:B--2---:R-:W-:Y:S01]  /*2f200*/  @P0 IMAD.MOV.U32 R22, RZ, RZ, R118 ;  /* 0x000000ffff160224 */ /* 0x004fe200078e0076 */
[----:B----4-:R-:W-:-:S06]  /*2f210*/  PRMT R122, RZ, 0x7610, R122 ;  /* 0x00007610ff7a7816 */ /* 0x010fcc000000007a */
[----:B------:R0:W2:Y:S01]  /*2f220*/  @P0 LDG.E.U8 R122, desc[UR10][R22.64] ;  /* 0x0000000a167a0981 */ /* 0x0000a2000c1e1100 */
[----:B------:R-:W-:Y:S06]  /*2f230*/  BAR.SYNC.DEFER_BLOCKING 0x0 ;  /* 0x0000000000007b1d */ /* 0x000fec0000010000 */
[----:B------:R1:W-:Y:S02]  /*2f240*/  STS.128 [R15+UR4], R4 ;  /* 0x000000040f007988 */ /* 0x0003e40008000c04 */
[----:B-1----:R-:W-:Y:S02]  /*2f250*/  LOP3.LUT R7, R70, 0xffff, RZ, 0xc0, !PT ;  /* 0x0000ffff46077812 */ /* 0x002fe400078ec0ff */
[----:B------:R-:W-:Y:S01]  /*2f260*/  LOP3.LUT R6, R73, 0xffff, RZ, 0xc0, !PT ;  /* 0x0000ffff49067812 */ /* 0x000fe200078ec0ff */
[----:B------:R-:W3:Y:S01]  /*2f270*/  LDL.LU R70, [R1+0x602c] ;  /* 0x00602c0001467983 */ /* 0x000ee20000300800 */
[----:B------:R-:W-:-:S02]  /*2f280*/  LOP3.LUT R5, R85, 0xffff, RZ, 0xc0, !PT ;  /* 0x0000ffff55057812 */ /* 0x000fc400078ec0ff */
[----:B------:R-:W-:Y:S01]  /*2f290*/  LOP3.LUT R4, R84, 0xffff, RZ, 0xc0, !PT ;  /* 0x0000ffff54047812 */ /* 0x000fe200078ec0ff */
[----:B------:R-:W4:Y:S01]  /*2f2a0*/  LDL.LU R73, [R1+0x6028] ;  /* 0x0060280001497983 */ /* 0x000f220000300800 */
[----:B------:R-:W-:Y:S02]  /*2f2b0*/  PRMT R84, R7, 0x3340, R6 ;  /* 0x0000334007547816 */ /* 0x000fe40000000006 */
[----:B------:R-:W-:Y:S02]  /*2f2c0*/  PRMT R85, R5, 0x3340, R4 ;  /* 0x0000334005557816 */ /* 0x000fe40000000004 */
[----:B------:R-:W-:Y:S02]  /*2f2d0*/  LOP3.LUT R7, R72, 0xffff, RZ, 0xc0, !PT ;  /* 0x0000ffff48077812 */ /* 0x000fe400078ec0ff */
[----:B------:R-:W-:Y:S01]  /*2f2e0*/  LOP3.LUT R6, R75, 0xffff, RZ, 0xc0, !PT ;  /* 0x0000ffff4b067812 */ /* 0x000fe200078ec0ff */
[----:B------:R-:W2:Y:S01]  /*2f2f0*/  LDL.LU R72, [R1+0x6024] ;  /* 0x0060240001487983 */ /* 0x000ea20000300800 */
[----:B------:R-:W-:-:S02]  /*2f300*/  LOP3.LUT R5, R74, 0xffff, RZ, 0xc0, !PT ;  /* 0x0000ffff4a057812 */ /* 0x000fc400078ec0ff */
[----:B------:R-:W-:Y:S01]  /*2f310*/  LOP3.LUT R4, R87, 0xffff, RZ, 0xc0, !PT ;  /* 0x0000ffff57047812 */ /* 0x000fe200078ec0ff */
[----:B------:R-:W3:Y:S01]  /*2f320*/  LDL.LU R75, [R1+0x6020] ;  /* 0x00602000014b7983 */ /* 0x000ee20000300800 */
[----:B------:R-:W-:Y:S02]  /*2f330*/  PRMT R121, R7, 0x3340, R6 ;  /* 0x0000334007797816 */ /* 0x000fe40000000006 */
[----:B------:R-:W-:Y:S01]  /*2f340*/  PRMT R87, R5, 0x3340, R4 ;  /* 0x0000334005577816 */ /* 0x000fe20000000004 */
[----:B------:R-:W4:Y:S01]  /*2f350*/  LDL.LU R74, [R1+0x601c] ;  /* 0x00601c00014a7983 */ /* 0x000f220000300800 */
[----:B------:R-:W-:Y:S02]  /*2f360*/  LOP3.LUT R7, R77, 0xffff, RZ, 0xc0, !PT ;  /* 0x0000ffff4d077812 */ /* 0x000fe400078ec0ff */
[----:B------:R-:W-:Y:S01]  /*2f370*/  LOP3.LUT R6, R76, 0xffff, RZ, 0xc0, !PT ;  /* 0x0000ffff4c067812 */ /* 0x000fe200078ec0ff */
[----:B------:R-:W2:Y:S01]  /*2f380*/  LDL.LU R77, [R1+0x6018] ;  /* 0x00601800014d7983 */ /* 0x000ea20000300800 */
[----:B------:R-:W-:-:S02]  /*2f390*/  LOP3.LUT R5, R79, 0xffff, RZ, 0xc0, !PT ;  /* 0x0000ffff4f057812 */ /* 0x000fc400078ec0ff */
[----:B------:R-:W-:Y:S01]  /*2f3a0*/  LOP3.LUT R4, R78, 0xffff, RZ, 0xc0, !PT ;  /* 0x0000ffff4e047812 */ /* 0x000fe200078ec0ff */
[----:B------:R-:W3:Y:S01]  /*2f3b0*/  LDL.LU R76, [R1+0x6014] ;  /* 0x00601400014c7983 */ /* 0x000ee20000300800 */
[----:B------:R-:W-:Y:S02]  /*2f3c0*/  PRMT R118, R7, 0x3340, R6 ;  /* 0x0000334007767816 */ /* 0x000fe40000000006 */
[----:B0-----:R-:W-:Y:S01]  /*2f3d0*/  PRMT R23, R5, 0x3340, R4 ;  /* 0x0000334005177816 */ /* 0x001fe20000000004 */
        /* <DEDUP_REMOVED lines=10> */
[----:B------:R-:W-:Y:S02]  /*2f480*/  PRMT R4, R84, 0x5410, R85 ;  /* 0x0000541054047816 */ /* 0x000fe40000000055 */
[----:B------:R-:W-:Y:S01]  /*2f490*/  PRMT R5, R121, 0x5410, R87 ;  /* 0x0000541079057816 */ /* 0x000fe20000000057 */
[----:B------:R-:W2:Y:S01]  /*2f4a0*/  LDL.LU R83, [R1+0x6000] ;  /* 0x0060000001537983 */ /* 0x000ea20000300800 */
[----:B------:R-:W-:-:S02]  /*2f4b0*/  PRMT R6, R118, 0x5410, R23 ;  /* 0x0000541076067816 */ /* 0x000fc40000000017 */
[----:B------:R-:W-:Y:S01]  /*2f4c0*/  PRMT R7, R22, 0x5410, R7 ;  /* 0x0000541016077816 */ /* 0x000fe20000000007 */
[----:B------:R-:W3:Y:S04]  /*2f4d0*/  LDL.LU R82, [R1+0x5ffc] ;  /* 0x005ffc0001527983 */ /* 0x000ee80000300800 */
[----:B------:R0:W-:Y:S04]  /*2f4e0*/  STS.128 [R15+UR4+0x2000], R4 ;  /* 0x002000040f007988 */ /* 0x0001e80008000c04 */
[----:B------:R-:W4:Y:S04]  /*2f4f0*/  LDL.LU R85, [R1+0x5ff8] ;  /* 0x005ff80001557983 */ /* 0x000f280000300800 */
[----:B------:R-:W2:Y:S04]  /*2f500*/  LDL.LU R84, [R1+0x5ff4] ;  /* 0x005ff40001547983 */ /* 0x000ea80000300800 */
[----:B------:R-:W3:Y:S01]  /*2f510*/  LDL.LU R87, [R1+0x5ff0] ;  /* 0x005ff00001577983 */ /* 0x000ee20000300800 */
[----:B0-----:R-:W-:-:S02]  /*2f520*/  LOP3.LUT R7, R86, 0xffff, RZ, 0xc0, !PT ;  /* 0x0000ffff56077812 */ /* 0x001fc400078ec0ff */
[----:B------:R-:W-:Y:S01]  /*2f530*/  LOP3.LUT R6, R89, 0xffff, RZ, 0xc0, !PT ;  /* 0x0000ffff59067812 */ /* 0x000fe200078ec0ff */
[----:B------:R-:W4:Y:S01]  /*2f540*/  LDL.LU R86, [R1+0x5fec] ;  /* 0x005fec0001567983 */ /* 0x000f220000300800 */
[----:B------:R-:W-:Y:S02]  /*2f550*/  LOP3.LUT R5, R101, 0xffff, RZ, 0xc0, !PT ;  /* 0x0000ffff65057812 */ /* 0x000fe400078ec0ff */
[----:B------:R-:W-:Y:S01]  /*2f560*/  LOP3.LUT R4, R100, 0xffff, RZ, 0xc0, !PT ;  /* 0x0000ffff64047812 */ /* 0x000fe200078ec0ff */
[----:B------:R-:W2:Y:S01]  /*2f570*/  LDL.LU R89, [R1+0x5fe8] ;  /* 0x005fe80001597983 */ /* 0x000ea20000300800 */
[----:B------:R-:W-:Y:S02]  /*2f580*/  PRMT R100, R7, 0x3340, R6 ;  /* 0x0000334007647816 */ /* 0x000fe40000000006 */
[----:B------:R-:W-:Y:S02]  /*2f590*/  PRMT R101, R5, 0x3340, R4 ;  /* 0x0000334005657816 */ /* 0x000fe40000000004 */
[----:B------:R-:W-:-:S02]  /*2f5a0*/  LOP3.LUT R7, R88, 0xffff, RZ, 0xc0, !PT ;  /* 0x0000ffff58077812 */ /* 0x000fc400078ec0ff */
[----:B------:R-:W-:Y:S01]  /*2f5b0*/  LOP3.LUT R6, R91, 0xffff, RZ, 0xc0, !PT ;  /* 0x0000ffff5b067812 */ /* 0x000fe200078ec0ff */
[----:B------:R-:W3:Y:S01]  /*2f5c0*/  LDL.LU R88, [R1+0x5fe4] ;  /* 0x005fe40001587983 */ /* 0x000ee20000300800 */
[----:B------:R-:W-:Y:S02]  /*2f5d0*/  LOP3.LUT R5, R90, 0xffff, RZ, 0xc0, !PT ;  /* 0x0000ffff5a057812 */ /* 0x000fe400078ec0ff */
[----:B------:R-:W-:Y:S01]  /*2f5e0*/  LOP3.LUT R4, R103, 0xffff, RZ, 0xc0, !PT ;  /* 0x0000ffff67047812 */ /* 0x000fe200078ec0ff */
[----:B------:R-:W4:Y:S01]  /*2f5f0*/  LDL.LU R91, [R1+0x5fe0] ;  /* 0x005fe000015b7983 */ /* 0x000f220000300800 */
[----:B------:R-:W-:Y:S02]  /*2f600*/  PRMT R121, R7, 0x3340, R6 ;  /* 0x0000334007797816 */ /* 0x000fe40000000006 */
[----:B------:R-:W-:Y:S01]  /*2f610*/  PRMT R103, R5, 0x3340, R4 ;  /* 0x0000334005677816 */ /* 0x000fe20000000004 */
[----:B------:R-:W2:Y:S01]  /*2f620*/  LDL.LU R90, [R1+0x5fdc] ;  /* 0x005fdc00015a7983 */ /* 0x000ea20000300800 */
        /* <DEDUP_REMOVED lines=18> */
[----:B------:R-:W-:-:S02]  /*2f750*/  PRMT R4, R100, 0x5410, R101 ;  /* 0x0000541064047816 */ /* 0x000fc40000000065 */
[----:B------:R-:W-:Y:S01]  /*2f760*/  PRMT R5, R121, 0x5410, R103 ;  /* 0x0000541079057816 */ /* 0x000fe20000000067 */
[----:B------:R-:W3:Y:S01]  /*2f770*/  LDL.LU R99, [R1+0x5fc0] ;  /* 0x005fc00001637983 */ /* 0x000ee20000300800 */
[----:B------:R-:W-:Y:S02]  /*2f780*/  PRMT R6, R118, 0x5410, R23 ;  /* 0x0000541076067816 */ /* 0x000fe40000000017 */
[----:B------:R-:W-:Y:S01]  /*2f790*/  PRMT R7, R22, 0x5410, R7 ;  /* 0x0000541016077816 */ /* 0x000fe20000000007 */
[----:B------:R-:W4:Y:S04]  /*2f7a0*/  LDL.LU R98, [R1+0x5fbc] ;  /* 0x005fbc0001627983 */ /* 0x000f280000300800 */
[----:B------:R0:W-:Y:S04]  /*2f7b0*/  STS.128 [R15+UR4+0x4000], R4 ;  /* 0x004000040f007988 */ /* 0x0001e80008000c04 */
[----:B------:R-:W2:Y:S04]  /*2f7c0*/  LDL.LU R101, [R1+0x5fb8] ;  /* 0x005fb80001657983 */ /* 0x000ea80000300800 */
[----:B------:R-:W3:Y:S04]  /*2f7d0*/  LDL.LU R100, [R1+0x5fb4] ;  /* 0x005fb40001647983 */ /* 0x000ee80000300800 */
[----:B------:R-:W4:Y:S01]  /*2f7e0*/  LDL.LU R103, [R1+0x5fb0] ;  /* 0x005fb00001677983 */ /* 0x000f220000300800 */
[----:B0-----:R-:W-:-:S02]  /*2f7f0*/  LOP3.LUT R7, R102, 0xffff, RZ, 0xc0, !PT ;  /* 0x0000ffff66077812 */ /* 0x001fc400078ec0ff */
[----:B------:R-:W-:Y:S01]  /*2f800*/  LOP3.LUT R6, R105, 0xffff, RZ, 0xc0, !PT ;  /* 0x0000ffff69067812 */ /* 0x000fe200078ec0ff */
[----:B------:R-:W2:Y:S01]  /*2f810*/  LDL.LU R102, [R1+0x5fac] ;  /* 0x005fac0001667983 */ /* 0x000ea20000300800 */
[----:B------:R-:W-:Y:S02]  /*2f820*/  LOP3.LUT R5, R117, 0xffff, RZ, 0xc0, !PT ;  /* 0x0000ffff75057812 */ /* 0x000fe400078ec0ff */
[----:B------:R-:W-:Y:S01]  /*2f830*/  LOP3.LUT R4, R116, 0xffff, RZ, 0xc0, !PT ;  /* 0x0000ffff74047812 */ /* 0x000fe200078ec0ff */
[----:B------:R-:W3:Y:S01]  /*2f840*/  LDL.LU R105, [R1+0x5fa8] ;  /* 0x005fa80001697983 */ /* 0x000ee20000300800 */
[----:B------:R-:W-:Y:S02]  /*2f850*/  PRMT R116, R7, 0x3340, R6 ;  /* 0x0000334007747816 */ /* 0x000fe40000000006 */
[----:B------:R-:W-:Y:S02]  /*2f860*/  PRMT R117, R5, 0x3340, R4 ;  /* 0x0000334005757816 */ /* 0x000fe40000000004 */
[----:B------:R-:W-:-:S02]  /*2f870*/  LOP3.LUT R7, R104, 0xffff, RZ, 0xc0, !PT ;  /* 0x0000ffff68077812 */ /* 0x000fc400078ec0ff */
[----:B------:R-:W-:Y:S01]  /*2f880*/  LOP3.LUT R6, R107, 0xffff, RZ, 0xc0, !PT ;  /* 0x0000ffff6b067812 */ /* 0x000fe200078ec0ff */
[----:B------:R-:W4:Y:S01]  /*2f890*/  LDL.LU R104, [R1+0x5fa4] ;  /* 0x005fa40001687983 */ /* 0x000f220000300800 */
[----:B------:R-:W-:Y:S02]  /*2f8a0*/  LOP3.LUT R5, R106, 0xffff, RZ, 0xc0, !PT ;  /* 0x0000ffff6a057812 */ /* 0x000fe400078ec0ff */
[----:B------:R-:W-:Y:S01]  /*2f8b0*/  LOP3.LUT R4, R152, 0xffff, RZ, 0xc0, !PT ;  /* 0x0000ffff98047812 */ /* 0x000fe200078ec0ff */
[----:B------:R-:W2:Y:S01]  /*2f8c0*/  LDL.LU R107, [R1+0x5fa0] ;  /* 0x005fa000016b7983 */ /* 0x000ea20000300800 */
[----:B------:R-:W-:Y:S02]  /*2f8d0*/  PRMT R121, R7, 0x3340, R6 ;  /* 0x0000334007797816 */ /* 0x000fe40000000006 */
[----:B------:R-:W-:Y:S01]  /*2f8e0*/  PRMT R152, R5, 0x3340, R4 ;  /* 0x0000334005987816 */ /* 0x000fe20000000004 */
[----:B------:R-:W3:Y:S01]  /*2f8f0*/  LDL.LU R106, [R1+0x5f9c] ;  /* 0x005f9c00016a7983 */ /* 0x000ee20000300800 */
        /* <DEDUP_REMOVED lines=18> */
[----:B------:R-:W-:-:S02]  /*2fa20*/  PRMT R4, R116, 0x5410, R117 ;  /* 0x0000541074047816 */ /* 0x000fc40000000075 */
[----:B------:R-:W-:Y:S01]  /*2fa30*/  PRMT R5, R121, 0x5410, R152 ;  /* 0x0000541079057816 */ /* 0x000fe20000000098 */
[----:B------:R-:W4:Y:S01]  /*2fa40*/  LDL.LU R115, [R1+0x5f80] ;  /* 0x005f800001737983 */ /* 0x000f220000300800 */
[----:B------:R-:W-:Y:S02]  /*2fa50*/  PRMT R6, R118, 0x5410, R23 ;  /* 0x0000541076067816 */ /* 0x000fe40000000017 */
[----:B------:R-:W-:Y:S01]  /*2fa60*/  PRMT R7, R22, 0x5410, R7 ;  /* 0x0000541016077816 */ /* 0x000fe20000000007 */
[----:B------:R-:W2:Y:S04]  /*2fa70*/  LDL.LU R114, [R1+0x5f7c] ;  /* 0x005f7c0001727983 */ /* 0x000ea80000300800 */
[----:B------:R-:W3:Y:S04]  /*2fa80*/  LDL.LU R117, [R1+0x5f78] ;  /* 0x005f780001757983 */ /* 0x000ee80000300800 */
[----:B------:R0:W-:Y:S04]  /*2fa90*/  STS.128 [R15+UR4+0x6000], R4 ;  /* 0x006000040f007988 */ /* 0x0001e80008000c04 */
[----:B------:R-:W4:Y:S01]  /*2faa0*/  LDL.LU R116, [R1+0x5f74] ;  /* 0x005f740001747983 */ /* 0x000f220000300800 */
[----:B0-----:R-:W-:-:S03]  /*2fab0*/  LOP3.LUT R7, R2, 0xffff, RZ, 0xc0, !PT ;  /* 0x0000ffff02077812 */ /* 0x001fc600078ec0ff */
[----:B------:R-:W2:Y:S01]  /*2fac0*/  LDL R2, [R1+0x1f50] ;  /* 0x001f500001027983 */ /* 0x000ea20000100800 */
[----:B------:R-:W-:Y:S02]  /*2fad0*/  LOP3.LUT R6, R151, 0xffff, RZ, 0xc0, !PT ;  /* 0x0000ffff97067812 */ /* 0x000fe400078ec0ff */
[----:B------:R-:W-:Y:S02]  /*2fae0*/  LOP3.LUT R5, R150, 0xffff, RZ, 0xc0, !PT ;  /* 0x0000ffff96057812 */ /* 0x000fe400078ec0ff */
[----:B------:R-:W-:Y:S02]  /*2faf0*/  LOP3.LUT R4, R149, 0xffff, RZ, 0xc0, !PT ;  /* 0x0000ffff95047812 */ /* 0x000fe400078ec0ff */
[----:B------:R-:W-:Y:S02]  /*2fb00*/  PRMT R118, R7, 0x3340, R6 ;  /* 0x0000334007767816 */ /* 0x000fe40000000006 */
[----:B------:R-:W-:Y:S02]  /*2fb10*/  PRMT R121, R5, 0x3340, R4 ;  /* 0x0000334005797816 */ /* 0x000fe40000000004 */
[----:B------:R-:W-:-:S02]  /*2fb20*/  LOP3.LUT R7, R147, 0xffff, RZ, 0xc0, !PT ;  /* 0x0000ffff93077812 */ /* 0x000fc400078ec0ff */
        /* <DEDUP_REMOVED lines=9> */
[----:B------:R-:W-:Y:S02]  /*2fbc0*/  LOP3.LUT R245, R245, 0xffff, RZ, 0xc0, !PT ;  /* 0x0000fffff5f57812 */ /* 0x000fe400078ec0ff */
[----:B------:R-:W-:Y:S02]  /*2fbd0*/  LOP3.LUT R241, R241, 0xffff, RZ, 0xc0, !PT ;  /* 0x0000fffff1f17812 */ /* 0x000fe400078ec0ff */
[----:B------:R-:W-:-:S02]  /*2fbe0*/  LOP3.LUT R234, R234, 0xffff, RZ, 0xc0, !PT ;  /* 0x0000ffffeaea7812 */ /* 0x000fc400078ec0ff */
[----:B------:R-:W-:Y:S02]  /*2fbf0*/  LOP3.LUT R226, R226, 0xffff, RZ, 0xc0, !PT ;  /* 0x0000ffffe2e27812 */ /* 0x000fe400078ec0ff */
[----:B------:R-:W-:Y:S02]  /*2fc00*/  PRMT R22, R6, 0x3340, R5 ;  /* 0x0000334006167816 */ /* 0x000fe40000000005 */
[----:B------:R-:W-:Y:S02]  /*2fc10*/  PRMT R6, R4, 0x3340, R249 ;  /* 0x0000334004067816 */ /* 0x000fe400000000f9 */
[----:B------:R-:W-:Y:S02]  /*2fc20*/  PRMT R241, R245, 0x3340, R241 ;  /* 0x00003340f5f17816 */ /* 0x000fe400000000f1 */
[----:B------:R-:W-:Y:S02]  /*2fc30*/  PRMT R7, R234, 0x3340, R226 ;  /* 0x00003340ea077816 */ /* 0x000fe400000000e2 */
[----:B------:R-:W-:-:S02]  /*2fc40*/  PRMT R4, R118, 0x5410, R121 ;  /* 0x0000541076047816 */ /* 0x000fc40000000079 */
[----:B------:R-:W-:Y:S02]  /*2fc50*/  PRMT R5, R15, 0x5410, R23 ;  /* 0x000054100f057816 */ /* 0x000fe40000000017 */
[----:B------:R-:W-:Y:S02]  /*2fc60*/  PRMT R6, R22, 0x5410, R6 ;  /* 0x0000541016067816 */ /* 0x000fe40000000006 */
[----:B------:R-:W-:Y:S02]  /*2fc70*/  LOP3.LUT R250, R250, 0xffff, RZ, 0xc0, !PT ;  /* 0x0000fffffafa7812 */ /* 0x000fe400078ec0ff */
[----:B------:R-:W-:Y:S02]  /*2fc80*/  LOP3.LUT R246, R246, 0xffff, RZ, 0xc0, !PT ;  /* 0x0000fffff6f67812 */ /* 0x000fe400078ec0ff */
[----:B------:R-:W-:Y:S02]  /*2fc90*/  LOP3.LUT R242, R242, 0xffff, RZ, 0xc0, !PT ;  /* 0x0000fffff2f27812 */ /* 0x000fe400078ec0ff */
[----:B------:R-:W-:-:S02]  /*2fca0*/  LOP3.LUT R236, R236, 0xffff, RZ, 0xc0, !PT ;  /* 0x0000ffffecec7812 */ /* 0x000fc400078ec0ff */
[----:B------:R-:W-:Y:S02]  /*2fcb0*/  LOP3.LUT R228, R228, 0xffff, RZ, 0xc0, !PT ;  /* 0x0000ffffe4e47812 */ /* 0x000fe400078ec0ff */
[----:B------:R-:W-:Y:S02]  /*2fcc0*/  LOP3.LUT R251, R251, 0xffff, RZ, 0xc0, !PT ;  /* 0x0000fffffbfb7812 */ /* 0x000fe400078ec0ff */
[----:B------:R-:W-:Y:S02]  /*2fcd0*/  LOP3.LUT R247, R247, 0xffff, RZ, 0xc0, !PT ;  /* 0x0000fffff7f77812 */ /* 0x000fe400078ec0ff */
[----:B------:R-:W-:Y:S02]  /*2fce0*/  LOP3.LUT R243, R243, 0xffff, RZ, 0xc0, !PT ;  /* 0x0000fffff3f37812 */ /* 0x000fe400078ec0ff */
[----:B------:R-:W-:Y:S02]  /*2fcf0*/  LOP3.LUT R238, R238, 0xffff, RZ, 0xc0, !PT ;  /* 0x0000ffffeeee7812 */ /* 0x000fe400078ec0ff */
[----:B------:R-:W-:Y:S01]  /*2fd00*/  LOP3.LUT R230, R230, 0xffff, RZ, 0xc0, !PT ;  /* 0x0000ffffe6e67812 */ /* 0x000fe200078ec0ff */
[----:B------:R-:W0:Y:S01]  /*2fd10*/  S2R R152, SR_TID.X ;  /* 0x0000000000987919 */ /* 0x000e220000002100 */
[----:B------:R-:W-:-:S02]  /*2fd20*/  PRMT R7, R241, 0x5410, R7 ;  /* 0x00005410f1077816 */ /* 0x000fc40000000007 */
[----:B------:R-:W-:Y:S01]  /*2fd30*/  PRMT R242, R246, 0x3340, R242 ;  /* 0x00003340f6f27816 */ /* 0x000fe200000000f2 */
[----:B------:R-:W3:Y:S01]  /*2fd40*/  LDL R15, [R1+0x2f9c] ;  /* 0x002f9c00010f7983 */ /* 0x000ee20000100800 */
[----:B------:R-:W-:-:S03]  /*2fd50*/  PRMT R243, R247, 0x3340, R243 ;  /* 0x00003340f7f37816 */ /* 0x000fc600000000f3 */
[----:B--2---:R1:W-:Y:S02]  /*2fd60*/  STS.128 [R2+UR4], R4 ;  /* 0x0000000402007988 */ /* 0x0043e40008000c04 */
[----:B-1----:R-:W-:Y:S02]  /*2fd70*/  LOP3.LUT R7, R138, 0xffff, RZ, 0xc0, !PT ;  /* 0x0000ffff8a077812 */ /* 0x002fe400078ec0ff */
[----:B------:R-:W-:Y:S02]  /*2fd80*/  LOP3.LUT R6, R136, 0xffff, RZ, 0xc0, !PT ;  /* 0x0000ffff88067812 */ /* 0x000fe400078ec0ff */
[----:B------:R-:W-:Y:S02]  /*2fd90*/  LOP3.LUT R5, R135, 0xffff, RZ, 0xc0, !PT ;  /* 0x0000ffff87057812 */ /* 0x000fe400078ec0ff */
[----:B------:R-:W-:Y:S02]  /*2fda0*/  LOP3.LUT R4, R134, 0xffff, RZ, 0xc0, !PT ;  /* 0x0000ffff86047812 */ /* 0x000fe400078ec0ff */
[----:B------:R-:W-:-:S02]  /*2fdb0*/  PRMT R241, R7, 0x3340, R6 ;  /* 0x0000334007f17816 */ /* 0x000fc40000000006 */
[----:B------:R-:W-:Y:S02]  /*2fdc0*/  PRMT R234, R5, 0x3340, R4 ;  /* 0x0000334005ea7816 */ /* 0x000fe40000000004 */
[----:B------:R-:W-:Y:S02]  /*2fdd0*/  LOP3.LUT R7, R133, 0xffff, RZ, 0xc0, !PT ;  /* 0x0000ffff85077812 */ /* 0x000fe400078ec0ff */
        /* <DEDUP_REMOVED lines=8> */
[----:B------:R-:W-:Y:S02]  /*2fe60*/  PRMT R22, R6, 0x3340, R5 ;  /* 0x0000334006167816 */ /* 0x000fe40000000005 */
[----:B------:R-:W-:-:S02]  /*2fe70*/  PRMT R6, R4, 0x3340, R250 ;  /* 0x0000334004067816 */ /* 0x000fc400000000fa */
[----:B------:R-:W-:Y:S02]  /*2fe80*/  PRMT R7, R236, 0x3340, R228 ;  /* 0x00003340ec077816 */ /* 0x000fe400000000e4 */
[----:B------:R-:W-:Y:S02]  /*2fe90*/  PRMT R4, R241, 0x5410, R234 ;  /* 0x00005410f1047816 */ /* 0x000fe400000000ea */
[----:B------:R-:W-:Y:S02]  /*2fea0*/  PRMT R5, R226, 0x5410, R23 ;  /* 0x00005410e2057816 */ /* 0x000fe40000000017 */
[----:B------:R-:W-:Y:S02]  /*2feb0*/  PRMT R6, R22, 0x5410, R6 ;  /* 0x0000541016067816 */ /* 0x000fe40000000006 */
[----:B------:R-:W-:-:S05]  /*2fec0*/  PRMT R7, R242, 0x5410, R7 ;  /* 0x00005410f2077816 */ /* 0x000fca0000000007 */
[----:B------:R1:W-:Y:S02]  /*2fed0*/  STS.128 [R2+UR4+0x2000], R4 ;  /* 0x0020000402007988 */ /* 0x0003e40008000c04 */
        /* <DEDUP_REMOVED lines=10> */
[----:B------:R-:W-:Y:S01]  /*2ff80*/  PRMT R226, R7, 0x3340, R6 ;  /* 0x0000334007e27816 */ /* 0x000fe20000000006 */
[----:B------:R-:W2:Y:S01]  /*2ff90*/  LDL R36, [R1+0x3038] ;  /* 0x0030380001247983 */ /* 0x000ea20000100800 */
[----:B------:R-:W-:-:S02]  /*2ffa0*/  PRMT R23, R5, 0x3340, R4 ;  /* 0x0000334005177816 */ /* 0x000fc40000000004 */
[----:B------:R-:W-:Y:S02]  /*2ffb0*/  LOP3.LUT R6, R35, 0xffff, RZ, 0xc0, !PT ;  /* 0x0000ffff23067812 */ /* 0x000fe400078ec0ff */
[----:B------:R-:W-:Y:S01]  /*2ffc0*/  LOP3.LUT R5, R34, 0xffff, RZ, 0xc0, !PT ;  /* 0x0000ffff22057812 */ /* 0x000fe200078ec0ff */
[----:B------:R-:W2:Y:S01]  /*2ffd0*/  LDL R35, [R1+0x303c] ;  /* 0x00303c0001237983 */ /* 0x000ea20000100800 */
[----:B------:R-:W-:Y:S02]  /*2ffe0*/  LOP3.LUT R4, R32, 0xffff, RZ, 0xc0, !PT ;  /* 0x0000ffff20047812 */ /* 0x000fe400078ec0ff */
[----:B------:R-:W-:Y:S01]  /*2fff0*/  PRMT R22, R6, 0x3340, R5 ;  /* 0x0000334006167816 */ /* 0x000fe20000000005 */
[----:B------:R-:W2:Y:S01]  /*30000*/  LDL R34, [R1+0x3018] ;  /* 0x0030180001227983 */ /* 0x000ea20000100800 */
[----:B------:R-:W-:Y:S02]  /*30010*/  PRMT R6, R4, 0x3340, R251 ;  /* 0x0000334004067816 */ /* 0x000fe400000000fb */
[----:B------:R-:W-:Y:S01]  /*30020*/  PRMT R7, R238, 0x3340, R230 ;  /* 0x00003340ee077816 */ /* 0x000fe200000000e6 */
[----:B------:R-:W2:Y:S01]  /*30030*/  LDL R32, [R1+0x301c] ;  /* 0x00301c0001207983 */ /* 0x000ea20000100800 */
[----:B------:R-:W-:-:S02]  /*30040*/  PRMT R4, R234, 0x5410, R228 ;  /* 0x00005410ea047816 */ /* 0x000fc400000000e4 */
[----:B------:R-:W-:Y:S02]  /*30050*/  PRMT R5, R226, 0x5410, R23 ;  /* 0x00005410e2057816 */ /* 0x000fe40000000017 */
[----:B------:R-:W-:Y:S02]  /*30060*/  PRMT R6, R22, 0x5410, R6 ;  /* 0x0000541016067816 */ /* 0x000fe40000000006 */
[----:B------:R-:W-:-:S05]  /*30070*/  PRMT R7, R243, 0x5410, R7 ;  /* 0x00005410f3077816 */ /* 0x000fca0000000007 */
[----:B------:R1:W-:Y:S02]  /*30080*/  STS.128 [R2+UR4+0x4000], R4 ;  /* 0x0040000402007988 */ /* 0x0003e40008000c04 */
[----:B-1----:R-:W-:Y:S02]  /*30090*/  LOP3.LUT R5, R28, 0xffff, RZ, 0xc0, !PT ;  /* 0x0000ffff1c057812 */ /* 0x002fe400078ec0ff */
[----:B------:R-:W-:Y:S01]  /*300a0*/  LOP3.LUT R4, R27, 0xffff, RZ, 0xc0, !PT ;  /* 0x0000ffff1b047812 */ /* 0x000fe200078ec0ff */
[----:B------:R-:W2:Y:S03]  /*300b0*/  LDL R28, [R1+0x2fd8] ;  /* 0x002fd800011c7983 */ /* 0x000ea60000100800 */
[----:B------:R-:W-:Y:S01]  /*300c0*/  PRMT R228, R5, 0x3340, R4 ;  /* 0x0000334005e47816 */ /* 0x000fe20000000004 */
[----:B------:R-:W2:Y:S01]  /*300d0*/  LDL R27, [R1+0x2fb8] ;  /* 0x002fb800011b7983 */ /* 0x000ea20000100800 */
[----:B------:R-:W-:-:S02]  /*300e0*/  LOP3.LUT R5, R12, 0xffff, RZ, 0xc0, !PT ;  /* 0x0000ffff0c057812 */ /* 0x000fc400078ec0ff */
[----:B------:R-:W-:Y:S01]  /*300f0*/  LOP3.LUT R4, R11, 0xffff, RZ, 0xc0, !PT ;  /* 0x0000ffff0b047812 */ /* 0x000fe200078ec0ff */
[----:B------:R-:W2:Y:S03]  /*30100*/  LDL R12, [R1+0x302c] ;  /* 0x00302c00010c7983 */ /* 0x000ea60000100800 */
[----:B------:R-:W-:Y:S02]  /*30110*/  PRMT R23, R5, 0x3340, R4 ;  /* 0x0000334005177816 */ /* 0x000fe40000000004 */
[----:B------:R-:W-:Y:S02]  /*30120*/  LOP3.LUT R4, R3, 0xffff, RZ, 0xc0, !PT ;  /* 0x0000ffff03047812 */ /* 0x000fe400078ec0ff */
[----:B------:R-:W4:Y:S01]  /*30130*/  LDL R3, [R1+0x1f4c] ;  /* 0x001f4c0001037983 */ /* 0x000f220000100800 */
[----:B------:R-:W-:Y:S02]  /*30140*/  LOP3.LUT R7, R31, 0xffff, RZ, 0xc0, !PT ;  /* 0x0000ffff1f077812 */ /* 0x000fe400078ec0ff */
[----:B------:R-:W-:Y:S01]  /*30150*/  LOP3.LUT R6, R29, 0xffff, RZ, 0xc0, !PT ;  /* 0x0000ffff1d067812 */ /* 0x000fe200078ec0ff */
[----:B------:R-:W2:Y:S03]  /*30160*/  LDL R31, [R1+0x2ff8] ;  /* 0x002ff800011f7983 */ /* 0x000ea60000100800 */
[----:B------:R-:W-:Y:S01]  /*30170*/  PRMT R230, R7, 0x3340, R6 ;  /* 0x0000334007e67816 */ /* 0x000fe20000000006 */
[----:B------:R-:W2:Y:S01]  /*30180*/  LDL R29, [R1+0x2ffc] ;  /* 0x002ffc00011d7983 */ /* 0x000ea20000100800 */
[----:B------:R-:W-:-:S02]  /*30190*/  LOP3.LUT R7, R17, 0xffff, RZ, 0xc0, !PT ;  /* 0x0000ffff11077812 */ /* 0x000fc400078ec0ff */
[----:B------:R-:W-:Y:S01]  /*301a0*/  LOP3.LUT R6, R13, 0xffff, RZ, 0xc0, !PT ;  /* 0x0000ffff0d067812 */ /* 0x000fe200078ec0ff */
[----:B------:R-:W2:Y:S01]  /*301b0*/  LDL R17, [R1+0x2f98] ;  /* 0x002f980001117983 */ /* 0x000ea20000100800 */
[----:B------:R-:W-:Y:S02]  /*301c0*/  LOP3.LUT R5, R8, 0xffff, RZ, 0xc0, !PT ;  /* 0x0000ffff08057812 */ /* 0x000fe400078ec0ff */
[----:B------:R-:W-:Y:S01]  /*301d0*/  PRMT R226, R7, 0x3340, R6 ;  /* 0x0000334007e27816 */ /* 0x000fe20000000006 */
[----:B------:R-:W2:Y:S01]  /*301e0*/  LDL R13, [R1+0x206c] ;  /* 0x00206c00010d7983 */ /* 0x000ea20000100800 */
[----:B------:R-:W-:Y:S02]  /*301f0*/  LOP3.LUT R6, R10, 0xffff, RZ, 0xc0, !PT ;  /* 0x0000ffff0a067812 */ /* 0x000fe400078ec0ff */
[----:B------:R-:W-:Y:S02]  /*30200*/  LOP3.LUT R252, R252, 0xffff, RZ, 0xc0, !PT ;  /* 0x0000fffffcfc7812 */ /* 0x000fe400078ec0ff */
[----:B------:R-:W-:-:S02]  /*30210*/  LOP3.LUT R248, R248, 0xffff, RZ, 0xc0, !PT ;  /* 0x0000fffff8f87812 */ /* 0x000fc400078ec0ff */
[----:B------:R-:W-:Y:S02]  /*30220*/  LOP3.LUT R244, R244, 0xffff, RZ, 0xc0, !PT ;  /* 0x0000fffff4f47812 */ /* 0x000fe400078ec0ff */
[----:B------:R-:W-:Y:S02]  /*30230*/  LOP3.LUT R240, R240, 0xffff, RZ, 0xc0, !PT ;  /* 0x0000fffff0f07812 */ /* 0x000fe400078ec0ff */
[----:B------:R-:W-:Y:S02]  /*30240*/  LOP3.LUT R232, R232, 0xffff, RZ, 0xc0, !PT ;  /* 0x0000ffffe8e87812 */ /* 0x000fe400078ec0ff */
[----:B------:R-:W-:Y:S02]  /*30250*/  PRMT R22, R6, 0x3340, R5 ;  /* 0x0000334006167816 */ /* 0x000fe40000000005 */
[----:B------:R-:W-:Y:S02]  /*30260*/  PRMT R6, R4, 0x3340, R252 ;  /* 0x0000334004067816 */ /* 0x000fe400000000fc */
[----:B------:R-:W-:-:S02]  /*30270*/  PRMT R244, R248, 0x3340, R244 ;  /* 0x00003340f8f47816 */ /* 0x000fc400000000f4 */
[----:B------:R-:W-:Y:S02]  /*30280*/  PRMT R7, R240, 0x3340, R232 ;  /* 0x00003340f0077816 */ /* 0x000fe400000000e8 */
[----:B------:R-:W-:Y:S02]  /*30290*/  PRMT R4, R230, 0x5410, R228 ;  /* 0x00005410e6047816 */ /* 0x000fe400000000e4 */
[----:B------:R-:W-:Y:S02]  /*302a0*/  PRMT R5, R226, 0x5410, R23 ;  /* 0x00005410e2057816 */ /* 0x000fe40000000017 */
        /* <DEDUP_REMOVED lines=17> */
[----:B------:R-:W-:Y:S01]  /*303c0*/  LOP3.LUT R168, R168, 0xffff, RZ, 0xc0, !PT ;  /* 0x0000ffffa8a87812 */ /* 0x000fe200078ec0ff */
[----:B------:R1:W-:Y:S01]  /*303d0*/  STS.128 [R2+UR4+0x6000], R4 ;  /* 0x0060000402007988 */ /* 0x0003e20008000c04 */
[----:B------:R-:W-:Y:S02]  /*303e0*/  PRMT R225, R233, 0x3340, R225 ;  /* 0x00003340e9e17816 */ /* 0x000fe400000000e1 */
[----:B------:R-:W-:Y:S02]  /*303f0*/  PRMT R209, R213, 0x3340, R209 ;  /* 0x00003340d5d17816 */ /* 0x000fe400000000d1 */
[----:B------:R-:W-:-:S02]  /*30400*/  PRMT R193, R197, 0x3340, R193 ;  /* 0x00003340c5c17816 */ /* 0x000fc400000000c1 */
[----:B------:R-:W-:Y:S02]  /*30410*/  PRMT R177, R181, 0x3340, R177 ;  /* 0x00003340b5b17816 */ /* 0x000fe400000000b1 */
[----:B------:R-:W-:Y:S02]  /*30420*/  LOP3.LUT R235, R235, 0xffff, RZ, 0xc0, !PT ;  /* 0x0000ffffebeb7812 */ /* 0x000fe400078ec0ff */
[----:B-1----:R-:W-:Y:S02]  /*30430*/  PRMT R4, R221, 0x3340, R217 ;  /* 0x00003340dd047816 */ /* 0x002fe400000000d9 */
[----:B------:R-:W-:Y:S02]  /*30440*/  PRMT R5, R205, 0x3340, R201 ;  /* 0x00003340cd057816 */ /* 0x000fe400000000c9 */
[----:B------:R-:W-:Y:S02]  /*30450*/  PRMT R6, R189, 0x3340, R185 ;  /* 0x00003340bd067816 */ /* 0x000fe400000000b9 */
[----:B------:R-:W-:-:S02]  /*30460*/  PRMT R7, R173, 0x3340, R168 ;  /* 0x00003340ad077816 */ /* 0x000fc400000000a8 */
[----:B------:R-:W-:Y:S02]  /*30470*/  PRMT R4, R225, 0x5410, R4 ;  /* 0x00005410e1047816 */ /* 0x000fe40000000004 */
[----:B------:R-:W-:Y:S02]  /*30480*/  PRMT R5, R209, 0x5410, R5 ;  /* 0x00005410d1057816 */ /* 0x000fe40000000005 */
[----:B------:R-:W-:Y:S02]  /*30490*/  PRMT R6, R193, 0x5410, R6 ;  /* 0x00005410c1067816 */ /* 0x000fe40000000006 */
[----:B------:R-:W-:Y:S02]  /*304a0*/  PRMT R7, R177, 0x5410, R7 ;  /* 0x00005410b1077816 */ /* 0x000fe40000000007 */
        /* <DEDUP_REMOVED lines=19> */
[----:B0-----:R-:W-:-:S02]  /*305e0*/  LOP3.LUT R2, R152, 0x3f, RZ, 0xc0, !PT ;  /* 0x0000003f98027812 */ /* 0x001fc400078ec0ff */
[----:B------:R-:W3:Y:S01]  /*305f0*/  LDL R152, [R1+0x1f48] ;  /* 0x001f480001987983 */ /* 0x000ee20000100800 */
        /* <DEDUP_REMOVED lines=36> */
[----:B------:R-:W-:Y:S02]  /*30840*/  PRMT R231, R239, 0x3340, R231 ;  /* 0x00003340efe77816 */ /* 0x000fe400000000e7 */
[----:B------:R-:W-:Y:S02]  /*30850*/  PRMT R212, R216, 0x3340, R212 ;  /* 0x00003340d8d47816 */ /* 0x000fe400000000d4 */
[----:B------:R-:W-:Y:S02]  /*30860*/  PRMT R196, R200, 0x3340, R196 ;  /* 0x00003340c8c47816 */ /* 0x000fe400000000c4 */
[----:B------:R-:W-:Y:S02]  /*30870*/  PRMT R180, R184, 0x3340, R180 ;  /* 0x00003340b8b47816 */ /* 0x000fe400000000b4 */
[----:B------:R-:W-:Y:S02]  /*30880*/  ISETP.GE.AND P0, PT, R2, R0, PT ;  /* 0x000000000200720c */ /* 0x000fe40003f06270 */
[----:B------:R-:W2:Y:S04]  /*30890*/  LDL R2, [R1+0x2fbc] ;  /* 0x002fbc0001027983 */ /* 0x000ea80000100800 */
[----:B----4-:R0:W-:Y:S02]  /*308a0*/  STS.128 [R3+UR4], R4 ;  /* 0x0000000403007988 */ /* 0x0101e40008000c04 */
[----:B0-----:R-:W-:-:S02]  /*308b0*/  PRMT R4, R222, 0x3340, R218 ;  /* 0x00003340de047816 */ /* 0x001fc400000000da */
[----:B------:R-:W-:Y:S02]  /*308c0*/  PRMT R5, R206, 0x3340, R202 ;  /* 0x00003340ce057816 */ /* 0x000fe400000000ca */
[----:B------:R-:W-:Y:S02]  /*308d0*/  PRMT R6, R190, 0x3340, R186 ;  /* 0x00003340be067816 */ /* 0x000fe400000000ba */
[----:B------:R-:W-:Y:S02]  /*308e0*/  PRMT R7, R174, 0x3340, R169 ;  /* 0x00003340ae077816 */ /* 0x000fe400000000a9 */
[----:B------:R-:W-:Y:S02]  /*308f0*/  PRMT R4, R227, 0x5410, R4 ;  /* 0x00005410e3047816 */ /* 0x000fe40000000004 */
[----:B------:R-:W-:Y:S02]  /*30900*/  PRMT R5, R210, 0x5410, R5 ;  /* 0x00005410d2057816 */ /* 0x000fe40000000005 */
[----:B------:R-:W-:-:S02]  /*30910*/  PRMT R6, R194, 0x5410, R6 ;  /* 0x00005410c2067816 */ /* 0x000fc40000000006 */
[----:B------:R-:W-:-:S05]  /*30920*/  PRMT R7, R178, 0x5410, R7 ;  /* 0x00005410b2077816 */ /* 0x000fca0000000007 */
[----:B------:R0:W-:Y:S02]  /*30930*/  STS.128 [R3+UR4+0x2000], R4 ;  /* 0x0020000403007988 */ /* 0x0001e40008000c04 */
[----:B0-----:R-:W-:Y:S02]  /*30940*/  PRMT R4, R223, 0x3340, R219 ;  /* 0x00003340df047816 */ /* 0x001fe400000000db */
[----:B------:R-:W-:Y:S02]  /*30950*/  PRMT R5, R207, 0x3340, R203 ;  /* 0x00003340cf057816 */ /* 0x000fe400000000cb */
[----:B------:R-:W-:Y:S02]  /*30960*/  PRMT R6, R191, 0x3340, R187 ;  /* 0x00003340bf067816 */ /* 0x000fe400000000bb */
[----:B------:R-:W-:Y:S02]  /*30970*/  PRMT R7, R175, 0x3340, R170 ;  /* 0x00003340af077816 */ /* 0x000fe400000000aa */
[----:B------:R-:W-:-:S02]  /*30980*/  PRMT R4, R229, 0x5410, R4 ;  /* 0x00005410e5047816 */ /* 0x000fc40000000004 */
[----:B------:R-:W-:Y:S02]  /*30990*/  PRMT R5, R211, 0x5410, R5 ;  /* 0x00005410d3057816 */ /* 0x000fe40000000005 */
[----:B------:R-:W-:Y:S02]  /*309a0*/  PRMT R6, R195, 0x5410, R6 ;  /* 0x00005410c3067816 */ /* 0x000fe40000000006 */
        /* <DEDUP_REMOVED lines=10> */
[----:B------:R0:W-:Y:S04]  /*30a50*/  STS.128 [R3+UR4+0x6000], R4 ;  /* 0x0060000403007988 */ /* 0x0001e80008000c04 */
[----:B0-----:R-:W4:Y:S01]  /*30a60*/  LDL R3, [R1+0x2fdc] ;  /* 0x002fdc0001037983 */ /* 0x001f220000100800 */
[----:B------:R-:W-:Y:S02]  /*30a70*/  LOP3.LUT R172, R172, 0xffff, RZ, 0xc0, !PT ;  /* 0x0000ffffacac7812 */ /* 0x000fe400078ec0ff */
[----:B------:R-:W-:Y:S01]  /*30a80*/  LOP3.LUT R167, R167, 0xffff, RZ, 0xc0, !PT ;  /* 0x0000ffffa7a77812 */ /* 0x000fe200078ec0ff */
[----:B------:R-:W4:Y:S01]  /*30a90*/  LDL.LU R126, [R1+0x2e18] ;  /* 0x002e1800017e7983 */ /* 0x000f220000300800 */
[----:B------:R-:W-:Y:S02]  /*30aa0*/  LOP3.LUT R166, R166, 0xffff, RZ, 0xc0, !PT ;  /* 0x0000ffffa6a67812 */ /* 0x000fe400078ec0ff */
[----:B------:R-:W-:Y:S01]  /*30ab0*/  LOP3.LUT R165, R165, 0xffff, RZ, 0xc0, !PT ;  /* 0x0000ffffa5a57812 */ /* 0x000fe200078ec0ff */
[----:B------:R-:W4:Y:S01]  /*30ac0*/  LDL.LU R131, [R1+0x2ddc] ;  /* 0x002ddc0001837983 */ /* 0x000f220000300800 */
[----:B------:R-:W-:-:S02]  /*30ad0*/  LOP3.LUT R164, R164, 0xffff, RZ, 0xc0, !PT ;  /* 0x0000ffffa4a47812 */ /* 0x000fc400078ec0ff */
[----:B------:R-:W-:Y:S01]  /*30ae0*/  LOP3.LUT R163, R163, 0xffff, RZ, 0xc0, !PT ;  /* 0x0000ffffa3a37812 */ /* 0x000fe200078ec0ff */
[----:B------:R-:W4:Y:S01]  /*30af0*/  LDL.LU R134, [R1+0x2df8] ;  /* 0x002df80001867983 */ /* 0x000f220000300800 */
        /* <DEDUP_REMOVED lines=15> */
[----:B------:R-:W-:-:S02]  /*30bf0*/  PRMT R167, R172, 0x3340, R167 ;  /* 0x00003340aca77816 */ /* 0x000fc400000000a7 */
[----:B------:R-:W-:Y:S01]  /*30c00*/  PRMT R4, R166, 0x3340, R165 ;  /* 0x00003340a6047816 */ /* 0x000fe200000000a5 */
[----:B------:R-:W4:Y:S01]  /*30c10*/  LDL.LU R10, [R1+0x2938] ;  /* 0x00293800010a7983 */ /* 0x000f220000300800 */
[----:B------:R-:W-:Y:S02]  /*30c20*/  PRMT R163, R164, 0x3340, R163 ;  /* 0x00003340a4a37816 */ /* 0x000fe400000000a3 */
[----:B------:R-:W-:Y:S01]  /*30c30*/  PRMT R5, R162, 0x3340, R161 ;  /* 0x00003340a2057816 */ /* 0x000fe200000000a1 */
[----:B------:R-:W4:Y:S01]  /*30c40*/  LDL.LU R8, [R1+0x2930] ;  /* 0x0029300001087983 */ /* 0x000f220000300800 */
[----:B------:R-:W-:Y:S02]  /*30c50*/  PRMT R159, R160, 0x3340, R159 ;  /* 0x00003340a09f7816 */ /* 0x000fe4000000009f */
[----:B------:R-:W-:Y:S01]  /*30c60*/  PRMT R6, R158, 0x3340, R157 ;  /* 0x000033409e067816 */ /* 0x000fe2000000009d */
[----:B------:R-:W4:Y:S01]  /*30c70*/  LDL R39, [R1+0x2f38] ;  /* 0x002f380001277983 */ /* 0x000f220000100800 */
[----:B------:R-:W-:-:S02]  /*30c80*/  PRMT R155, R156, 0x3340, R155 ;  /* 0x000033409c9b7816 */ /* 0x000fc4000000009b */
[----:B------:R-:W-:Y:S01]  /*30c90*/  PRMT R7, R154, 0x3340, R153 ;  /* 0x000033409a077816 */ /* 0x000fe20000000099 */
[----:B------:R-:W4:Y:S01]  /*30ca0*/  LDL R37, [R1+0x2f18] ;  /* 0x002f180001257983 */ /* 0x000f220000100800 */
[----:B------:R-:W-:Y:S02]  /*30cb0*/  PRMT R4, R167, 0x5410, R4 ;  /* 0x00005410a7047816 */ /* 0x000fe40000000004 */
[----:B------:R-:W-:Y:S02]  /*30cc0*/  PRMT R5, R163, 0x5410, R5 ;  /* 0x00005410a3057816 */ /* 0x000fe40000000005 */
[----:B------:R-:W-:Y:S02]  /*30cd0*/  PRMT R6, R159, 0x5410, R6 ;  /* 0x000054109f067816 */ /* 0x000fe40000000006 */
[----:B------:R-:W-:Y:S02]  /*30ce0*/  PRMT R7, R155, 0x5410, R7 ;  /* 0x000054109b077816 */ /* 0x000fe40000000007 */
[----:B------:R-:W-:-:S03]  /*30cf0*/  PRMT R116, RZ, 0x7610, R116 ;  /* 0x00007610ff747816 */ /* 0x000fc60000000074 */
[----:B---3--:R2:W-:Y:S01]  /*30d00*/  STS.128 [R152+UR4], R4 ;  /* 0x0000000498007988 */ /* 0x0085e20008000c04 */
[----:B------:R-:W-:Y:S02]  /*30d10*/  PRMT R117, RZ, 0x7610, R117 ;  /* 0x00007610ff757816 */ /* 0x000fe40000000075 */
[----:B------:R-:W-:Y:S01]  /*30d20*/  PRMT R114, RZ, 0x7610, R114 ;  /* 0x00007610ff727816 */ /* 0x000fe20000000072 */
[----:B--2---:R-:W-:Y:S01]  /*30d30*/  @!P0 IMAD.MOV.U32 R4, RZ, RZ, R35 ;  /* 0x000000ffff048224 */ /* 0x004fe200078e0023 */
[----:B------:R-:W-:Y:S01]  /*30d40*/  PRMT R115, RZ, 0x7610, R115 ;  /* 0x00007610ff737816 */ /* 0x000fe20000000073 */
[----:B------:R-:W-:Y:S01]  /*30d50*/  @!P0 IMAD.MOV.U32 R5, RZ, RZ, R36 ;  /* 0x000000ffff058224 */ /* 0x000fe200078e0024 */
[----:B------:R-:W2:Y:S04]  /*30d60*/  LDL R7, [R1+0x2f58] ;  /* 0x002f580001077983 */ /* 0x000ea80000100800 */
[----:B------:R0:W3:Y:S04]  /*30d70*/  @!P0 LDG.E.U8 R116, desc[UR10][R4.64] ;  /* 0x0000000a04748981 */ /* 0x0000e8000c1e1100 */
[----:B------:R-:W2:Y:S01]  /*30d80*/  LDL R6, [R1+0x2f5c] ;  /* 0x002f5c0001067983 */ /* 0x000ea20000100800 */
[----:B------:R-:W-:-:S03]  /*30d90*/  PRMT R112, RZ, 0x7610, R112 ;  /* 0x00007610ff707816 */ /* 0x000fc60000000070 */
[----:B------:R-:W3:Y:S01]  /*30da0*/  LDL R36, [R1+0x2f1c] ;  /* 0x002f1c0001247983 */ /* 0x000ee20000100800 */
[----:B0-----:R-:W-:Y:S02]  /*30db0*/  @!P0 IMAD.MOV.U32 R4, RZ, RZ, R12 ;  /* 0x000000ffff048224 */ /* 0x001fe400078e000c */
[----:B------:R-:W-:Y:S01]  /*30dc0*/  @!P0 IMAD.MOV.U32 R5, RZ, RZ, R13 ;  /* 0x000000ffff058224 */ /* 0x000fe200078e000d */
[----:B------:R-:W2:Y:S04]  /*30dd0*/  LDL R12, [R1+0x2f7c] ;  /* 0x002f7c00010c7983 */ /* 0x000ea80000100800 */
[----:B------:R0:W3:Y:S04]  /*30de0*/  @!P0 LDG.E.U8 R117, desc[UR10][R4.64] ;  /* 0x0000000a04758981 */ /* 0x0000e8000c1e1100 */
[----:B------:R-:W3:Y:S04]  /*30df0*/  LDL R13, [R1+0x2f78] ;  /* 0x002f7800010d7983 */ /* 0x000ee80000100800 */
[----:B------:R-:W3:Y:S01]  /*30e00*/  LDL R35, [R1+0x2ef8] ;  /* 0x002ef80001237983 */ /* 0x000ee20000100800 */
[----:B0-----:R-:W-:-:S02]  /*30e10*/  @!P0 IMAD.MOV.U32 R4, RZ, RZ, R32 ;  /* 0x000000ffff048224 */ /* 0x001fc400078e0020 */
[----:B------:R-:W-:Y:S01]  /*30e20*/  @!P0 IMAD.MOV.U32 R5, RZ, RZ, R34 ;  /* 0x000000ffff058224 */ /* 0x000fe200078e0022 */
[----:B------:R-:W3:Y:S04]  /*30e30*/  LDL R32, [R1+0x2edc] ;  /* 0x002edc0001207983 */ /* 0x000ee80000100800 */
[----:B------:R0:W3:Y:S04]  /*30e40*/  @!P0 LDG.E.U8 R114, desc[UR10][R4.64] ;  /* 0x0000000a04728981 */ /* 0x0000e8000c1e1100 */
[----:B------:R-:W3:Y:S01]  /*30e50*/  LDL R34, [R1+0x2ed8] ;  /* 0x002ed80001227983 */ /* 0x000ee20000100800 */
[----:B0-----:R-:W-:-:S02]  /*30e60*/  @!P0 IMAD.MOV.U32 R4, RZ, RZ, R29 ;  /* 0x000000ffff048224 */ /* 0x001fc400078e001d */
[----:B------:R-:W-:Y:S01]  /*30e70*/  @!P0 IMAD.MOV.U32 R5, RZ, RZ, R31 ;  /* 0x000000ffff058224 */ /* 0x000fe200078e001f */
[----:B------:R-:W3:Y:S04]  /*30e80*/  LDL R29, [R1+0x2ebc] ;  /* 0x002ebc00011d7983 */ /* 0x000ee80000100800 */
[----:B------:R0:W3:Y:S04]  /*30e90*/  @!P0 LDG.E.U8 R115, desc[UR10][R4.64] ;  /* 0x0000000a04738981 */ /* 0x0000e8000c1e1100 */
[----:B------:R-:W3:Y:S01]  /*30ea0*/  LDL R31, [R1+0x2eb8] ;  /* 0x002eb800011f7983 */ /* 0x000ee20000100800 */
[----:B0-----:R-:W-:Y:S01]  /*30eb0*/  @!P0 IMAD.MOV.U32 R5, RZ, RZ, R28 ;  /* 0x000000ffff058224 */ /* 0x001fe200078e001c */
[----:B------:R-:W-:-:S02]  /*30ec0*/  PRMT R113, RZ, 0x7610, R113 ;  /* 0x00007610ff717816 */ /* 0x000fc40000000071 */
[----:B------:R-:W3:Y:S01]  /*30ed0*/  LDL R28, [R1+0x2e98] ;  /* 0x002e9800011c7983 */ /* 0x000ee20000100800 */
[----:B----4-:R-:W-:-:S03]  /*30ee0*/  @!P0 IMAD.MOV.U32 R4, RZ, RZ, R3 ;  /* 0x000000ffff048224 */ /* 0x010fc600078e0003 */
[----:B------:R-:W4:Y:S04]  /*30ef0*/  LDL R3, [R1+0x2f3c] ;  /* 0x002f3c0001037983 */ /* 0x000f280000100800 */
[----:B------:R0:W4:Y:S02]  /*30f00*/  @!P0 LDG.E.U8 R112, desc[UR10][R4.64] ;  /* 0x0000000a04708981 */ /* 0x000124000c1e1100 */
[----:B0-----:R-:W-:Y:S02]  /*30f10*/  @!P0 IMAD.MOV.U32 R4, RZ, RZ, R2 ;  /* 0x000000ffff048224 */ /* 0x001fe400078e0002 */
[----:B------:R-:W4:Y:S01]  /*30f20*/  LDL R2, [R1+0x2efc] ;  /* 0x002efc0001027983 */ /* 0x000f220000100800 */
[----:B------:R-:W-:-:S03]  /*30f30*/  @!P0 IMAD.MOV.U32 R5, RZ, RZ, R27 ;  /* 0x000000ffff058224 */ /* 0x000fc600078e001b */
[----:B------:R-:W4:Y:S04]  /*30f40*/  LDL R27, [R1+0x2e9c] ;  /* 0x002e9c00011b7983 */ /* 0x000f280000100800 */
[----:B------:R0:W4:Y:S02]  /*30f50*/  @!P0 LDG.E.U8 R113, desc[UR10][R4.64] ;  /* 0x0000000a04718981 */ /* 0x000124000c1e1100 */
[----:B0-----:R-:W-:Y:S02]  /*30f60*/  @!P0 IMAD.MOV.U32 R5, RZ, RZ, R17 ;  /* 0x000000ffff058224 */ /* 0x001fe400078e0011 */
[----:B------:R-:W4:Y:S01]  /*30f70*/  LDL R17, [R1+0x2e78] ;  /* 0x002e780001117983 */ /* 0x000f220000100800 */
[----:B------:R-:W-:Y:S01]  /*30f80*/  PRMT R110, RZ, 0x7610, R110 ;  /* 0x00007610ff6e7816 */ /* 0x000fe2000000006e */
[----:B------:R-:W-:-:S02]  /*30f90*/  @!P0 IMAD.MOV.U32 R4, RZ, RZ, R15 ;  /* 0x000000ffff048224 */ /* 0x000fc400078e000f */
[----:B------:R-:W4:Y:S01]  /*30fa0*/  LDL R15, [R1+0x2e7c] ;  /* 0x002e7c00010f7983 */ /* 0x000f220000100800 */
[----:B------:R-:W-:-:S03]  /*30fb0*/  PRMT R111, RZ, 0x7610, R111 ;  /* 0x00007610ff6f7816 */ /* 0x000fc6000000006f */
[----:B------:R2:W4:Y:S01]  /*30fc0*/  @!P0 LDG.E.U8 R110, desc[UR10][R4.64] ;  /* 0x0000000a046e8981 */ /* 0x000522000c1e1100 */
[----:B------:R-:W-:Y:S02]  /*30fd0*/  PRMT R108, RZ, 0x7610, R108 ;  /* 0x00007610ff6c7816 */ /* 0x000fe4000000006c */
[----:B------:R-:W-:Y:S02]  /*30fe0*/  PRMT R109, RZ, 0x7610, R109 ;  /* 0x00007610ff6d7816 */ /* 0x000fe4000000006d */
[----:B------:R-:W-:Y:S01]  /*30ff0*/  PRMT R106, RZ, 0x7610, R106 ;  /* 0x00007610ff6a7816 */ /* 0x000fe2000000006a */
[----:B--2---:R-:W-:Y:S02]  /*31000*/  @!P0 IMAD.MOV.U32 R4, RZ, RZ, R12 ;  /* 0x000000ffff048224 */ /* 0x004fe400078e000c */
[----:B------:R-:W2:Y:S01]  /*31010*/  LDL R12, [R1+0x2e5c] ;  /* 0x002e5c00010c7983 */ /* 0x000ea20000100800 */
[----:B---3--:R-:W-:-:S03]  /*31020*/  @!P0 IMAD.MOV.U32 R5, RZ, RZ, R13 ;  /* 0x000000ffff058224 */ /* 0x008fc600078e000d */
[----:B------:R-:W3:Y:S04]  /*31030*/  LDL R13, [R1+0x2e58] ;  /* 0x002e5800010d7983 */ /* 0x000ee80000100800 */
[----:B------:R0:W3:Y:S02]  /*31040*/  @!P0 LDG.E.U8 R111, desc[UR10][R4.64] ;  /* 0x0000000a046f8981 */ /* 0x0000e4000c1e1100 */
[----:B0-----:R-:W-:Y:S02]  /*31050*/  @!P0 IMAD.MOV.U32 R4, RZ, RZ, R6 ;  /* 0x000000ffff048224 */ /* 0x001fe400078e0006 */
[----:B------:R-:W-:Y:S01]  /*31060*/  @!P0 IMAD.MOV.U32 R5, RZ, RZ, R7 ;  /* 0x000000ffff058224 */ /* 0x000fe200078e0007 */
[----:B------:R-:W3:Y:S04]  /*31070*/  LDL R6, [R1+0x2e3c] ;  /* 0x002e3c0001067983 */ /* 0x000ee80000100800 */
[----:B------:R-:W3:Y:S04]  /*31080*/  LDL R7, [R1+0x2e38] ;  /* 0x002e380001077983 */ /* 0x000ee80000100800 */
[----:B------:R0:W3:Y:S02]  /*31090*/  @!P0 LDG.E.U8 R108, desc[UR10][R4.64] ;  /* 0x0000000a046c8981 */ /* 0x0000e4000c1e1100 */
[----:B0-----:R-:W-:-:S02]  /*310a0*/  @!P0 IMAD.MOV.U32 R5, RZ, RZ, R39 ;  /* 0x000000ffff058224 */ /* 0x001fc400078e0027 */
[----:B----4-:R-:W-:Y:S02]  /*310b0*/  @!P0 IMAD.MOV.U32 R4, RZ, RZ, R3 ;  /* 0x000000ffff048224 */ /* 0x010fe400078e0003 */
[----:B------:R-:W4:Y:S04]  /*310c0*/  LDL R3, [R1+0x2e1c] ;  /* 0x002e1c0001037983 */ /* 0x000f280000100800 */
[----:B------:R0:W4:Y:S02]  /*310d0*/  @!P0 LDG.E.U8 R109, desc[UR10][R4.64] ;  /* 0x0000000a046d8981 */ /* 0x000124000c1e1100 */
[----:B0-----:R-:W-:Y:S02]  /*310e0*/  @!P0 IMAD.MOV.U32 R4, RZ, RZ, R36 ;  /* 0x000000ffff048224 */ /* 0x001fe400078e0024 */
[----:B------:R-:W-:Y:S01]  /*310f0*/  @!P0 IMAD.MOV.U32 R5, RZ, RZ, R37 ;  /* 0x000000ffff058224 */ /* 0x000fe200078e0025 */
[----:B------:R-:W-:Y:S01]  /*31100*/  PRMT R107, RZ, 0x7610, R107 ;  /* 0x00007610ff6b7816 */ /* 0x000fe2000000006b */
[----:B------:R-:W4:Y:S04]  /*31110*/  LDL R36, [R1+0x2bd8] ;  /* 0x002bd80001247983 */ /* 0x000f280000100800 */
[----:B------:R0:W4:Y:S02]  /*31120*/  @!P0 LDG.E.U8 R106, desc[UR10][R4.64] ;  /* 0x0000000a046a8981 */ /* 0x000124000c1e1100 */
[----:B0-----:R-:W-:-:S02]  /*31130*/  @!P0 IMAD.MOV.U32 R4, RZ, RZ, R2 ;  /* 0x000000ffff048224 */ /* 0x001fc400078e0002 */
[----:B------:R-:W4:Y:S01]  /*31140*/  LDL R2, [R1+0x2dfc] ;  /* 0x002dfc0001027983 */ /* 0x000f220000100800 */
[----:B------:R-:W-:Y:S01]  /*31150*/  @!P0 IMAD.MOV.U32 R5, RZ, RZ, R35 ;  /* 0x000000ffff058224 */ /* 0x000fe200078e0023 */
[----:B------:R-:W-:Y:S02]  /*31160*/  PRMT R104, RZ, 0x7610, R104 ;  /* 0x00007610ff687816 */ /* 0x000fe40000000068 */
[----:B------:R-:W-:Y:S01]  /*31170*/  PRMT R105, RZ, 0x7610, R105 ;  /* 0x00007610ff697816 */ /* 0x000fe20000000069 */
[----:B------:R-:W4:Y:S04]  /*31180*/  LDL R35, [R1+0x2bdc] ;  /* 0x002bdc0001237983 */ /* 0x000f280000100800 */
[----:B------:R0:W4:Y:S02]  /*31190*/  @!P0 LDG.E.U8 R107, desc[UR10][R4.64] ;  /* 0x0000000a046b8981 */ /* 0x000124000c1e1100 */
[----:B0-----:R-:W-:-:S02]  /*311a0*/  @!P0 IMAD.MOV.U32 R4, RZ, RZ, R32 ;  /* 0x000000ffff048224 */ /* 0x001fc400078e0020 */
[----:B------:R-:W-:Y:S01]  /*311b0*/  @!P0 IMAD.MOV.U32 R5, RZ, RZ, R34 ;  /* 0x000000ffff058224 */ /* 0x000fe200078e0022 */
[----:B------:R-:W-:Y:S01]  /*311c0*/  PRMT R102, RZ, 0x7610, R102 ;  /* 0x00007610ff667816 */ /* 0x000fe20000000066 */
[----:B------:R-:W4:Y:S04]  /*311d0*/  LDL R34, [R1+0x2cd8] ;  /* 0x002cd80001227983 */ /* 0x000f280000100800 */
[----:B------:R0:W4:Y:S01]  /*311e0*/  @!P0 LDG.E.U8 R104, desc[UR10][R4.64] ;  /* 0x0000000a04688981 */ /* 0x000122000c1e1100 */
[----:B------:R-:W-:Y:S02]  /*311f0*/  PRMT R103, RZ, 0x7610, R103 ;  /* 0x00007610ff677816 */ /* 0x000fe40000000067 */
[----:B------:R-:W-:Y:S01]  /*31200*/  PRMT R100, RZ, 0x7610, R100 ;  /* 0x00007610ff647816 */ /* 0x000fe20000000064 */
[----:B------:R-:W4:Y:S01]  /*31210*/  LDL R32, [R1+0x2cdc] ;  /* 0x002cdc0001207983 */ /* 0x000f220000100800 */
[----:B0-----:R-:W-:-:S02]  /*31220*/  @!P0 IMAD.MOV.U32 R4, RZ, RZ, R29 ;  /* 0x000000ffff048224 */ /* 0x001fc400078e001d */
[----:B------:R-:W-:Y:S01]  /*31230*/  @!P0 IMAD.MOV.U32 R5, RZ, RZ, R31 ;  /* 0x000000ffff058224 */ /* 0x000fe200078e001f */
[----:B------:R-:W4:Y:S04]  /*31240*/  LDL R29, [R1+0x2d58] ;  /* 0x002d5800011d7983 */ /* 0x000f280000100800 */
[----:B------:R0:W4:Y:S04]  /*31250*/  @!P0 LDG.E.U8 R105, desc[UR10][R4.64] ;  /* 0x0000000a04698981 */ /* 0x000128000c1e1100 */
[----:B------:R-:W4:Y:S01]  /*31260*/  LDL R31, [R1+0x2d78] ;  /* 0x002d7800011f7983 */ /* 0x000f220000100800 */
[----:B0-----:R-:W-:-:S02]  /*31270*/  @!P0 IMAD.MOV.U32 R4, RZ, RZ, R27 ;  /* 0x000000ffff048224 */ /* 0x001fc400078e001b */
[----:B------:R-:W-:Y:S01]  /*31280*/  @!P0 IMAD.MOV.U32 R5, RZ, RZ, R28 ;  /* 0x000000ffff058224 */ /* 0x000fe200078e001c */
[----:B------:R-:W4:Y:S04]  /*31290*/  LDL R27, [R1+0x2d5c] ;  /* 0x002d5c00011b7983 */ /* 0x000f280000100800 */
[----:B------:R0:W4:Y:S01]  /*312a0*/  @!P0 LDG.E.U8 R102, desc[UR10][R4.64] ;  /* 0x0000000a04668981 */ /* 0x000122000c1e1100 */
[----:B------:R-:W-:Y:S02]  /*312b0*/  PRMT R101, RZ, 0x7610, R101 ;  /* 0x00007610ff657816 */ /* 0x000fe40000000065 */
[----:B------:R-:W-:Y:S01]  /*312c0*/  PRMT R98, RZ, 0x7610, R98 ;  /* 0x00007610ff627816 */ /* 0x000fe20000000062 */
[----:B------:R-:W4:Y:S01]  /*312d0*/  LDL R28, [R1+0x2cb8] ;  /* 0x002cb800011c7983 */ /* 0x000f220000100800 */
[----:B0-----:R-:W-:-:S03]  /*312e0*/  @!P0 IMAD.MOV.U32 R5, RZ, RZ, R17 ;  /* 0x000000ffff058224 */ /* 0x001fc600078e0011 */
[----:B------:R-:W4:Y:S01]  /*312f0*/  LDL R17, [R1+0x2d98] ;  /* 0x002d980001117983 */ /* 0x000f220000100800 */
[----:B------:R-:W-:-:S03]  /*31300*/  @!P0 IMAD.MOV.U32 R4, RZ, RZ, R15 ;  /* 0x000000ffff048224 */ /* 0x000fc600078e000f */
[----:B------:R-:W4:Y:S04]  /*31310*/  LDL R15, [R1+0x2d7c] ;  /* 0x002d7c00010f7983 */ /* 0x000f280000100800 */
[----:B------:R2:W4:Y:S02]  /*31320*/  @!P0 LDG.E.U8 R103, desc[UR10][R4.64] ;  /* 0x0000000a04678981 */ /* 0x000524000c1e1100 */
[----:B--2---:R-:W-:Y:S02]  /*31330*/  @!P0 IMAD.MOV.U32 R4, RZ, RZ, R12 ;  /* 0x000000ffff048224 */ /* 0x004fe400078e000c */
[----:B---3--:R-:W-:Y:S01]  /*31340*/  @!P0 IMAD.MOV.U32 R5, RZ, RZ, R13 ;  /* 0x000000ffff058224 */ /* 0x008fe200078e000d */
[----:B------:R-:W2:Y:S04]  /*31350*/  LDL R12, [R1+0x2d3c] ;  /* 0x002d3c00010c7983 */ /* 0x000ea80000100800 */
[----:B------:R0:W3:Y:S04]  /*31360*/  @!P0 LDG.E.U8 R100, desc[UR10][R4.64] ;  /* 0x0000000a04648981 */ /* 0x0000e8000c1e1100 */
[----:B------:R-:W3:Y:S01]  /*31370*/  LDL R13, [R1+0x2d38] ;  /* 0x002d3800010d7983 */ /* 0x000ee20000100800 */
[----:B0-----:R-:W-:-:S02]  /*31380*/  @!P0 IMAD.MOV.U32 R4, RZ, RZ, R6 ;  /* 0x000000ffff048224 */ /* 0x001fc400078e0006 */
[----:B------:R-:W-:Y:S01]  /*31390*/  @!P0 IMAD.MOV.U32 R5, RZ, RZ, R7 ;  /* 0x000000ffff058224 */ /* 0x000fe200078e0007 */
[----:B------:R-:W3:Y:S04]  /*313a0*/  LDL R6, [R1+0x2cf8] ;  /* 0x002cf80001067983 */ /* 0x000ee80000100800 */
[----:B------:R0:W3:Y:S04]  /*313b0*/  @!P0 LDG.E.U8 R101, desc[UR10][R4.64] ;  /* 0x0000000a04658981 */ /* 0x0000e8000c1e1100 */
[----:B------:R-:W3:Y:S01]  /*313c0*/  LDL R7, [R1+0x2d18] ;  /* 0x002d180001077983 */ /* 0x000ee20000100800 */
[----:B0-----:R-:W-:-:S02]  /*313d0*/  @!P0 IMAD.MOV.U32 R5, RZ, RZ, R126 ;  /* 0x000000ffff058224 */ /* 0x001fc400078e007e */
[----:B----4-:R-:W-:Y:S02]  /*313e0*/  @!P0 IMAD.MOV.U32 R4, RZ, RZ, R3 ;  /* 0x000000ffff048224 */ /* 0x010fe400078e0003 */
[----:B------:R-:W4:Y:S04]  /*313f0*/  LDL R3, [R1+0x2d1c] ;  /* 0x002d1c0001037983 */ /* 0x000f280000100800 */
[----:B------:R0:W4:Y:S02]  /*31400*/  @!P0 LDG.E.U8 R98, desc[UR10][R4.64] ;  /* 0x0000000a04628981 */ /* 0x000124000c1e1100 */
[----:B0-----:R-:W-:Y:S02]  /*31410*/  @!P0 IMAD.MOV.U32 R4, RZ, RZ, R2 ;  /* 0x000000ffff048224 */ /* 0x001fe400078e0002 */
[----:B------:R-:W4:Y:S01]  /*31420*/  LDL R2, [R1+0x2cfc] ;  /* 0x002cfc0001027983 */ /* 0x000f220000100800 */
[----:B------:R-:W-:Y:S01]  /*31430*/  PRMT R99, RZ, 0x7610, R99 ;  /* 0x00007610ff637816 */ /* 0x000fe20000000063 */
[----:B------:R-:W-:Y:S01]  /*31440*/  @!P0 IMAD.MOV.U32 R5, RZ, RZ, R134 ;  /* 0x000000ffff058224 */ /* 0x000fe200078e0086 */
[----:B------:R-:W-:-:S04]  /*31450*/  PRMT R96, RZ, 0x7610, R96 ;  /* 0x00007610ff607816 */ /* 0x000fc80000000060 */
[----:B------:R0:W4:Y:S01]  /*31460*/  @!P0 LDG.E.U8 R99, desc[UR10][R4.64] ;  /* 0x0000000a04638981 */ /* 0x000122000c1e1100 */
[----:B------:R-:W-:Y:S01]  /*31470*/  PRMT R97, RZ, 0x7610, R97 ;  /* 0x00007610ff617816 */ /* 0x000fe20000000061 */
[----:B0-----:R-:W-:Y:S02]  /*31480*/  @!P0 IMAD.MOV.U32 R4, RZ, RZ, R131 ;  /* 0x000000ffff048224 */ /* 0x001fe400078e0083 */
[----:B------:R-:W-:-:S05]  /*31490*/  @!P0 IMAD.MOV.U32 R5, RZ, RZ, R142 ;  /* 0x000000ffff058224 */ /* 0x000fca00078e008e */
[----:B------:R0:W4:Y:S02]  /*314a0*/  @!P0 LDG.E.U8 R96, desc[UR10][R4.64] ;  /* 0x0000000a04608981 */ /* 0x000124000c1e1100 */
[----:B0-----:R-:W-:Y:S02]  /*314b0*/  @!P0 IMAD.MOV.U32 R4, RZ, RZ, R139 ;  /* 0x000000ffff048224 */ /* 0x001fe400078e008b */
[----:B------:R-:W-:-:S05]  /*314c0*/  @!P0 IMAD.MOV.U32 R5, RZ, RZ, R150 ;  /* 0x000000ffff058224 */ /* 0x000fca00078e0096 */
[----:B------:R0:W4:Y:S01]  /*314d0*/  @!P0 LDG.E.U8 R97, desc[UR10][R4.64] ;  /* 0x0000000a04618981 */ /* 0x000122000c1e1100 */
[----:B------:R-:W-:Y:S02]  /*314e0*/  PRMT R94, RZ, 0x7610, R94 ;  /* 0x00007610ff5e7816 */ /* 0x000fe4000000005e */
[----:B------:R-:W-:Y:S01]  /*314f0*/  PRMT R95, RZ, 0x7610, R95 ;  /* 0x00007610ff5f7816 */ /* 0x000fe2000000005f */
[----:B0-----:R-:W-:Y:S01]  /*31500*/  @!P0 IMAD.MOV.U32 R4, RZ, RZ, R147 ;  /* 0x000000ffff048224 */ /* 0x001fe200078e0093 */
[----:B------:R-:W-:Y:S01]  /*31510*/  PRMT R92, RZ, 0x7610, R92 ;  /* 0x00007610ff5c7816 */ /* 0x000fe2000000005c */
[----:B------:R-:W-:Y:S02]  /*31520*/  @!P0 IMAD.MOV.U32 R5, RZ, RZ, R17 ;  /* 0x000000ffff058224 */ /* 0x000fe400078e0011 */
[----:B------:R-:W4:Y:S04]  /*31530*/  LDL R17, [R1+0x2cbc] ;  /* 0x002cbc0001117983 */ /* 0x000f280000100800 */
[----:B------:R0:W4:Y:S02]  /*31540*/  @!P0 LDG.E.U8 R94, desc[UR10][R4.64] ;  /* 0x0000000a045e8981 */ /* 0x000124000c1e1100 */
[----:B0-----:R-:W-:-:S02]  /*31550*/  @!P0 IMAD.MOV.U32 R4, RZ, RZ, R15 ;  /* 0x000000ffff048224 */ /* 0x001fc400078e000f */
[----:B------:R-:W-:Y:S01]  /*31560*/  @!P0 IMAD.MOV.U32 R5, RZ, RZ, R31 ;  /* 0x000000ffff058224 */ /* 0x000fe200078e001f */
[----:B------:R-:W4:Y:S04]  /*31570*/  LDL R15, [R1+0x2c9c] ;  /* 0x002c9c00010f7983 */ /* 0x000f280000100800 */
[----:B------:R-:W4:Y:S04]  /*31580*/  LDL R31, [R1+0x2c98] ;  /* 0x002c9800011f7983 */ /* 0x000f280000100800 */
[----:B------:R0:W4:Y:S01]  /*31590*/  @!P0 LDG.E.U8 R95, desc[UR10][R4.64] ;  /* 0x0000000a045f8981 */ /* 0x000122000c1e1100 */
[----:B------:R-:W-:Y:S01]  /*315a0*/  PRMT R93, RZ, 0x7610, R93 ;  /* 0x00007610ff5d7816 */ /* 0x000fe2000000005d */
[----:B0-----:R-:W-:-:S02]  /*315b0*/  @!P0 IMAD.MOV.U32 R4, RZ, RZ, R27 ;  /* 0x000000ffff048224 */ /* 0x001fc400078e001b */
[----:B------:R-:W-:Y:S01]  /*315c0*/  @!P0 IMAD.MOV.U32 R5, RZ, RZ, R29 ;  /* 0x000000ffff058224 */ /* 0x000fe200078e001d */
[----:B------:R-:W4:Y:S04]  /*315d0*/  LDL R27, [R1+0x2c7c] ;  /* 0x002c7c00011b7983 */ /* 0x000f280000100800 */
[----:B------:R-:W4:Y:S04]  /*315e0*/  LDL R29, [R1+0x2c78] ;  /* 0x002c7800011d7983 */ /* 0x000f280000100800 */
[----:B------:R2:W4:Y:S02]  /*315f0*/  @!P0 LDG.E.U8 R92, desc[UR10][R4.64] ;  /* 0x0000000a045c8981 */ /* 0x000524000c1e1100 */
[----:B--2---:R-:W-:-:S02]  /*31600*/  @!P0 IMAD.MOV.U32 R4, RZ, RZ, R12 ;  /* 0x000000ffff048224 */ /* 0x004fc400078e000c */
[----:B---3--:R-:W-:Y:S01]  /*31610*/  @!P0 IMAD.MOV.U32 R5, RZ, RZ, R13 ;  /* 0x000000ffff058224 */ /* 0x008fe200078e000d */
[----:B------:R-:W2:Y:S04]  /*31620*/  LDL R12, [R1+0x2c5c] ;  /* 0x002c5c00010c7983 */ /* 0x000ea80000100800 */
[----:B------:R-:W3:Y:S04]  /*31630*/  LDL R13, [R1+0x2c58] ;  /* 0x002c5800010d7983 */ /* 0x000ee80000100800 */
[----:B------:R0:W3:Y:S01]  /*31640*/  @!P0 LDG.E.U8 R93, desc[UR10][R4.64] ;  /* 0x0000000a045d8981 */ /* 0x0000e2000c1e1100 */
[----:B------:R-:W-:Y:S01]  /*31650*/  PRMT R90, RZ, 0x7610, R90 ;  /* 0x00007610ff5a7816 */ /* 0x000fe2000000005a */
[----:B0-----:R-:W-:-:S02]  /*31660*/  @!P0 IMAD.MOV.U32 R5, RZ, RZ, R7 ;  /* 0x000000ffff058224 */ /* 0x001fc400078e0007 */
[----:B------:R-:W3:Y:S01]  /*31670*/  LDL R7, [R1+0x2c38] ;  /* 0x002c380001077983 */ /* 0x000ee20000100800 */
[----:B----4-:R-:W-:-:S03]  /*31680*/  @!P0 IMAD.MOV.U32 R4, RZ, RZ, R3 ;  /* 0x000000ffff048224 */ /* 0x010fc600078e0003 */
[----:B------:R-:W4:Y:S04]  /*31690*/  LDL R3, [R1+0x2c3c] ;  /* 0x002c3c0001037983 */ /* 0x000f280000100800 */
[----:B------:R0:W4:Y:S02]  /*316a0*/  @!P0 LDG.E.U8 R90, desc[UR10][R4.64] ;  /* 0x0000000a045a8981 */ /* 0x000124000c1e1100 */
[----:B0-----:R-:W-:Y:S02]  /*316b0*/  @!P0 IMAD.MOV.U32 R5, RZ, RZ, R6 ;  /* 0x000000ffff058224 */ /* 0x001fe400078e0006 */
[----:B------:R-:W4:Y:S01]  /*316c0*/  LDL R6, [R1+0x2c18] ;  /* 0x002c180001067983 */ /* 0x000f220000100800 */
[----:B------:R-:W-:-:S03]  /*316d0*/  @!P0 IMAD.MOV.U32 R4, RZ, RZ, R2 ;  /* 0x000000ffff048224 */ /* 0x000fc600078e0002 */
[----:B------:R-:W4:Y:S01]  /*316e0*/  LDL R2, [R1+0x2c1c] ;  /* 0x002c1c0001027983 */ /* 0x000f220000100800 */
[----:B------:R-:W-:Y:S02]  /*316f0*/  PRMT R91, RZ, 0x7610, R91 ;  /* 0x00007610ff5b7816 */ /* 0x000fe4000000005b */
[----:B------:R-:W-:-:S04]  /*31700*/  PRMT R88, RZ, 0x7610, R88 ;  /* 0x00007610ff587816 */ /* 0x000fc80000000058 */
[----:B------:R0:W4:Y:S02]  /*31710*/  @!P0 LDG.E.U8 R91, desc[UR10][R4.64] ;  /* 0x0000000a045b8981 */ /* 0x000124000c1e1100 */
[----:B0-----:R-:W-:Y:S02]  /*31720*/  @!P0 IMAD.MOV.U32 R4, RZ, RZ, R32 ;  /* 0x000000ffff048224 */ /* 0x001fe400078e0020 */
[----:B------:R-:W-:Y:S01]  /*31730*/  @!P0 IMAD.MOV.U32 R5, RZ, RZ, R34 ;  /* 0x000000ffff058224 */ /* 0x000fe200078e0022 */
[----:B------:R-:W-:Y:S01]  /*31740*/  PRMT R89, RZ, 0x7610, R89 ;  /* 0x00007610ff597816 */ /* 0x000fe20000000059 */
[----:B------:R-:W4:Y:S04]  /*31750*/  LDL R34, [R1+0x2bb8] ;  /* 0x002bb80001227983 */ /* 0x000f280000100800 */
[----:B------:R0:W4:Y:S01]  /*31760*/  @!P0 LDG.E.U8 R88, desc[UR10][R4.64] ;  /* 0x0000000a04588981 */ /* 0x000122000c1e1100 */
[----:B------:R-:W-:-:S02]  /*31770*/  PRMT R86, RZ, 0x7610, R86 ;  /* 0x00007610ff567816 */ /* 0x000fc40000000056 */
[----:B------:R-:W-:Y:S01]  /*31780*/  PRMT R87, RZ, 0x7610, R87 ;  /* 0x00007610ff577816 */ /* 0x000fe20000000057 */
[----:B------:R-:W4:Y:S01]  /*31790*/  LDL R32, [R1+0x2b98] ;  /* 0x002b980001207983 */ /* 0x000f220000100800 */
[----:B0-----:R-:W-:-:S03]  /*317a0*/  @!P0 IMAD.MOV.U32 R5, RZ, RZ, R28 ;  /* 0x000000ffff058224 */ /* 0x001fc600078e001c */
[----:B------:R-:W4:Y:S01]  /*317b0*/  LDL R28, [R1+0x2bf8] ;  /* 0x002bf800011c7983 */ /* 0x000f220000100800 */
[----:B------:R-:W-:Y:S01]  /*317c0*/  PRMT R84, RZ, 0x7610, R84 ;  /* 0x00007610ff547816 */ /* 0x000fe20000000054 */
[----:B------:R-:W-:Y:S02]  /*317d0*/  @!P0 IMAD.MOV.U32 R4, RZ, RZ, R17 ;  /* 0x000000ffff048224 */ /* 0x000fe400078e0011 */
[----:B------:R-:W4:Y:S04]  /*317e0*/  LDL R17, [R1+0x2bfc] ;  /* 0x002bfc0001117983 */ /* 0x000f280000100800 */
[----:B------:R0:W4:Y:S02]  /*317f0*/  @!P0 LDG.E.U8 R89, desc[UR10][R4.64] ;  /* 0x0000000a04598981 */ /* 0x000124000c1e1100 */
[----:B0-----:R-:W-:-:S02]  /*31800*/  @!P0 IMAD.MOV.U32 R4, RZ, RZ, R15 ;  /* 0x000000ffff048224 */ /* 0x001fc400078e000f */
[----:B------:R-:W4:Y:S01]  /*31810*/  LDL R15, [R1+0x2bbc] ;  /* 0x002bbc00010f7983 */ /* 0x000f220000100800 */
[----:B------:R-:W-:Y:S01]  /*31820*/  @!P0 IMAD.MOV.U32 R5, RZ, RZ, R31 ;  /* 0x000000ffff058224 */ /* 0x000fe200078e001f */
[----:B------:R-:W-:Y:S02]  /*31830*/  PRMT R85, RZ, 0x7610, R85 ;  /* 0x00007610ff557816 */ /* 0x000fe40000000055 */
[----:B------:R-:W4:Y:S04]  /*31840*/  LDL R31, [R1+0x2b38] ;  /* 0x002b3800011f7983 */ /* 0x000f280000100800 */
[----:B------:R0:W4:Y:S02]  /*31850*/  @!P0 LDG.E.U8 R86, desc[UR10][R4.64] ;  /* 0x0000000a04568981 */ /* 0x000124000c1e1100 */
[----:B0-----:R-:W-:-:S02]  /*31860*/  @!P0 IMAD.MOV.U32 R4, RZ, RZ, R27 ;  /* 0x000000ffff048224 */ /* 0x001fc400078e001b */
[----:B------:R-:W4:Y:S01]  /*31870*/  LDL R27, [R1+0x2b9c] ;  /* 0x002b9c00011b7983 */ /* 0x000f220000100800 */
[----:B------:R-:W-:-:S03]  /*31880*/  @!P0 IMAD.MOV.U32 R5, RZ, RZ, R29 ;  /* 0x000000ffff058224 */ /* 0x000fc600078e001d */
[----:B------:R-:W4:Y:S04]  /*31890*/  LDL R29, [R1+0x2b3c] ;  /* 0x002b3c00011d7983 */ /* 0x000f280000100800 */
[----:B------:R2:W4:Y:S02]  /*318a0*/  @!P0 LDG.E.U8 R87, desc[UR10][R4.64] ;  /* 0x0000000a04578981 */ /* 0x000524000c1e1100 */
[----:B--2---:R-:W-:Y:S02]  /*318b0*/  @!P0 IMAD.MOV.U32 R4, RZ, RZ, R12 ;  /* 0x000000ffff048224 */ /* 0x004fe400078e000c */
[----:B------:R-:W2:Y:S01]  /*318c0*/  LDL R12, [R1+0x2b7c] ;  /* 0x002b7c00010c7983 */ /* 0x000ea20000100800 */
[----:B---3--:R-:W-:-:S03]  /*318d0*/  @!P0 IMAD.MOV.U32 R5, RZ, RZ, R13 ;  /* 0x000000ffff058224 */ /* 0x008fc600078e000d */
[----:B------:R-:W3:Y:S04]  /*318e0*/  LDL R13, [R1+0x2b78] ;  /* 0x002b7800010d7983 */ /* 0x000ee80000100800 */
[----:B------:R0:W3:Y:S02]  /*318f0*/  @!P0 LDG.E.U8 R84, desc[UR10][R4.64] ;  /* 0x0000000a04548981 */ /* 0x0000e4000c1e1100 */
[----:B0-----:R-:W-:Y:S02]  /*31900*/  @!P0 IMAD.MOV.U32 R5, RZ, RZ, R7 ;  /* 0x000000ffff058224 */ /* 0x001fe400078e0007 */
        /* <DEDUP_REMOVED lines=10> */
[----:B------:R0:W4:Y:S01]  /*319b0*/  @!P0 LDG.E.U8 R82, desc[UR10][R4.64] ;  /* 0x0000000a04528981 */ /* 0x000122000c1e1100 */
[----:B------:R-:W-:Y:S02]  /*319c0*/  PRMT R80, RZ, 0x7610, R80 ;  /* 0x00007610ff507816 */ /* 0x000fe40000000050 */
[----:B------:R-:W-:Y:S02]  /*319d0*/  PRMT R81, RZ, 0x7610, R81 ;  /* 0x00007610ff517816 */ /* 0x000fe40000000051 */
[----:B------:R-:W-:Y:S01]  /*319e0*/  PRMT R78, RZ, 0x7610, R78 ;  /* 0x00007610ff4e7816 */ /* 0x000fe2000000004e */
[----:B0-----:R-:W-:Y:S02]  /*319f0*/  @!P0 IMAD.MOV.U32 R5, RZ, RZ, R28 ;  /* 0x000000ffff058224 */ /* 0x001fe400078e001c */
[----:B------:R-:W4:Y:S01]  /*31a00*/  LDL R28, [R1+0x2af8] ;  /* 0x002af800011c7983 */ /* 0x000f220000100800 */
[----:B------:R-:W-:Y:S02]  /*31a10*/  PRMT R79, RZ, 0x7610, R79 ;  /* 0x00007610ff4f7816 */ /* 0x000fe4000000004f */
[----:B------:R-:W-:Y:S01]  /*31a20*/  PRMT R76, RZ, 0x7610, R76 ;  /* 0x00007610ff4c7816 */ /* 0x000fe2000000004c */
[----:B------:R-:W-:-:S02]  /*31a30*/  @!P0 IMAD.MOV.U32 R4, RZ, RZ, R17 ;  /* 0x000000ffff048224 */ /* 0x000fc400078e0011 */
[----:B------:R-:W4:Y:S04]  /*31a40*/  LDL R17, [R1+0x2afc] ;  /* 0x002afc0001117983 */ /* 0x000f280000100800 */
[----:B------:R0:W4:Y:S02]  /*31a50*/  @!P0 LDG.E.U8 R83, desc[UR10][R4.64] ;  /* 0x0000000a04538981 */ /* 0x000124000c1e1100 */
[----:B0-----:R-:W-:Y:S02]  /*31a60*/  @!P0 IMAD.MOV.U32 R4, RZ, RZ, R35 ;  /* 0x000000ffff048224 */ /* 0x001fe400078e0023 */
[----:B------:R-:W-:-:S05]  /*31a70*/  @!P0 IMAD.MOV.U32 R5, RZ, RZ, R36 ;  /* 0x000000ffff058224 */ /* 0x000fca00078e0024 */
[----:B------:R0:W4:Y:S02]  /*31a80*/  @!P0 LDG.E.U8 R80, desc[UR10][R4.64] ;  /* 0x0000000a04508981 */ /* 0x000124000c1e1100 */
[----:B0-----:R-:W-:Y:S02]  /*31a90*/  @!P0 IMAD.MOV.U32 R4, RZ, RZ, R15 ;  /* 0x000000ffff048224 */ /* 0x001fe400078e000f */
[----:B------:R-:W-:Y:S01]  /*31aa0*/  @!P0 IMAD.MOV.U32 R5, RZ, RZ, R34 ;  /* 0x000000ffff058224 */ /* 0x000fe200078e0022 */
[----:B------:R-:W4:Y:S04]  /*31ab0*/  LDL R15, [R1+0x2ad8] ;  /* 0x002ad800010f7983 */ /* 0x000f280000100800 */
[----:B------:R0:W4:Y:S02]  /*31ac0*/  @!P0 LDG.E.U8 R81, desc[UR10][R4.64] ;  /* 0x0000000a04518981 */ /* 0x000124000c1e1100 */
[----:B0-----:R-:W-:-:S02]  /*31ad0*/  @!P0 IMAD.MOV.U32 R4, RZ, RZ, R27 ;  /* 0x000000ffff048224 */ /* 0x001fc400078e001b */
[----:B------:R-:W-:Y:S01]  /*31ae0*/  @!P0 IMAD.MOV.U32 R5, RZ, RZ, R32 ;  /* 0x000000ffff058224 */ /* 0x000fe200078e0020 */
[----:B------:R-:W4:Y:S04]  /*31af0*/  LDL.LU R27, [R1+0x2adc] ;  /* 0x002adc00011b7983 */ /* 0x000f280000300800 */
[----:B------:R2:W4:Y:S01]  /*31b00*/  @!P0 LDG.E.U8 R78, desc[UR10][R4.64] ;  /* 0x0000000a044e8981 */ /* 0x000522000c1e1100 */
[----:B------:R-:W-:-:S03]  /*31b10*/  PRMT R77, RZ, 0x7610, R77 ;  /* 0x00007610ff4d7816 */ /* 0x000fc6000000004d */
[----:B------:R-:W4:Y:S04]  /*31b20*/  LDL R41, [R1+0x2a58] ;  /* 0x002a580001297983 */ /* 0x000f280000100800 */
[----:B------:R-:W4:Y:S01]  /*31b30*/  LDL R40, [R1+0x2a5c] ;  /* 0x002a5c0001287983 */ /* 0x000f220000100800 */
[----:B--2---:R-:W-:Y:S02]  /*31b40*/  @!P0 IMAD.MOV.U32 R4, RZ, RZ, R12 ;  /* 0x000000ffff048224 */ /* 0x004fe400078e000c */
[----:B---3--:R-:W-:Y:S01]  /*31b50*/  @!P0 IMAD.MOV.U32 R5, RZ, RZ, R13 ;  /* 0x000000ffff058224 */ /* 0x008fe200078e000d */
[----:B------:R-:W2:Y:S04]  /*31b60*/  LDL R12, [R1+0x2abc] ;  /* 0x002abc00010c7983 */ /* 0x000ea80000100800 */
[----:B------:R0:W3:Y:S04]  /*31b70*/  @!P0 LDG.E.U8 R79, desc[UR10][R4.64] ;  /* 0x0000000a044f8981 */ /* 0x0000e8000c1e1100 */
[----:B------:R-:W3:Y:S04]  /*31b80*/  LDL R13, [R1+0x2ab8] ;  /* 0x002ab800010d7983 */ /* 0x000ee80000100800 */
[----:B------:R-:W3:Y:S01]  /*31b90*/  LDL R39, [R1+0x2a38] ;  /* 0x002a380001277983 */ /* 0x000ee20000100800 */
[----:B0-----:R-:W-:-:S03]  /*31ba0*/  @!P0 IMAD.MOV.U32 R5, RZ, RZ, R7 ;  /* 0x000000ffff058224 */ /* 0x001fc600078e0007 */
[----:B------:R-:W3:Y:S04]  /*31bb0*/  LDL R7, [R1+0x2a98] ;  /* 0x002a980001077983 */ /* 0x000ee80000100800 */
[----:B------:R-:W3:Y:S04]  /*31bc0*/  LDL R37, [R1+0x2a3c] ;  /* 0x002a3c0001257983 */ /* 0x000ee80000100800 */
[----:B------:R-:W3:Y:S04]  /*31bd0*/  LDL R36, [R1+0x2a18] ;  /* 0x002a180001247983 */ /* 0x000ee80000100800 */
[----:B------:R-:W3:Y:S01]  /*31be0*/  LDL R35, [R1+0x2a1c] ;  /* 0x002a1c0001237983 */ /* 0x000ee20000100800 */
[----:B------:R-:W-:-:S03]  /*31bf0*/  PRMT R74, RZ, 0x7610, R74 ;  /* 0x00007610ff4a7816 */ /* 0x000fc6000000004a */
[----:B------:R-:W3:Y:S04]  /*31c00*/  LDL R34, [R1+0x29f8] ;  /* 0x0029f80001227983 */ /* 0x000ee80000100800 */
[----:B------:R-:W3:Y:S01]  /*31c10*/  LDL R32, [R1+0x29fc] ;  /* 0x0029fc0001207983 */ /* 0x000ee20000100800 */
[----:B----4-:R-:W-:-:S03]  /*31c20*/  @!P0 IMAD.MOV.U32 R4, RZ, RZ, R3 ;  /* 0x000000ffff048224 */ /* 0x010fc600078e0003 */
[----:B------:R-:W4:Y:S04]  /*31c30*/  LDL R3, [R1+0x2a9c] ;  /* 0x002a9c0001037983 */ /* 0x000f280000100800 */
[----:B------:R0:W4:Y:S02]  /*31c40*/  @!P0 LDG.E.U8 R76, desc[UR10][R4.64] ;  /* 0x0000000a044c8981 */ /* 0x000124000c1e1100 */
[----:B0-----:R-:W-:Y:S02]  /*31c50*/  @!P0 IMAD.MOV.U32 R4, RZ, RZ, R29 ;  /* 0x000000ffff048224 */ /* 0x001fe400078e001d */
[----:B------:R-:W-:Y:S01]  /*31c60*/  @!P0 IMAD.MOV.U32 R5, RZ, RZ, R31 ;  /* 0x000000ffff058224 */ /* 0x000fe200078e001f */
[----:B------:R-:W-:Y:S01]  /*31c70*/  PRMT R75, RZ, 0x7610, R75 ;  /* 0x00007610ff4b7816 */ /* 0x000fe2000000004b */
[----:B------:R-:W4:Y:S04]  /*31c80*/  LDL R29, [R1+0x29dc] ;  /* 0x0029dc00011d7983 */ /* 0x000f280000100800 */
[----:B------:R0:W4:Y:S04]  /*31c90*/  @!P0 LDG.E.U8 R77, desc[UR10][R4.64] ;  /* 0x0000000a044d8981 */ /* 0x000128000c1e1100 */
[----:B------:R-:W4:Y:S01]  /*31ca0*/  LDL R31, [R1+0x29d8] ;  /* 0x0029d800011f7983 */ /* 0x000f220000100800 */
[----:B0-----:R-:W-:-:S03]  /*31cb0*/  @!P0 IMAD.MOV.U32 R5, RZ, RZ, R6 ;  /* 0x000000ffff058224 */ /* 0x001fc600078e0006 */
[----:B------:R-:W4:Y:S01]  /*31cc0*/  LDL R6, [R1+0x2a78] ;  /* 0x002a780001067983 */ /* 0x000f220000100800 */
[----:B------:R-:W-:-:S03]  /*31cd0*/  @!P0 IMAD.MOV.U32 R4, RZ, RZ, R2 ;  /* 0x000000ffff048224 */ /* 0x000fc600078e0002 */
[----:B------:R-:W4:Y:S04]  /*31ce0*/  LDL R2, [R1+0x2a7c] ;  /* 0x002a7c0001027983 */ /* 0x000f280000100800 */
[----:B------:R0:W4:Y:S01]  /*31cf0*/  @!P0 LDG.E.U8 R74, desc[UR10][R4.64] ;  /* 0x0000000a044a8981 */ /* 0x000122000c1e1100 */
[----:B------:R-:W-:Y:S02]  /*31d00*/  PRMT R72, RZ, 0x7610, R72 ;  /* 0x00007610ff487816 */ /* 0x000fe40000000048 */
[----:B------:R-:W-:Y:S02]  /*31d10*/  PRMT R73, RZ, 0x7610, R73 ;  /* 0x00007610ff497816 */ /* 0x000fe40000000049 */
[----:B------:R-:W-:Y:S01]  /*31d20*/  PRMT R70, RZ, 0x7610, R70 ;  /* 0x00007610ff467816 */ /* 0x000fe20000000046 */
[----:B0-----:R-:W-:-:S02]  /*31d30*/  @!P0 IMAD.MOV.U32 R5, RZ, RZ, R28 ;  /* 0x000000ffff058224 */ /* 0x001fc400078e001c */
[----:B------:R-:W4:Y:S01]  /*31d40*/  LDL R28, [R1+0x29b8] ;  /* 0x0029b800011c7983 */ /* 0x000f220000100800 */
[----:B------:R-:W-:-:S03]  /*31d50*/  @!P0 IMAD.MOV.U32 R4, RZ, RZ, R17 ;  /* 0x000000ffff048224 */ /* 0x000fc600078e0011 */
[----:B------:R-:W4:Y:S04]  /*31d60*/  LDL R17, [R1+0x29bc] ;  /* 0x0029bc0001117983 */ /* 0x000f280000100800 */
[----:B------:R0:W4:Y:S02]  /*31d70*/  @!P0 LDG.E.U8 R75, desc[UR10][R4.64] ;  /* 0x0000000a044b8981 */ /* 0x000124000c1e1100 */
[----:B0-----:R-:W-:Y:S02]  /*31d80*/  @!P0 IMAD.MOV.U32 R5, RZ, RZ, R15 ;  /* 0x000000ffff058224 */ /* 0x001fe400078e000f */
[----:B------:R-:W4:Y:S01]  /*31d90*/  LDL R15, [R1+0x2998] ;  /* 0x00299800010f7983 */ /* 0x000f220000100800 */
[----:B------:R-:W-:-:S05]  /*31da0*/  @!P0 IMAD.MOV.U32 R4, RZ, RZ, R27 ;  /* 0x000000ffff048224 */ /* 0x000fca00078e001b */
[----:B------:R2:W4:Y:S02]  /*31db0*/  @!P0 LDG.E.U8 R72, desc[UR10][R4.64] ;  /* 0x0000000a04488981 */ /* 0x000524000c1e1100 */
[----:B--2---:R-:W-:Y:S02]  /*31dc0*/  @!P0 IMAD.MOV.U32 R4, RZ, RZ, R12 ;  /* 0x000000ffff048224 */ /* 0x004fe400078e000c */
[----:B------:R-:W2:Y:S01]  /*31dd0*/  LDL R12, [R1+0x2978] ;  /* 0x00297800010c7983 */ /* 0x000ea20000100800 */
[----:B---3--:R-:W-:-:S03]  /*31de0*/  @!P0 IMAD.MOV.U32 R5, RZ, RZ, R13 ;  /* 0x000000ffff058224 */ /* 0x008fc600078e000d */
[----:B------:R-:W3:Y:S04]  /*31df0*/  LDL R13, [R1+0x299c] ;  /* 0x00299c00010d7983 */ /* 0x000ee80000100800 */
[----:B------:R0:W2:Y:S02]  /*31e00*/  @!P0 LDG.E.U8 R73, desc[UR10][R4.64] ;  /* 0x0000000a04498981 */ /* 0x0000a4000c1e1100 */
[----:B0-----:R-:W-:Y:S02]  /*31e10*/  @!P0 IMAD.MOV.U32 R5, RZ, RZ, R7 ;  /* 0x000000ffff058224 */ /* 0x001fe400078e0007 */
[----:B------:R-:W2:Y:S01]  /*31e20*/  LDL R7, [R1+0x297c] ;  /* 0x00297c0001077983 */ /* 0x000ea20000100800 */
        /* <DEDUP_REMOVED lines=10> */
[----:B------:R-:W-:Y:S01]  /*31ed0*/  PRMT R69, RZ, 0x7610, R69 ;  /* 0x00007610ff457816 */ /* 0x000fe20000000045 */
[----:B0-----:R-:W-:Y:S02]  /*31ee0*/  @!P0 IMAD.MOV.U32 R4, RZ, RZ, R40 ;  /* 0x000000ffff048224 */ /* 0x001fe400078e0028 */
[----:B------:R-:W-:-:S05]  /*31ef0*/  @!P0 IMAD.MOV.U32 R5, RZ, RZ, R41 ;  /* 0x000000ffff058224 */ /* 0x000fca00078e0029 */
[----:B------:R0:W4:Y:S01]  /*31f00*/  @!P0 LDG.E.U8 R68, desc[UR10][R4.64] ;  /* 0x0000000a04448981 */ /* 0x000122000c1e1100 */
[----:B------:R-:W-:Y:S01]  /*31f10*/  PRMT R66, RZ, 0x7610, R66 ;  /* 0x00007610ff427816 */ /* 0x000fe20000000042 */
[----:B0-----:R-:W-:Y:S02]  /*31f20*/  @!P0 IMAD.MOV.U32 R4, RZ, RZ, R37 ;  /* 0x000000ffff048224 */ /* 0x001fe400078e0025 */
[----:B------:R-:W-:Y:S01]  /*31f30*/  @!P0 IMAD.MOV.U32 R5, RZ, RZ, R39 ;  /* 0x000000ffff058224 */ /* 0x000fe200078e0027 */
[----:B------:R-:W-:Y:S01]  /*31f40*/  PRMT R67, RZ, 0x7610, R67 ;  /* 0x00007610ff437816 */ /* 0x000fe20000000043 */
[----:B------:R-:W4:Y:S04]  /*31f50*/  LDL.LU R37, [R1+0x2918] ;  /* 0x0029180001257983 */ /* 0x000f280000300800 */
[----:B------:R0:W4:Y:S02]  /*31f60*/  @!P0 LDG.E.U8 R69, desc[UR10][R4.64] ;  /* 0x0000000a04458981 */ /* 0x000124000c1e1100 */
[----:B0-----:R-:W-:-:S02]  /*31f70*/  @!P0 IMAD.MOV.U32 R4, RZ, RZ, R35 ;  /* 0x000000ffff048224 */ /* 0x001fc400078e0023 */
[----:B------:R-:W-:-:S05]  /*31f80*/  @!P0 IMAD.MOV.U32 R5, RZ, RZ, R36 ;  /* 0x000000ffff058224 */ /* 0x000fca00078e0024 */
[----:B------:R0:W4:Y:S01]  /*31f90*/  @!P0 LDG.E.U8 R66, desc[UR10][R4.64] ;  /* 0x0000000a04428981 */ /* 0x000122000c1e1100 */
[----:B------:R-:W-:Y:S01]  /*31fa0*/  PRMT R64, RZ, 0x7610, R64 ;  /* 0x00007610ff407816 */ /* 0x000fe20000000040 */
[----:B0-----:R-:W-:Y:S02]  /*31fb0*/  @!P0 IMAD.MOV.U32 R4, RZ, RZ, R32 ;  /* 0x000000ffff048224 */ /* 0x001fe400078e0020 */
[----:B------:R-:W-:Y:S01]  /*31fc0*/  @!P0 IMAD.MOV.U32 R5, RZ, RZ, R34 ;  /* 0x000000ffff058224 */ /* 0x000fe200078e0022 */
        /* <DEDUP_REMOVED lines=12> */
[----:B------:R-:W-:-:S05]  /*32090*/  @!P0 IMAD.MOV.U32 R5, RZ, RZ, R28 ;  /* 0x000000ffff058224 */ /* 0x000fca00078e001c */
[----:B------:R0:W4:Y:S02]  /*320a0*/  @!P0 LDG.E.U8 R65, desc[UR10][R4.64] ;  /* 0x0000000a04418981 */ /* 0x000124000c1e1100 */
[----:B0-----:R-:W-:Y:S02]  /*320b0*/  @!P0 IMAD.MOV.U32 R5, RZ, RZ, R15 ;  /* 0x000000ffff058224 */ /* 0x001fe400078e000f */
[----:B------:R-:W4:Y:S01]  /*320c0*/  LDL R15, [R1+0x2ff0] ;  /* 0x002ff000010f7983 */ /* 0x000f220000100800 */
[----:B---3--:R-:W-:-:S05]  /*320d0*/  @!P0 IMAD.MOV.U32 R4, RZ, RZ, R13 ;  /* 0x000000ffff048224 */ /* 0x008fca00078e000d */
[----:B------:R2:W3:Y:S02]  /*320e0*/  @!P0 LDG.E.U8 R62, desc[UR10][R4.64] ;  /* 0x0000000a043e8981 */ /* 0x0004e4000c1e1100 */
[----:B--2---:R-:W-:Y:S02]  /*320f0*/  @!P0 IMAD.MOV.U32 R5, RZ, RZ, R12 ;  /* 0x000000ffff058224 */ /* 0x004fe400078e000c */
[----:B------:R-:W-:Y:S02]  /*32100*/  @!P0 IMAD.MOV.U32 R4, RZ, RZ, R7 ;  /* 0x000000ffff048224 */ /* 0x000fe400078e0007 */
[----:B------:R-:W2:Y:S04]  /*32110*/  LDL R7, [R1+0x2068] ;  /* 0x0020680001077983 */ /* 0x000ea80000100800 */
[----:B------:R4:W3:Y:S02]  /*32120*/  @!P0 LDG.E.U8 R63, desc[UR10][R4.64] ;  /* 0x0000000a043f8981 */ /* 0x0008e4000c1e1100 */
[----:B----4-:R-:W-:-:S02]  /*32130*/  @!P0 IMAD.MOV.U32 R4, RZ, RZ, R3 ;  /* 0x000000ffff048224 */ /* 0x010fc400078e0003 */
[----:B------:R-:W4:Y:S01]  /*32140*/  LDL R3, [R1+0x2ff4] ;  /* 0x002ff40001037983 */ /* 0x000f220000100800 */
[----:B------:R-:W-:-:S03]  /*32150*/  @!P0 IMAD.MOV.U32 R5, RZ, RZ, R6 ;  /* 0x000000ffff058224 */ /* 0x000fc600078e0006 */
[----:B------:R-:W3:Y:S04]  /*32160*/  LDL R6, [R1+0x3014] ;  /* 0x0030140001067983 */ /* 0x000ee80000100800 */
[----:B------:R0:W4:Y:S02]  /*32170*/  @!P0 LDG.E.U8 R60, desc[UR10][R4.64] ;  /* 0x0000000a043c8981 */ /* 0x000124000c1e1100 */
[----:B0-----:R-:W-:Y:S02]  /*32180*/  @!P0 IMAD.MOV.U32 R4, RZ, RZ, R2 ;  /* 0x000000ffff048224 */ /* 0x001fe400078e0002 */
[----:B------:R-:W2:Y:S04]  /*32190*/  LDL R2, [R1+0x3028] ;  /* 0x0030280001027983 */ /* 0x000ea80000100800 */
[----:B------:R-:W3:Y:S04]  /*321a0*/  LDL.LU R12, [R1+0x2878] ;  /* 0x00287800010c7983 */ /* 0x000ee80000300800 */
[----:B------:R-:W4:Y:S04]  /*321b0*/  LDL.LU R45, [R1+0x28bc] ;  /* 0x0028bc00012d7983 */ /* 0x000f280000300800 */
[----:B------:R-:W2:Y:S04]  /*321c0*/  LDL.LU R42, [R1+0x28f8] ;  /* 0x0028f800012a7983 */ /* 0x000ea80000300800 */
[----:B------:R-:W3:Y:S04]  /*321d0*/  LDL.LU R43, [R1+0x28dc] ;  /* 0x0028dc00012b7983 */ /* 0x000ee80000300800 */
[----:B------:R-:W4:Y:S04]  /*321e0*/  LDL.LU R41, [R1+0x28d8] ;  /* 0x0028d80001297983 */ /* 0x000f280000300800 */
[----:B------:R-:W4:Y:S04]  /*321f0*/  LDL.LU R36, [R1+0x28b8] ;  /* 0x0028b80001247983 */ /* 0x000f280000300800 */
[----:B------:R-:W4:Y:S04]  /*32200*/  LDL.LU R34, [R1+0x289c] ;  /* 0x00289c0001227983 */ /* 0x000f280000300800 */
[----:B------:R-:W2:Y:S04]  /*32210*/  LDL.LU R28, [R1+0x28fc] ;  /* 0x0028fc00011c7983 */ /* 0x000ea80000300800 */
[----:B------:R-:W4:Y:S04]  /*32220*/  LDL.LU R13, [R1+0x287c] ;  /* 0x00287c00010d7983 */ /* 0x000f280000300800 */
[----:B------:R-:W4:Y:S04]  /*32230*/  LDL.LU R17, [R1+0x2898] ;  /* 0x0028980001117983 */ /* 0x000f280000300800 */
[----:B------:R-:W4:Y:S04]  /*32240*/  LDL.LU R128, [R1+0x2e10] ;  /* 0x002e100001807983 */ /* 0x000f280000300800 */
[----:B------:R-:W4:Y:S04]  /*32250*/  LDL.LU R133, [R1+0x2dd4] ;  /* 0x002dd40001857983 */ /* 0x000f280000300800 */
[----:B------:R-:W4:Y:S01]  /*32260*/  LDL.LU R136, [R1+0x2df0] ;  /* 0x002df00001887983 */ /* 0x000f220000300800 */
[----:B------:R-:W-:-:S03]  /*32270*/  @!P0 IMAD.MOV.U32 R5, RZ, RZ, R10 ;  /* 0x000000ffff058224 */ /* 0x000fc600078e000a */
[----:B------:R-:W4:Y:S04]  /*32280*/  LDL.LU R141, [R1+0x2db4] ;  /* 0x002db400018d7983 */ /* 0x000f280000300800 */
[----:B------:R-:W4:Y:S04]  /*32290*/  LDL.LU R144, [R1+0x2dd0] ;  /* 0x002dd00001907983 */ /* 0x000f280000300800 */
[----:B------:R-:W4:Y:S04]  /*322a0*/  LDL.LU R149, [R1+0x2d94] ;  /* 0x002d940001957983 */ /* 0x000f280000300800 */
[----:B------:R0:W-:Y:S04]  /*322b0*/  STL [R1+0x51e4], R10 ;  /* 0x0051e40a01007387 */ /* 0x0001e80000100800 */
[----:B0-----:R-:W3:Y:S01]  /*322c0*/  LDL.LU R10, [R1+0x291c] ;  /* 0x00291c00010a7983 */ /* 0x001ee20000300800 */
[----:B------:R-:W-:-:S02]  /*322d0*/  PRMT R61, RZ, 0x7610, R61 ;  /* 0x00007610ff3d7816 */ /* 0x000fc4000000003d */
[----:B------:R-:W-:-:S04]  /*322e0*/  PRMT R58, RZ, 0x7610, R58 ;  /* 0x00007610ff3a7816 */ /* 0x000fc8000000003a */
[----:B------:R0:W4:Y:S01]  /*322f0*/  @!P0 LDG.E.U8 R61, desc[UR10][R4.64] ;  /* 0x0000000a043d8981 */ /* 0x000122000c1e1100 */
[----:B------:R-:W-:Y:S01]  /*32300*/  PRMT R59, RZ, 0x7610, R59 ;  /* 0x00007610ff3b7816 */ /* 0x000fe2000000003b */
[----:B0-----:R-:W-:Y:S01]  /*32310*/  @!P0 IMAD.MOV.U32 R5, RZ, RZ, R37 ;  /* 0x000000ffff058224 */ /* 0x001fe200078e0025 */
[----:B------:R-:W-:Y:S02]  /*32320*/  PRMT R56, RZ, 0x7610, R56 ;  /* 0x00007610ff387816 */ /* 0x000fe40000000038 */
[----:B------:R-:W-:Y:S02]  /*32330*/  PRMT R57, RZ, 0x7610, R57 ;  /* 0x00007610ff397816 */ /* 0x000fe40000000039 */
[----:B------:R-:W-:Y:S02]  /*32340*/  PRMT R54, RZ, 0x7610, R54 ;  /* 0x00007610ff367816 */ /* 0x000fe40000000036 */
[----:B------:R-:W-:Y:S02]  /*32350*/  PRMT R55, RZ, 0x7610, R55 ;  /* 0x00007610ff377816 */ /* 0x000fe40000000037 */
[----:B------:R-:W-:Y:S01]  /*32360*/  PRMT R52, RZ, 0x7610, R52 ;  /* 0x00007610ff347816 */ /* 0x000fe20000000034 */
[----:B---3--:R-:W-:-:S05]  /*32370*/  @!P0 IMAD.MOV.U32 R4, RZ, RZ, R10 ;  /* 0x000000ffff048224 */ /* 0x008fca00078e000a */
[----:B------:R2:W3:Y:S02]  /*32380*/  @!P0 LDG.E.U8 R58, desc[UR10][R4.64] ;  /* 0x0000000a043a8981 */ /* 0x0004e4000c1e1100 */
[----:B--2---:R-:W-:Y:S02]  /*32390*/  @!P0 IMAD.MOV.U32 R4, RZ, RZ, R28 ;  /* 0x000000ffff048224 */ /* 0x004fe400078e001c */
[----:B------:R-:W-:-:S05]  /*323a0*/  @!P0 IMAD.MOV.U32 R5, RZ, RZ, R42 ;  /* 0x000000ffff058224 */ /* 0x000fca00078e002a */
[----:B------:R0:W2:Y:S02]  /*323b0*/  @!P0 LDG.E.U8 R59, desc[UR10][R4.64] ;  /* 0x0000000a043b8981 */ /* 0x0000a4000c1e1100 */
[----:B0-----:R-:W-:Y:S02]  /*323c0*/  @!P0 IMAD.MOV.U32 R4, RZ, RZ, R43 ;  /* 0x000000ffff048224 */ /* 0x001fe400078e002b */
[----:B----4-:R-:W-:-:S05]  /*323d0*/  @!P0 IMAD.MOV.U32 R5, RZ, RZ, R41 ;  /* 0x000000ffff058224 */ /* 0x010fca00078e0029 */
[----:B------:R0:W4:Y:S02]  /*323e0*/  @!P0 LDG.E.U8 R56, desc[UR10][R4.64] ;  /* 0x0000000a04388981 */ /* 0x000124000c1e1100 */
[----:B0-----:R-:W-:Y:S02]  /*323f0*/  @!P0 IMAD.MOV.U32 R4, RZ, RZ, R45 ;  /* 0x000000ffff048224 */ /* 0x001fe400078e002d */
[----:B------:R-:W-:-:S05]  /*32400*/  @!P0 IMAD.MOV.U32 R5, RZ, RZ, R36 ;  /* 0x000000ffff058224 */ /* 0x000fca00078e0024 */
[----:B------:R0:W4:Y:S02]  /*32410*/  @!P0 LDG.E.U8 R57, desc[UR10][R4.64] ;  /* 0x0000000a04398981 */ /* 0x000124000c1e1100 */
[----:B0-----:R-:W-:Y:S02]  /*32420*/  @!P0 IMAD.MOV.U32 R4, RZ, RZ, R34 ;  /* 0x000000ffff048224 */ /* 0x001fe400078e0022 */
[----:B------:R-:W-:-:S05]  /*32430*/  @!P0 IMAD.MOV.U32 R5, RZ, RZ, R17 ;  /* 0x000000ffff058224 */ /* 0x000fca00078e0011 */
[----:B------:R0:W4:Y:S04]  /*32440*/  @!P0 LDG.E.U8 R54, desc[UR10][R4.64] ;  /* 0x0000000a04368981 */ /* 0x000128000c1e1100 */
[----:B------:R1:W-:Y:S01]  /*32450*/  STL [R1+0x51e8], R10 ;  /* 0x0051e80a01007387 */ /* 0x0003e20000100800 */
[----:B0-----:R-:W-:Y:S02]  /*32460*/  @!P0 IMAD.MOV.U32 R4, RZ, RZ, R13 ;  /* 0x000000ffff048224 */ /* 0x001fe400078e000d */
[----:B------:R-:W-:Y:S01]  /*32470*/  @!P0 IMAD.MOV.U32 R5, RZ, RZ, R12 ;  /* 0x000000ffff058224 */ /* 0x000fe200078e000c */
[----:B-1----:R-:W3:Y:S04]  /*32480*/  LDL R10, [R1+0x2fd4] ;  /* 0x002fd400010a7983 */ /* 0x002ee80000100800 */
[----:B------:R0:W4:Y:S02]  /*32490*/  @!P0 LDG.E.U8 R55, desc[UR10][R4.64] ;  /* 0x0000000a04378981 */ /* 0x000124000c1e1100 */
[----:B0-----:R-:W-:-:S02]  /*324a0*/  @!P0 IMAD.MOV.U32 R4, RZ, RZ, R31 ;  /* 0x000000ffff048224 */ /* 0x001fc400078e001f */
[----:B------:R-:W-:Y:S01]  /*324b0*/  @!P0 IMAD.MOV.U32 R5, RZ, RZ, R32 ;  /* 0x000000ffff058224 */ /* 0x000fe200078e0020 */
[----:B------:R-:W2:Y:S04]  /*324c0*/  LDL R31, [R1+0x2fd0] ;  /* 0x002fd000011f7983 */ /* 0x000ea80000100800 */
        /* <DEDUP_REMOVED lines=9> */
[----:B0-----:R-:W-:Y:S02]  /*32560*/  @!P0 IMAD.MOV.U32 R5, RZ, RZ, R29 ;  /* 0x000000ffff058224 */ /* 0x001fe400078e001d */
[----:B------:R-:W4:Y:S01]  /*32570*/  LDL R29, [R1+0x2f90] ;  /* 0x002f9000011d7983 */ /* 0x000f220000100800 */
[----:B------:R-:W-:-:S03]  /*32580*/  @!P0 IMAD.MOV.U32 R4, RZ, RZ, R6 ;  /* 0x000000ffff048224 */ /* 0x000fc600078e0006 */
[----:B------:R-:W4:Y:S04]  /*32590*/  LDL R6, [R1+0x2f94] ;  /* 0x002f940001067983 */ /* 0x000f280000100800 */
[----:B------:R0:W4:Y:S01]  /*325a0*/  @!P0 LDG.E.U8 R50, desc[UR10][R4.64] ;  /* 0x0000000a04328981 */ /* 0x000122000c1e1100 */
[----:B------:R-:W-:Y:S01]  /*325b0*/  PRMT R51, RZ, 0x7610, R51 ;  /* 0x00007610ff337816 */ /* 0x000fe20000000033 */
[----:B0-----:R-:W-:Y:S02]  /*325c0*/  @!P0 IMAD.MOV.U32 R5, RZ, RZ, R15 ;  /* 0x000000ffff058224 */ /* 0x001fe400078e000f */
[----:B------:R-:W4:Y:S01]  /*325d0*/  LDL R15, [R1+0x2f70] ;  /* 0x002f7000010f7983 */ /* 0x000f220000100800 */
[----:B------:R-:W-:-:S03]  /*325e0*/  @!P0 IMAD.MOV.U32 R4, RZ, RZ, R3 ;  /* 0x000000ffff048224 */ /* 0x000fc600078e0003 */
[----:B------:R-:W4:Y:S01]  /*325f0*/  LDL R3, [R1+0x2f74] ;  /* 0x002f740001037983 */ /* 0x000f220000100800 */
[----:B------:R-:W-:-:S03]  /*32600*/  PRMT R48, RZ, 0x7610, R48 ;  /* 0x00007610ff307816 */ /* 0x000fc60000000030 */
[----:B------:R3:W4:Y:S02]  /*32610*/  @!P0 LDG.E.U8 R51, desc[UR10][R4.64] ;  /* 0x0000000a04338981 */ /* 0x000724000c1e1100 */
[----:B---3--:R-:W-:Y:S02]  /*32620*/  @!P0 IMAD.MOV.U32 R4, RZ, RZ, R10 ;  /* 0x000000ffff048224 */ /* 0x008fe400078e000a */
[----:B------:R-:W3:Y:S01]  /*32630*/  LDL R10, [R1+0x2f54] ;  /* 0x002f5400010a7983 */ /* 0x000ee20000100800 */
[----:B--2---:R-:W-:-:S03]  /*32640*/  @!P0 IMAD.MOV.U32 R5, RZ, RZ, R31 ;  /* 0x000000ffff058224 */ /* 0x004fc600078e001f */
[----:B------:R-:W2:Y:S04]  /*32650*/  LDL R31, [R1+0x2f50] ;  /* 0x002f5000011f7983 */ /* 0x000ea80000100800 */
[----:B------:R4:W2:Y:S02]  /*32660*/  @!P0 LDG.E.U8 R48, desc[UR10][R4.64] ;  /* 0x0000000a04308981 */ /* 0x0008a4000c1e1100 */
[----:B----4-:R-:W-:Y:S02]  /*32670*/  @!P0 IMAD.MOV.U32 R4, RZ, RZ, R2 ;  /* 0x000000ffff048224 */ /* 0x010fe400078e0002 */
[----:B------:R-:W4:Y:S01]  /*32680*/  LDL R2, [R1+0x2f34] ;  /* 0x002f340001027983 */ /* 0x000f220000100800 */
[----:B------:R-:W-:Y:S01]  /*32690*/  PRMT R49, RZ, 0x7610, R49 ;  /* 0x00007610ff317816 */ /* 0x000fe20000000031 */
[----:B------:R-:W-:-:S02]  /*326a0*/  @!P0 IMAD.MOV.U32 R5, RZ, RZ, R7 ;  /* 0x000000ffff058224 */ /* 0x000fc400078e0007 */
[----:B------:R-:W4:Y:S04]  /*326b0*/  LDL R7, [R1+0x2f30] ;  /* 0x002f300001077983 */ /* 0x000f280000100800 */
[----:B------:R0:W4:Y:S02]  /*326c0*/  @!P0 LDG.E.U8 R49, desc[UR10][R4.64] ;  /* 0x0000000a04318981 */ /* 0x000124000c1e1100 */
[----:B0-----:R-:W-:Y:S02]  /*326d0*/  @!P0 IMAD.MOV.U32 R5, RZ, RZ, R29 ;  /* 0x000000ffff058224 */ /* 0x001fe400078e001d */
[----:B------:R-:W4:Y:S01]  /*326e0*/  LDL R29, [R1+0x2f10] ;  /* 0x002f1000011d7983 */ /* 0x000f220000100800 */
[----:B------:R-:W-:-:S03]  /*326f0*/  @!P0 IMAD.MOV.U32 R4, RZ, RZ, R6 ;  /* 0x000000ffff048224 */ /* 0x000fc600078e0006 */
[----:B------:R-:W4:Y:S01]  /*32700*/  LDL R6, [R1+0x2f14] ;  /* 0x002f140001067983 */ /* 0x000f220000100800 */
[----:B------:R-:W-:-:S06]  /*32710*/  PRMT R46, RZ, 0x7610, R46 ;  /* 0x00007610ff2e7816 */ /* 0x000fcc000000002e */
        /* <DEDUP_REMOVED lines=10> */
[----:B--2---:R-:W-:Y:S01]  /*327c0*/  @!P0 IMAD.MOV.U32 R5, RZ, RZ, R31 ;  /* 0x000000ffff058224 */ /* 0x004fe200078e001f */
[----:B------:R-:W-:Y:S02]  /*327d0*/  PRMT R148, RZ, 0x7610, R148 ;  /* 0x00007610ff947816 */ /* 0x000fe40000000094 */
[----:B------:R-:W2:Y:S04]  /*327e0*/  LDL R31, [R1+0x2e90] ;  /* 0x002e9000011f7983 */ /* 0x000ea80000100800 */
[----:B------:R4:W2:Y:S02]  /*327f0*/  @!P0 LDG.E.U8 R44, desc[UR10][R4.64] ;  /* 0x0000000a042c8981 */ /* 0x0008a4000c1e1100 */
[----:B----4-:R-:W-:-:S02]  /*32800*/  @!P0 IMAD.MOV.U32 R4, RZ, RZ, R2 ;  /* 0x000000ffff048224 */ /* 0x010fc400078e0002 */
[----:B------:R-:W4:Y:S01]  /*32810*/  LDL R2, [R1+0x2eb4] ;  /* 0x002eb40001027983 */ /* 0x000f220000100800 */
[----:B------:R-:W-:-:S03]  /*32820*/  @!P0 IMAD.MOV.U32 R5, RZ, RZ, R7 ;  /* 0x000000ffff058224 */ /* 0x000fc600078e0007 */
[----:B------:R-:W2:Y:S04]  /*32830*/  LDL R7, [R1+0x2eb0] ;  /* 0x002eb00001077983 */ /* 0x000ea80000100800 */
[----:B------:R0:W2:Y:S02]  /*32840*/  @!P0 LDG.E.U8 R148, desc[UR10][R4.64] ;  /* 0x0000000a04948981 */ /* 0x0000a4000c1e1100 */
[----:B0-----:R-:W-:Y:S02]  /*32850*/  @!P0 IMAD.MOV.U32 R5, RZ, RZ, R29 ;  /* 0x000000ffff058224 */ /* 0x001fe400078e001d */
[----:B------:R-:W2:Y:S01]  /*32860*/  LDL R29, [R1+0x2e94] ;  /* 0x002e9400011d7983 */ /* 0x000ea20000100800 */
[----:B------:R-:W-:-:S03]  /*32870*/  @!P0 IMAD.MOV.U32 R4, RZ, RZ, R6 ;  /* 0x000000ffff048224 */ /* 0x000fc600078e0006 */
[----:B------:R-:W2:Y:S01]  /*32880*/  LDL R6, [R1+0x2e74] ;  /* 0x002e740001067983 */ /* 0x000ea20000100800 */
[----:B------:R-:W-:-:S06]  /*32890*/  PRMT R145, RZ, 0x7610, R145 ;  /* 0x00007610ff917816 */ /* 0x000fcc0000000091 */
[----:B------:R0:W2:Y:S01]  /*328a0*/  @!P0 LDG.E.U8 R145, desc[UR10][R4.64] ;  /* 0x0000000a04918981 */ /* 0x0000a2000c1e1100 */
[----:B------:R-:W-:Y:S01]  /*328b0*/  PRMT R140, RZ, 0x7610, R140 ;  /* 0x00007610ff8c7816 */ /* 0x000fe2000000008c */
[----:B0-----:R-:W-:Y:S02]  /*328c0*/  @!P0 IMAD.MOV.U32 R5, RZ, RZ, R15 ;  /* 0x000000ffff058224 */ /* 0x001fe400078e000f */
[----:B------:R-:W2:Y:S01]  /*328d0*/  LDL R15, [R1+0x2e70] ;  /* 0x002e7000010f7983 */ /* 0x000ea20000100800 */
[----:B------:R-:W-:-:S03]  /*328e0*/  @!P0 IMAD.MOV.U32 R4, RZ, RZ, R3 ;  /* 0x000000ffff048224 */ /* 0x000fc600078e0003 */
[----:B------:R-:W2:Y:S01]  /*328f0*/  LDL R3, [R1+0x2e54] ;  /* 0x002e540001037983 */ /* 0x000ea20000100800 */
[----:B------:R-:W-:-:S03]  /*32900*/  PRMT R137, RZ, 0x7610, R137 ;  /* 0x00007610ff897816 */ /* 0x000fc60000000089 */
[----:B------:R0:W2:Y:S02]  /*32910*/  @!P0 LDG.E.U8 R140, desc[UR10][R4.64] ;  /* 0x0000000a048c8981 */ /* 0x0000a4000c1e1100 */
[----:B0-----:R-:W-:Y:S02]  /*32920*/  @!P0 IMAD.MOV.U32 R5, RZ, RZ, R32 ;  /* 0x000000ffff058224 */ /* 0x001fe400078e0020 */
[----:B---3--:R-:W-:Y:S02]  /*32930*/  @!P0 IMAD.MOV.U32 R4, RZ, RZ, R10 ;  /* 0x000000ffff048224 */ /* 0x008fe400078e000a */
[----:B------:R-:W3:Y:S04]  /*32940*/  LDL R10, [R1+0x2e50] ;  /* 0x002e5000010a7983 */ /* 0x000ee80000100800 */
[----:B------:R4:W3:Y:S02]  /*32950*/  @!P0 LDG.E.U8 R137, desc[UR10][R4.64] ;  /* 0x0000000a04898981 */ /* 0x0008e4000c1e1100 */
[----:B----4-:R-:W-:-:S02]  /*32960*/  @!P0 IMAD.MOV.U32 R4, RZ, RZ, R2 ;  /* 0x000000ffff048224 */ /* 0x010fc400078e0002 */
[----:B------:R-:W4:Y:S01]  /*32970*/  LDL R2, [R1+0x2e34] ;  /* 0x002e340001027983 */ /* 0x000f220000100800 */
[----:B------:R-:W-:Y:S01]  /*32980*/  PRMT R132, RZ, 0x7610, R132 ;  /* 0x00007610ff847816 */ /* 0x000fe20000000084 */
[----:B--2---:R-:W-:Y:S01]  /*32990*/  @!P0 IMAD.MOV.U32 R5, RZ, RZ, R7 ;  /* 0x000000ffff058224 */ /* 0x004fe200078e0007 */
[----:B------:R-:W-:Y:S01]  /*329a0*/  PRMT R129, RZ, 0x7610, R129 ;  /* 0x00007610ff817816 */ /* 0x000fe20000000081 */
[----:B------:R-:W2:Y:S04]  /*329b0*/  LDL R7, [R1+0x2e30] ;  /* 0x002e300001077983 */ /* 0x000ea80000100800 */
[----:B------:R0:W2:Y:S02]  /*329c0*/  @!P0 LDG.E.U8 R132, desc[UR10][R4.64] ;  /* 0x0000000a04848981 */ /* 0x0000a4000c1e1100 */
[----:B0-----:R-:W-:-:S02]  /*329d0*/  @!P0 IMAD.MOV.U32 R4, RZ, RZ, R29 ;  /* 0x000000ffff048224 */ /* 0x001fc400078e001d */
[----:B------:R-:W-:Y:S02]  /*329e0*/  @!P0 IMAD.MOV.U32 R5, RZ, RZ, R31 ;  /* 0x000000ffff058224 */ /* 0x000fe400078e001f */
[----:B------:R-:W2:Y:S04]  /*329f0*/  LDL.LU R31, [R1+0x2df4] ;  /* 0x002df400011f7983 */ /* 0x000ea80000300800 */
[----:B------:R0:W2:Y:S02]  /*32a00*/  @!P0 LDG.E.U8 R129, desc[UR10][R4.64] ;  /* 0x0000000a04818981 */ /* 0x0000a4000c1e1100 */
[----:B0-----:R-:W-:Y:S02]  /*32a10*/  @!P0 IMAD.MOV.U32 R4, RZ, RZ, R6 ;  /* 0x000000ffff048224 */ /* 0x001fe400078e0006 */
[----:B------:R-:W2:Y:S04]  /*32a20*/  LDL R6, [R1+0x2e14] ;  /* 0x002e140001067983 */ /* 0x000ea80000100800 */
[----:B------:R-:W2:Y:S04]  /*32a30*/  LDL.LU R29, [R1+0x2db0] ;  /* 0x002db000011d7983 */ /* 0x000ea80000300800 */
[----:B------:R-:W2:Y:S01]  /*32a40*/  LDL R118, [R1+0x2d90] ;  /* 0x002d900001767983 */ /* 0x000ea20000100800 */
[----:B------:R-:W-:Y:S01]  /*32a50*/  PRMT R9, RZ, 0x7610, R9 ;  /* 0x00007610ff097816 */ /* 0x000fe20000000009 */
[----:B------:R-:W-:-:S02]  /*32a60*/  @!P0 IMAD.MOV.U32 R5, RZ, RZ, R15 ;  /* 0x000000ffff058224 */ /* 0x000fc400078e000f */
[----:B------:R-:W2:Y:S04]  /*32a70*/  LDL R40, [R1+0x2d70] ;  /* 0x002d700001287983 */ /* 0x000ea80000100800 */
[----:B------:R-:W2:Y:S04]  /*32a80*/  LDL R39, [R1+0x2d74] ;  /* 0x002d740001277983 */ /* 0x000ea80000100800 */
[----:B------:R0:W2:Y:S04]  /*32a90*/  @!P0 LDG.E.U8 R9, desc[UR10][R4.64] ;  /* 0x0000000a04098981 */ /* 0x0000a8000c1e1100 */
[----:B------:R-:W2:Y:S01]  /*32aa0*/  LDL R15, [R1+0x2d50] ;  /* 0x002d5000010f7983 */ /* 0x000ea20000100800 */
[----:B------:R-:W-:-:S02]  /*32ab0*/  PRMT R252, RZ, 0x7610, R252 ;  /* 0x00007610fffc7816 */ /* 0x000fc400000000fc */
[----:B------:R-:W-:Y:S01]  /*32ac0*/  PRMT R251, RZ, 0x7610, R251 ;  /* 0x00007610fffb7816 */ /* 0x000fe200000000fb */
[----:B------:R-:W2:Y:S01]  /*32ad0*/  LDL R35, [R1+0x2d10] ;  /* 0x002d100001237983 */ /* 0x000ea20000100800 */
[----:B0-----:R-:W-:-:S03]  /*32ae0*/  @!P0 IMAD.MOV.U32 R4, RZ, RZ, R3 ;  /* 0x000000ffff048224 */ /* 0x001fc600078e0003 */
[----:B------:R-:W2:Y:S01]  /*32af0*/  LDL R3, [R1+0x2d54] ;  /* 0x002d540001037983 */ /* 0x000ea20000100800 */
[----:B------:R-:W-:Y:S02]  /*32b00*/  PRMT R250, RZ, 0x7610, R250 ;  /* 0x00007610fffa7816 */ /* 0x000fe400000000fa */
[----:B------:R-:W-:Y:S01]  /*32b10*/  PRMT R249, RZ, 0x7610, R249 ;  /* 0x00007610fff97816 */ /* 0x000fe200000000f9 */
[----:B------:R-:W2:Y:S01]  /*32b20*/  LDL R32, [R1+0x2d14] ;  /* 0x002d140001207983 */ /* 0x000ea20000100800 */
[----:B---3--:R-:W-:Y:S01]  /*32b30*/  @!P0 IMAD.MOV.U32 R5, RZ, RZ, R10 ;  /* 0x000000ffff058224 */ /* 0x008fe200078e000a */
[----:B------:R-:W-:Y:S02]  /*32b40*/  PRMT R248, RZ, 0x7610, R248 ;  /* 0x00007610fff87816 */ /* 0x000fe400000000f8 */
[----:B------:R-:W3:Y:S04]  /*32b50*/  LDL R10, [R1+0x2cf0] ;  /* 0x002cf000010a7983 */ /* 0x000ee80000100800 */
[----:B------:R4:W3:Y:S02]  /*32b60*/  @!P0 LDG.E.U8 R252, desc[UR10][R4.64] ;  /* 0x0000000a04fc8981 */ /* 0x0008e4000c1e1100 */
[----:B----4-:R-:W-:-:S02]  /*32b70*/  @!P0 IMAD.MOV.U32 R4, RZ, RZ, R2 ;  /* 0x000000ffff048224 */ /* 0x010fc400078e0002 */
[----:B------:R-:W4:Y:S01]  /*32b80*/  LDL R2, [R1+0x2d34] ;  /* 0x002d340001027983 */ /* 0x000f220000100800 */
[----:B--2---:R-:W-:Y:S01]  /*32b90*/  @!P0 IMAD.MOV.U32 R5, RZ, RZ, R7 ;  /* 0x000000ffff058224 */ /* 0x004fe200078e0007 */
[----:B------:R-:W-:Y:S02]  /*32ba0*/  PRMT R247, RZ, 0x7610, R247 ;  /* 0x00007610fff77816 */ /* 0x000fe400000000f7 */
[----:B------:R-:W2:Y:S04]  /*32bb0*/  LDL R7, [R1+0x2d30] ;  /* 0x002d300001077983 */ /* 0x000ea80000100800 */
[----:B------:R0:W3:Y:S02]  /*32bc0*/  @!P0 LDG.E.U8 R251, desc[UR10][R4.64] ;  /* 0x0000000a04fb8981 */ /* 0x0000e4000c1e1100 */
[----:B0-----:R-:W-:-:S02]  /*32bd0*/  @!P0 IMAD.MOV.U32 R5, RZ, RZ, R128 ;  /* 0x000000ffff058224 */ /* 0x001fc400078e0080 */
[----:B------:R-:W-:Y:S01]  /*32be0*/  @!P0 IMAD.MOV.U32 R4, RZ, RZ, R6 ;  /* 0x000000ffff048224 */ /* 0x000fe200078e0006 */
[----:B------:R-:W-:Y:S01]  /*32bf0*/  PRMT R246, RZ, 0x7610, R246 ;  /* 0x00007610fff67816 */ /* 0x000fe200000000f6 */
[----:B------:R-:W3:Y:S04]  /*32c00*/  LDL R6, [R1+0x2cf4] ;  /* 0x002cf40001067983 */ /* 0x000ee80000100800 */
[----:B------:R0:W3:Y:S02]  /*32c10*/  @!P0 LDG.E.U8 R250, desc[UR10][R4.64] ;  /* 0x0000000a04fa8981 */ /* 0x0000e4000c1e1100 */
[----:B0-----:R-:W-:Y:S02]  /*32c20*/  @!P0 IMAD.MOV.U32 R4, RZ, RZ, R31 ;  /* 0x000000ffff048224 */ /* 0x001fe400078e001f */
[----:B------:R-:W-:-:S05]  /*32c30*/  @!P0 IMAD.MOV.U32 R5, RZ, RZ, R136 ;  /* 0x000000ffff058224 */ /* 0x000fca00078e0088 */
[----:B------:R0:W3:Y:S02]  /*32c40*/  @!P0 LDG.E.U8 R249, desc[UR10][R4.64] ;  /* 0x0000000a04f98981 */ /* 0x0000e4000c1e1100 */
[----:B0-----:R-:W-:Y:S02]  /*32c50*/  @!P0 IMAD.MOV.U32 R4, RZ, RZ, R133 ;  /* 0x000000ffff048224 */ /* 0x001fe400078e0085 */
[----:B------:R-:W-:-:S05]  /*32c60*/  @!P0 IMAD.MOV.U32 R5, RZ, RZ, R144 ;  /* 0x000000ffff058224 */ /* 0x000fca00078e0090 */
[----:B------:R0:W3:Y:S02]  /*32c70*/  @!P0 LDG.E.U8 R248, desc[UR10][R4.64] ;  /* 0x0000000a04f88981 */ /* 0x0000e4000c1e1100 */
[----:B0-----:R-:W-:Y:S02]  /*32c80*/  @!P0 IMAD.MOV.U32 R4, RZ, RZ, R141 ;  /* 0x000000ffff048224 */ /* 0x001fe400078e008d */
[----:B------:R-:W-:-:S05]  /*32c90*/  @!P0 IMAD.MOV.U32 R5, RZ, RZ, R29 ;  /* 0x000000ffff058224 */ /* 0x000fca00078e001d */
[----:B------:R0:W3:Y:S01]  /*32ca0*/  @!P0 LDG.E.U8 R247, desc[UR10][R4.64] ;  /* 0x0000000a04f78981 */ /* 0x0000e2000c1e1100 */
[----:B------:R-:W-:Y:S01]  /*32cb0*/  PRMT R245, RZ, 0x7610, R245 ;  /* 0x00007610fff57816 */ /* 0x000fe200000000f5 */
[----:B0-----:R-:W-:Y:S02]  /*32cc0*/  @!P0 IMAD.MOV.U32 R4, RZ, RZ, R149 ;  /* 0x000000ffff048224 */ /* 0x001fe400078e0095 */
[----:B------:R-:W-:-:S05]  /*32cd0*/  @!P0 IMAD.MOV.U32 R5, RZ, RZ, R118 ;  /* 0x000000ffff058224 */ /* 0x000fca00078e0076 */
[----:B------:R0:W3:Y:S02]  /*32ce0*/  @!P0 LDG.E.U8 R246, desc[UR10][R4.64] ;  /* 0x0000000a04f68981 */ /* 0x0000e4000c1e1100 */
[----:B0-----:R-:W-:Y:S02]  /*32cf0*/  @!P0 IMAD.MOV.U32 R4, RZ, RZ, R39 ;  /* 0x000000ffff048224 */ /* 0x001fe400078e0027 */
[----:B------:R-:W-:Y:S01]  /*32d00*/  @!P0 IMAD.MOV.U32 R5, RZ, RZ, R40 ;  /* 0x000000ffff058224 */ /* 0x000fe200078e0028 */
[----:B------:R-:W-:Y:S01]  /*32d10*/  PRMT R244, RZ, 0x7610, R244 ;  /* 0x00007610fff47816 */ /* 0x000fe200000000f4 */
[----:B------:R-:W3:Y:S04]  /*32d20*/  LDL R40, [R1+0x2c90] ;  /* 0x002c900001287983 */ /* 0x000ee80000100800 */
[----:B------:R0:W3:Y:S01]  /*32d30*/  @!P0 LDG.E.U8 R245, desc[UR10][R4.64] ;  /* 0x0000000a04f58981 */ /* 0x0000e2000c1e1100 */
[----:B------:R-:W-:-:S02]  /*32d40*/  PRMT R243, RZ, 0x7610, R243 ;  /* 0x00007610fff37816 */ /* 0x000fc400000000f3 */
[----:B------:R-:W-:Y:S01]  /*32d50*/  PRMT R242, RZ, 0x7610, R242 ;  /* 0x00007610fff27816 */ /* 0x000fe200000000f2 */
[----:B------:R-:W3:Y:S01]  /*32d60*/  LDL R39, [R1+0x2c94] ;  /* 0x002c940001277983 */ /* 0x000ee20000100800 */
[----:B0-----:R-:W-:Y:S02]  /*32d70*/  @!P0 IMAD.MOV.U32 R4, RZ, RZ, R3 ;  /* 0x000000ffff048224 */ /* 0x001fe400078e0003 */
[----:B------:R-:W-:Y:S01]  /*32d80*/  @!P0 IMAD.MOV.U32 R5, RZ, RZ, R15 ;  /* 0x000000ffff058224 */ /* 0x000fe200078e000f */
[----:B------:R-:W3:Y:S04]  /*32d90*/  LDL R3, [R1+0x2cd4] ;  /* 0x002cd40001037983 */ /* 0x000ee80000100800 */
[----:B------:R-:W3:Y:S04]  /*32da0*/  LDL R15, [R1+0x2cd0] ;  /* 0x002cd000010f7983 */ /* 0x000ee80000100800 */
[----:B------:R4:W3:Y:S02]  /*32db0*/  @!P0 LDG.E.U8 R244, desc[UR10][R4.64] ;  /* 0x0000000a04f48981 */ /* 0x0008e4000c1e1100 */
[----:B----4-:R-:W-:-:S02]  /*32dc0*/  @!P0 IMAD.MOV.U32 R4, RZ, RZ, R2 ;  /* 0x000000ffff048224 */ /* 0x010fc400078e0002 */
[----:B------:R-:W4:Y:S01]  /*32dd0*/  LDL R2, [R1+0x2cb4] ;  /* 0x002cb40001027983 */ /* 0x000f220000100800 */
[----:B--2---:R-:W-:-:S03]  /*32de0*/  @!P0 IMAD.MOV.U32 R5, RZ, RZ, R7 ;  /* 0x000000ffff058224 */ /* 0x004fc600078e0007 */
[----:B------:R-:W2:Y:S04]  /*32df0*/  LDL R7, [R1+0x2cb0] ;  /* 0x002cb00001077983 */ /* 0x000ea80000100800 */
[----:B------:R0:W2:Y:S01]  /*32e00*/  @!P0 LDG.E.U8 R243, desc[UR10][R4.64] ;  /* 0x0000000a04f38981 */ /* 0x0000a2000c1e1100 */
[----:B------:R-:W-:Y:S01]  /*32e10*/  PRMT R241, RZ, 0x7610, R241 ;  /* 0x00007610fff17816 */ /* 0x000fe200000000f1 */
[----:B0-----:R-:W-:Y:S02]  /*32e20*/  @!P0 IMAD.MOV.U32 R4, RZ, RZ, R32 ;  /* 0x000000ffff048224 */ /* 0x001fe400078e0020 */
[----:B------:R-:W-:Y:S01]  /*32e30*/  @!P0 IMAD.MOV.U32 R5, RZ, RZ, R35 ;  /* 0x000000ffff058224 */ /* 0x000fe200078e0023 */
[----:B------:R-:W-:Y:S01]  /*32e40*/  PRMT R240, RZ, 0x7610, R240 ;  /* 0x00007610fff07816 */ /* 0x000fe200000000f0 */
[----:B------:R-:W2:Y:S04]  /*32e50*/  LDL R35, [R1+0x2c30] ;  /* 0x002c300001237983 */ /* 0x000ea80000100800 */
[----:B------:R3:W2:Y:S04]  /*32e60*/  @!P0 LDG.E.U8 R242, desc[UR10][R4.64] ;  /* 0x0000000a04f28981 */ /* 0x0006a8000c1e1100 */
[----:B------:R-:W2:Y:S01]  /*32e70*/  LDL R32, [R1+0x2c34] ;  /* 0x002c340001207983 */ /* 0x000ea20000100800 */
[----:B---3--:R-:W-:-:S02]  /*32e80*/  @!P0 IMAD.MOV.U32 R4, RZ, RZ, R6 ;  /* 0x000000ffff048224 */ /* 0x008fc400078e0006 */
[----:B------:R-:W-:Y:S01]  /*32e90*/  @!P0 IMAD.MOV.U32 R5, RZ, RZ, R10 ;  /* 0x000000ffff058224 */ /* 0x000fe200078e000a */
[----:B------:R-:W3:Y:S04]  /*32ea0*/  LDL R6, [R1+0x2c74] ;  /* 0x002c740001067983 */ /* 0x000ee80000100800 */
[----:B------:R-:W3:Y:S04]  /*32eb0*/  LDL R10, [R1+0x2c70] ;  /* 0x002c7000010a7983 */ /* 0x000ee80000100800 */
[----:B------:R0:W3:Y:S02]  /*32ec0*/  @!P0 LDG.E.U8 R241, desc[UR10][R4.64] ;  /* 0x0000000a04f18981 */ /* 0x0000e4000c1e1100 */
[----:B0-----:R-:W-:-:S02]  /*32ed0*/  @!P0 IMAD.MOV.U32 R4, RZ, RZ, R3 ;  /* 0x000000ffff048224 */ /* 0x001fc400078e0003 */
[----:B------:R-:W3:Y:S01]  /*32ee0*/  LDL R3, [R1+0x2c54] ;  /* 0x002c540001037983 */ /* 0x000ee20000100800 */
[----:B------:R-:W-:-:S03]  /*32ef0*/  @!P0 IMAD.MOV.U32 R5, RZ, RZ, R15 ;  /* 0x000000ffff058224 */ /* 0x000fc600078e000f */
[----:B------:R-:W3:Y:S04]  /*32f00*/  LDL R15, [R1+0x2c50] ;  /* 0x002c5000010f7983 */ /* 0x000ee80000100800 */
[----:B------:R4:W3:Y:S02]  /*32f10*/  @!P0 LDG.E.U8 R240, desc[UR10][R4.64] ;  /* 0x0000000a04f08981 */ /* 0x0008e4000c1e1100 */
[----:B----4-:R-:W-:Y:S02]  /*32f20*/  @!P0 IMAD.MOV.U32 R4, RZ, RZ, R2 ;  /* 0x000000ffff048224 */ /* 0x010fe400078e0002 */
[----:B------:R-:W4:Y:S01]  /*32f30*/  LDL R2, [R1+0x2c14] ;  /* 0x002c140001027983 */ /* 0x000f220000100800 */
[----:B------:R-:W-:Y:S01]  /*32f40*/  PRMT R239, RZ, 0x7610, R239 ;  /* 0x00007610ffef7816 */ /* 0x000fe200000000ef */
[----:B--2---:R-:W-:-:S02]  /*32f50*/  @!P0 IMAD.MOV.U32 R5, RZ, RZ, R7 ;  /* 0x000000ffff058224 */ /* 0x004fc400078e0007 */
[----:B------:R-:W2:Y:S01]  /*32f60*/  LDL R7, [R1+0x2c10] ;  /* 0x002c100001077983 */ /* 0x000ea20000100800 */
[----:B------:R-:W-:-:S03]  /*32f70*/  PRMT R238, RZ, 0x7610, R238 ;  /* 0x00007610ffee7816 */ /* 0x000fc600000000ee */
[----:B------:R0:W2:Y:S01]  /*32f80*/  @!P0 LDG.E.U8 R239, desc[UR10][R4.64] ;  /* 0x0000000a04ef8981 */ /* 0x0000a2000c1e1100 */
[----:B------:R-:W-:Y:S01]  /*32f90*/  PRMT R237, RZ, 0x7610, R237 ;  /* 0x00007610ffed7816 */ /* 0x000fe200000000ed */
[----:B0-----:R-:W-:Y:S02]  /*32fa0*/  @!P0 IMAD.MOV.U32 R4, RZ, RZ, R39 ;  /* 0x000000ffff048224 */ /* 0x001fe400078e0027 */
[----:B------:R-:W-:Y:S01]  /*32fb0*/  @!P0 IMAD.MOV.U32 R5, RZ, RZ, R40 ;  /* 0x000000ffff058224 */ /* 0x000fe200078e0028 */
[----:B------:R-:W-:Y:S01]  /*32fc0*/  PRMT R236, RZ, 0x7610, R236 ;  /* 0x00007610ffec7816 */ /* 0x000fe200000000ec */
[----:B------:R-:W2:Y:S04]  /*32fd0*/  LDL R40, [R1+0x2bb0] ;  /* 0x002bb00001287983 */ /* 0x000ea80000100800 */
[----:B------:R3:W2:Y:S01]  /*32fe0*/  @!P0 LDG.E.U8 R238, desc[UR10][R4.64] ;  /* 0x0000000a04ee8981 */ /* 0x0006a2000c1e1100 */
[----:B------:R-:W-:-:S03]  /*32ff0*/  PRMT R235, RZ, 0x7610, R235 ;  /* 0x00007610ffeb7816 */ /* 0x000fc600000000eb */
[----:B------:R-:W2:Y:S01]  /*33000*/  LDL R39, [R1+0x2bb4] ;  /* 0x002bb40001277983 */ /* 0x000ea20000100800 */
[----:B---3--:R-:W-:-:S03]  /*33010*/  @!P0 IMAD.MOV.U32 R4, RZ, RZ, R6 ;  /* 0x000000ffff048224 */ /* 0x008fc600078e0006 */
[----:B------:R-:W3:Y:S01]  /*33020*/  LDL R6, [R1+0x2bf4] ;  /* 0x002bf40001067983 */ /* 0x000ee20000100800 */
[----:B------:R-:W-:-:S03]  /*33030*/  @!P0 IMAD.MOV.U32 R5, RZ, RZ, R10 ;  /* 0x000000ffff058224 */ /* 0x000fc600078e000a */
[----:B------:R-:W3:Y:S04]  /*33040*/  LDL R10, [R1+0x2bf0] ;  /* 0x002bf000010a7983 */ /* 0x000ee80000100800 */
[----:B------:R0:W3:Y:S02]  /*33050*/  @!P0 LDG.E.U8 R237, desc[UR10][R4.64] ;  /* 0x0000000a04ed8981 */ /* 0x0000e4000c1e1100 */
[----:B0-----:R-:W-:Y:S02]  /*33060*/  @!P0 IMAD.MOV.U32 R4, RZ, RZ, R3 ;  /* 0x000000ffff048224 */ /* 0x001fe400078e0003 */
[----:B------:R-:W3:Y:S01]  /*33070*/  LDL R3, [R1+0x2bd4] ;  /* 0x002bd40001037983 */ /* 0x000ee20000100800 */
[----:B------:R-:W-:-:S03]  /*33080*/  @!P0 IMAD.MOV.U32 R5, RZ, RZ, R15 ;  /* 0x000000ffff058224 */ /* 0x000fc600078e000f */
[----:B------:R-:W3:Y:S04]  /*33090*/  LDL R15, [R1+0x2bd0] ;  /* 0x002bd000010f7983 */ /* 0x000ee80000100800 */
        /* <DEDUP_REMOVED lines=9> */
[----:B----4-:R-:W-:-:S03]  /*33130*/  @!P0 IMAD.MOV.U32 R4, RZ, RZ, R2 ;  /* 0x000000ffff048224 */ /* 0x010fc600078e0002 */
[----:B------:R-:W4:Y:S01]  /*33140*/  LDL R2, [R1+0x2b94] ;  /* 0x002b940001027983 */ /* 0x000f220000100800 */
[----:B--2---:R-:W-:-:S03]  /*33150*/  @!P0 IMAD.MOV.U32 R5, RZ, RZ, R7 ;  /* 0x000000ffff058224 */ /* 0x004fc600078e0007 */
[----:B------:R-:W2:Y:S04]  /*33160*/  LDL R7, [R1+0x2b90] ;  /* 0x002b900001077983 */ /* 0x000ea80000100800 */
[----:B------:R3:W2:Y:S01]  /*33170*/  @!P0 LDG.E.U8 R234, desc[UR10][R4.64] ;  /* 0x0000000a04ea8981 */ /* 0x0006a2000c1e1100 */
[----:B------:R-:W-:Y:S01]  /*33180*/  PRMT R231, RZ, 0x7610, R231 ;  /* 0x00007610ffe77816 */ /* 0x000fe200000000e7 */
[----:B---3--:R-:W-:Y:S02]  /*33190*/  @!P0 IMAD.MOV.U32 R4, RZ, RZ, R6 ;  /* 0x000000ffff048224 */ /* 0x008fe400078e0006 */
        /* <DEDUP_REMOVED lines=32> */
[----:B------:R0:W3:Y:S04]  /*333a0*/  @!P0 LDG.E.U8 R228, desc[UR10][R4.64] ;  /* 0x0000000a04e48981 */ /* 0x0000e8000c1e1100 */
[----:B------:R-:W3:Y:S01]  /*333b0*/  LDL R32, [R1+0x2a74] ;  /* 0x002a740001207983 */ /* 0x000ee20000100800 */
[----:B0-----:R-:W-:-:S03]  /*333c0*/  @!P0 IMAD.MOV.U32 R4, RZ, RZ, R3 ;  /* 0x000000ffff048224 */ /* 0x001fc600078e0003 */
[----:B------:R-:W3:Y:S01]  /*333d0*/  LDL R3, [R1+0x2ab4] ;  /* 0x002ab40001037983 */ /* 0x000ee20000100800 */
[----:B------:R-:W-:-:S03]  /*333e0*/  @!P0 IMAD.MOV.U32 R5, RZ, RZ, R15 ;  /* 0x000000ffff058224 */ /* 0x000fc600078e000f */
[----:B------:R-:W3:Y:S04]  /*333f0*/  LDL R15, [R1+0x2ab0] ;  /* 0x002ab000010f7983 */ /* 0x000ee80000100800 */
[----:B------:R4:W3:Y:S02]  /*33400*/  @!P0 LDG.E.U8 R227, desc[UR10][R4.64] ;  /* 0x0000000a04e38981 */ /* 0x0008e4000c1e1100 */
[----:B----4-:R-:W-:Y:S02]  /*33410*/  @!P0 IMAD.MOV.U32 R4, RZ, RZ, R2 ;  /* 0x000000ffff048224 */ /* 0x010fe400078e0002 */
[----:B------:R-:W4:Y:S01]  /*33420*/  LDL R2, [R1+0x2a94] ;  /* 0x002a940001027983 */ /* 0x000f220000100800 */
[----:B--2---:R-:W-:-:S03]  /*33430*/  @!P0 IMAD.MOV.U32 R5, RZ, RZ, R7 ;  /* 0x000000ffff058224 */ /* 0x004fc600078e0007 */
[----:B------:R-:W2:Y:S01]  /*33440*/  LDL R7, [R1+0x2a90] ;  /* 0x002a900001077983 */ /* 0x000ea20000100800 */
[----:B------:R-:W-:-:S03]  /*33450*/  PRMT R225, RZ, 0x7610, R225 ;  /* 0x00007610ffe17816 */ /* 0x000fc600000000e1 */
[----:B------:R3:W2:Y:S01]  /*33460*/  @!P0 LDG.E.U8 R226, desc[UR10][R4.64] ;  /* 0x0000000a04e28981 */ /* 0x0006a2000c1e1100 */
[----:B------:R-:W-:Y:S02]  /*33470*/  PRMT R224, RZ, 0x7610, R224 ;  /* 0x00007610ffe07816 */ /* 0x000fe400000000e0 */
        /* <DEDUP_REMOVED lines=11> */
[----:B------:R-:W-:-:S03]  /*33530*/  PRMT R221, RZ, 0x7610, R221 ;  /* 0x00007610ffdd7816 */ /* 0x000fc600000000dd */
        /* <DEDUP_REMOVED lines=9> */
[----:B------:R-:W2:Y:S04]  /*335d0*/  LDL R7, [R1+0x2a10] ;  /* 0x002a100001077983 */ /* 0x000ea80000100800 */
[----:B------:R0:W2:Y:S02]  /*335e0*/  @!P0 LDG.E.U8 R222, desc[UR10][R4.64] ;  /* 0x0000000a04de8981 */ /* 0x0000a4000c1e1100 */
        /* <DEDUP_REMOVED lines=17> */
[----:B----4-:R-:W-:Y:S02]  /*33700*/  @!P0 IMAD.MOV.U32 R4, RZ, RZ, R2 ;  /* 0x000000ffff048224 */ /* 0x010fe400078e0002 */
[----:B------:R-:W4:Y:S01]  /*33710*/  LDL R2, [R1+0x2994] ;  /* 0x0029940001027983 */ /* 0x000f220000100800 */
[----:B------:R-:W-:Y:S01]  /*33720*/  PRMT R218, RZ, 0x7610, R218 ;  /* 0x00007610ffda7816 */ /* 0x000fe200000000da */
[----:B--2---:R-:W-:Y:S01]  /*33730*/  @!P0 IMAD.MOV.U32 R5, RZ, RZ, R7 ;  /* 0x000000ffff058224 */ /* 0x004fe200078e0007 */
[----:B------:R-:W-:Y:S01]  /*33740*/  PRMT R217, RZ, 0x7610, R217 ;  /* 0x00007610ffd97816 */ /* 0x000fe200000000d9 */
[----:B------:R-:W2:Y:S04]  /*33750*/  LDL R7, [R1+0x2974] ;  /* 0x0029740001077983 */ /* 0x000ea80000100800 */
[----:B------:R0:W2:Y:S02]  /*33760*/  @!P0 LDG.E.U8 R218, desc[UR10][R4.64] ;  /* 0x0000000a04da8981 */ /* 0x0000a4000c1e1100 */
[----:B0-----:R-:W-:-:S02]  /*33770*/  @!P0 IMAD.MOV.U32 R4, RZ, RZ, R39 ;  /* 0x000000ffff048224 */ /* 0x001fc400078e0027 */
[----:B------:R-:W-:-:S05]  /*33780*/  @!P0 IMAD.MOV.U32 R5, RZ, RZ, R40 ;  /* 0x000000ffff058224 */ /* 0x000fca00078e0028 */
[----:B------:R3:W2:Y:S01]  /*33790*/  @!P0 LDG.E.U8 R217, desc[UR10][R4.64] ;  /* 0x0000000a04d98981 */ /* 0x0006a2000c1e1100 */
[----:B------:R-:W-:Y:S01]  /*337a0*/  PRMT R216, RZ, 0x7610, R216 ;  /* 0x00007610ffd87816 */ /* 0x000fe200000000d8 */
[----:B---3--:R-:W-:Y:S02]  /*337b0*/  @!P0 IMAD.MOV.U32 R4, RZ, RZ, R6 ;  /* 0x000000ffff048224 */ /* 0x008fe400078e0006 */
[----:B------:R-:W3:Y:S01]  /*337c0*/  LDL R6, [R1+0x2954] ;  /* 0x0029540001067983 */ /* 0x000ee20000100800 */
[----:B------:R-:W-:-:S03]  /*337d0*/  @!P0 IMAD.MOV.U32 R5, RZ, RZ, R10 ;  /* 0x000000ffff058224 */ /* 0x000fc600078e000a */
[----:B------:R-:W3:Y:S01]  /*337e0*/  LDL R10, [R1+0x2950] ;  /* 0x00295000010a7983 */ /* 0x000ee20000100800 */
[----:B------:R-:W-:-:S03]  /*337f0*/  PRMT R215, RZ, 0x7610, R215 ;  /* 0x00007610ffd77816 */ /* 0x000fc600000000d7 */
[----:B------:R0:W3:Y:S02]  /*33800*/  @!P0 LDG.E.U8 R216, desc[UR10][R4.64] ;  /* 0x0000000a04d88981 */ /* 0x0000e4000c1e1100 */
[----:B0-----:R-:W-:Y:S01]  /*33810*/  @!P0 IMAD.MOV.U32 R5, RZ, RZ, R35 ;  /* 0x000000ffff058224 */ /* 0x001fe200078e0023 */
[----:B------:R-:W-:Y:S01]  /*33820*/  PRMT R214, RZ, 0x7610, R214 ;  /* 0x00007610ffd67816 */ /* 0x000fe200000000d6 */
[----:B------:R-:W-:Y:S02]  /*33830*/  @!P0 IMAD.MOV.U32 R4, RZ, RZ, R3 ;  /* 0x000000ffff048224 */ /* 0x000fe400078e0003 */
[----:B------:R-:W3:Y:S04]  /*33840*/  LDL.LU R3, [R1+0x2910] ;  /* 0x0029100001037983 */ /* 0x000ee80000300800 */
[----:B------:R0:W3:Y:S02]  /*33850*/  @!P0 LDG.E.U8 R215, desc[UR10][R4.64] ;  /* 0x0000000a04d78981 */ /* 0x0000e4000c1e1100 */
[----:B0-----:R-:W-:-:S02]  /*33860*/  @!P0 IMAD.MOV.U32 R5, RZ, RZ, R32 ;  /* 0x000000ffff058224 */ /* 0x001fc400078e0020 */
[----:B----4-:R-:W-:Y:S02]  /*33870*/  @!P0 IMAD.MOV.U32 R4, RZ, RZ, R2 ;  /* 0x000000ffff048224 */ /* 0x010fe400078e0002 */
[----:B------:R-:W4:Y:S04]  /*33880*/  LDL R2, [R1+0x2934] ;  /* 0x0029340001027983 */ /* 0x000f280000100800 */
[----:B------:R0:W4:Y:S02]  /*33890*/  @!P0 LDG.E.U8 R214, desc[UR10][R4.64] ;  /* 0x0000000a04d68981 */ /* 0x000124000c1e1100 */
[----:B0-----:R-:W-:Y:S02]  /*338a0*/  @!P0 IMAD.MOV.U32 R5, RZ, RZ, R15 ;  /* 0x000000ffff058224 */ /* 0x001fe400078e000f */
[----:B------:R-:W4:Y:S01]  /*338b0*/  LDL R15, [R1+0x28f0] ;  /* 0x0028f000010f7983 */ /* 0x000f220000100800 */
[----:B------:R-:W-:Y:S01]  /*338c0*/  PRMT R213, RZ, 0x7610, R213 ;  /* 0x00007610ffd57816 */ /* 0x000fe200000000d5 */
[----:B--2---:R-:W-:-:S02]  /*338d0*/  @!P0 IMAD.MOV.U32 R4, RZ, RZ, R7 ;  /* 0x000000ffff048224 */ /* 0x004fc400078e0007 */
[----:B------:R-:W2:Y:S04]  /*338e0*/  LDL R7, [R1+0x2890] ;  /* 0x0028900001077983 */ /* 0x000ea80000100800 */
[----:B------:R3:W2:Y:S04]  /*338f0*/  @!P0 LDG.E.U8 R213, desc[UR10][R4.64] ;  /* 0x0000000a04d58981 */ /* 0x0006a8000c1e1100 */
[----:B------:R-:W2:Y:S01]  /*33900*/  LDL.LU R125, [R1+0x28d4] ;  /* 0x0028d400017d7983 */ /* 0x000ea20000300800 */
[----:B---3--:R-:W-:-:S03]  /*33910*/  @!P0 IMAD.MOV.U32 R4, RZ, RZ, R6 ;  /* 0x000000ffff048224 */ /* 0x008fc600078e0006 */
[----:B------:R-:W3:Y:S01]  /*33920*/  LDL R6, [R1+0x2870] ;  /* 0x0028700001067983 */ /* 0x000ee20000100800 */
[----:B------:R-:W-:-:S03]  /*33930*/  @!P0 IMAD.MOV.U32 R5, RZ, RZ, R10 ;  /* 0x000000ffff058224 */ /* 0x000fc600078e000a */
[----:B------:R-:W2:Y:S04]  /*33940*/  LDL.LU R10, [R1+0x28f4] ;  /* 0x0028f400010a7983 */ /* 0x000ea80000300800 */
[----:B------:R-:W3:Y:S04]  /*33950*/  LDL.LU R39, [R1+0x28b0] ;  /* 0x0028b00001277983 */ /* 0x000ee80000300800 */
[----:B------:R-:W3:Y:S01]  /*33960*/  LDL.LU R35, [R1+0x28d0] ;  /* 0x0028d00001237983 */ /* 0x000ee20000300800 */
[----:B------:R-:W-:-:S03]  /*33970*/  PRMT R212, RZ, 0x7610, R212 ;  /* 0x00007610ffd47816 */ /* 0x000fc600000000d4 */
[----:B------:R-:W3:Y:S01]  /*33980*/  LDL.LU R32, [R1+0x28b4] ;  /* 0x0028b40001207983 */ /* 0x000ee20000300800 */
[----:B------:R-:W-:-:S03]  /*33990*/  PRMT R211, RZ, 0x7610, R211 ;  /* 0x00007610ffd37816 */ /* 0x000fc600000000d3 */
[----:B------:R0:W3:Y:S04]  /*339a0*/  @!P0 LDG.E.U8 R212, desc[UR10][R4.64] ;  /* 0x0000000a04d48981 */ /* 0x0000e8000c1e1100 */
[----:B------:R-:W3:Y:S01]  /*339b0*/  LDL.LU R40, [R1+0x2874] ;  /* 0x0028740001287983 */ /* 0x000ee20000300800 */
[----:B------:R-:W-:Y:S01]  /*339c0*/  PRMT R210, RZ, 0x7610, R210 ;  /* 0x00007610ffd27816 */ /* 0x000fe200000000d2 */
[----:B0-----:R-:W-:Y:S02]  /*339d0*/  @!P0 IMAD.MOV.U32 R5, RZ, RZ, R8 ;  /* 0x000000ffff058224 */ /* 0x001fe400078e0008 */
[----:B----4-:R-:W-:Y:S02]  /*339e0*/  @!P0 IMAD.MOV.U32 R4, RZ, RZ, R2 ;  /* 0x000000ffff048224 */ /* 0x010fe400078e0002 */
[----:B------:R-:W4:Y:S04]  /*339f0*/  LDL.LU R2, [R1+0x2894] ;  /* 0x0028940001027983 */ /* 0x000f280000300800 */
[----:B------:R0:W4:Y:S04]  /*33a00*/  @!P0 LDG.E.U8 R211, desc[UR10][R4.64] ;  /* 0x0000000a04d38981 */ /* 0x000128000c1e1100 */
[----:B------:R-:W-:Y:S01]  /*33a10*/  STL [R1+0x51ec], R8 ;  /* 0x0051ec0801007387 */ /* 0x000fe20000100800 */
[----:B0-----:R-:W-:-:S02]  /*33a20*/  @!P0 IMAD.MOV.U32 R4, RZ, RZ, R11 ;  /* 0x000000ffff048224 */ /* 0x001fc400078e000b */
[----:B------:R-:W-:Y:S01]  /*33a30*/  @!P0 IMAD.MOV.U32 R5, RZ, RZ, R3 ;  /* 0x000000ffff058224 */ /* 0x000fe200078e0003 */
[----:B------:R0:W-:Y:S04]  /*33a40*/  STL [R1+0x51f0], R11 ;  /* 0x0051f00b01007387 */ /* 0x0001e80000100800 */
[----:B------:R1:W4:Y:S04]  /*33a50*/  @!P0 LDG.E.U8 R210, desc[UR10][R4.64] ;  /* 0x0000000a04d28981 */ /* 0x000328000c1e1100 */
[----:B------:R-:W4:Y:S01]  /*33a60*/  LDL R118, [R1+0x2074] ;  /* 0x0020740001767983 */ /* 0x000f220000100800 */
[----:B------:R-:W-:-:S02]  /*33a70*/  PRMT R209, RZ, 0x7610, R209 ;  /* 0x00007610ffd17816 */ /* 0x000fc400000000d1 */
[----:B------:R-:W-:Y:S01]  /*33a80*/  PRMT R208, RZ, 0x7610, R208 ;  /* 0x00007610ffd07816 */ /* 0x000fe200000000d0 */
[----:B0-----:R-:W4:Y:S01]  /*33a90*/  LDL R11, [R1+0x3008] ;  /* 0x00300800010b7983 */ /* 0x001f220000100800 */
[----:B-1----:R-:W-:-:S03]  /*33aa0*/  @!P0 IMAD.MOV.U32 R5, RZ, RZ, R15 ;  /* 0x000000ffff058224 */ /* 0x002fc600078e000f */
[----:B------:R-:W4:Y:S01]  /*33ab0*/  LDL R15, [R1+0x3034] ;  /* 0x00303400010f7983 */ /* 0x000f220000100800 */
[----:B------:R-:W-:Y:S02]  /*33ac0*/  PRMT R207, RZ, 0x7610, R207 ;  /* 0x00007610ffcf7816 */ /* 0x000fe400000000cf */
[----:B------:R-:W-:Y:S01]  /*33ad0*/  PRMT R206, RZ, 0x7610, R206 ;  /* 0x00007610ffce7816 */ /* 0x000fe200000000ce */
[----:B------:R-:W4:Y:S01]  /*33ae0*/  LDL R8, [R1+0x300c] ;  /* 0x00300c0001087983 */ /* 0x000f220000100800 */
[----:B--2---:R-:W-:-:S05]  /*33af0*/  @!P0 IMAD.MOV.U32 R4, RZ, RZ, R10 ;  /* 0x000000ffff048224 */ /* 0x004fca00078e000a */
[----:B------:R0:W2:Y:S02]  /*33b00*/  @!P0 LDG.E.U8 R209, desc[UR10][R4.64] ;  /* 0x0000000a04d18981 */ /* 0x0000a4000c1e1100 */
[----:B0-----:R-:W-:Y:S02]  /*33b10*/  @!P0 IMAD.MOV.U32 R4, RZ, RZ, R125 ;  /* 0x000000ffff048224 */ /* 0x001fe400078e007d */
[----:B---3--:R-:W-:-:S05]  /*33b20*/  @!P0 IMAD.MOV.U32 R5, RZ, RZ, R35 ;  /* 0x000000ffff058224 */ /* 0x008fca00078e0023 */
[----:B------:R0:W3:Y:S02]  /*33b30*/  @!P0 LDG.E.U8 R208, desc[UR10][R4.64] ;  /* 0x0000000a04d08981 */ /* 0x0000e4000c1e1100 */
[----:B0-----:R-:W-:Y:S02]  /*33b40*/  @!P0 IMAD.MOV.U32 R4, RZ, RZ, R32 ;  /* 0x000000ffff048224 */ /* 0x001fe400078e0020 */
[----:B------:R-:W-:-:S05]  /*33b50*/  @!P0 IMAD.MOV.U32 R5, RZ, RZ, R39 ;  /* 0x000000ffff058224 */ /* 0x000fca00078e0027 */
[----:B------:R0:W3:Y:S01]  /*33b60*/  @!P0 LDG.E.U8 R207, desc[UR10][R4.64] ;  /* 0x0000000a04cf8981 */ /* 0x0000e2000c1e1100 */
[----:B------:R-:W-:Y:S01]  /*33b70*/  PRMT R205, RZ, 0x7610, R205 ;  /* 0x00007610ffcd7816 */ /* 0x000fe200000000cd */
[----:B0-----:R-:W-:Y:S01]  /*33b80*/  @!P0 IMAD.MOV.U32 R5, RZ, RZ, R7 ;  /* 0x000000ffff058224 */ /* 0x001fe200078e0007 */
[----:B------:R-:W-:Y:S01]  /*33b90*/  PRMT R204, RZ, 0x7610, R204 ;  /* 0x00007610ffcc7816 */ /* 0x000fe200000000cc */
[----:B------:R-:W2:Y:S01]  /*33ba0*/  LDL R7, [R1+0x2fe8] ;  /* 0x002fe80001077983 */ /* 0x000ea20000100800 */
[----:B----4-:R-:W-:-:S05]  /*33bb0*/  @!P0 IMAD.MOV.U32 R4, RZ, RZ, R2 ;  /* 0x000000ffff048224 */ /* 0x010fca00078e0002 */
[----:B------:R0:W4:Y:S02]  /*33bc0*/  @!P0 LDG.E.U8 R206, desc[UR10][R4.64] ;  /* 0x0000000a04ce8981 */ /* 0x000124000c1e1100 */
[----:B0-----:R-:W-:Y:S02]  /*33bd0*/  @!P0 IMAD.MOV.U32 R4, RZ, RZ, R40 ;  /* 0x000000ffff048224 */ /* 0x001fe400078e0028 */
[----:B------:R-:W-:Y:S02]  /*33be0*/  @!P0 IMAD.MOV.U32 R5, RZ, RZ, R6 ;  /* 0x000000ffff058224 */ /* 0x000fe400078e0006 */
[----:B------:R-:W3:Y:S04]  /*33bf0*/  LDL R6, [R1+0x2fec] ;  /* 0x002fec0001067983 */ /* 0x000ee80000100800 */
[----:B------:R-:W4:Y:S04]  /*33c00*/  LDL.LU R127, [R1+0x2dec] ;  /* 0x002dec00017f7983 */ /* 0x000f280000300800 */
[----:B------:R0:W4:Y:S04]  /*33c10*/  @!P0 LDG.E.U8 R205, desc[UR10][R4.64] ;  /* 0x0000000a04cd8981 */ /* 0x000128000c1e1100 */
[----:B------:R-:W4:Y:S04]  /*33c20*/  LDL.LU R130, [R1+0x2e08] ;  /* 0x002e080001827983 */ /* 0x000f280000300800 */
[----:B------:R-:W4:Y:S01]  /*33c30*/  LDL.LU R135, [R1+0x2dcc] ;  /* 0x002dcc0001877983 */ /* 0x000f220000300800 */
[----:B0-----:R-:W-:-:S02]  /*33c40*/  @!P0 IMAD.MOV.U32 R4, RZ, RZ, R15 ;  /* 0x000000ffff048224 */ /* 0x001fc400078e000f */
[----:B------:R-:W-:Y:S01]  /*33c50*/  @!P0 IMAD.MOV.U32 R5, RZ, RZ, R118 ;  /* 0x000000ffff058224 */ /* 0x000fe200078e0076 */
[----:B------:R-:W4:Y:S04]  /*33c60*/  LDL.LU R138, [R1+0x2de8] ;  /* 0x002de800018a7983 */ /* 0x000f280000300800 */
[----:B------:R-:W4:Y:S04]  /*33c70*/  LDL.LU R143, [R1+0x2dac] ;  /* 0x002dac00018f7983 */ /* 0x000f280000300800 */
[----:B------:R-:W4:Y:S04]  /*33c80*/  LDL.LU R146, [R1+0x2dc8] ;  /* 0x002dc80001927983 */ /* 0x000f280000300800 */
[----:B------:R-:W4:Y:S04]  /*33c90*/  LDL.LU R151, [R1+0x2d8c] ;  /* 0x002d8c0001977983 */ /* 0x000f280000300800 */
[----:B------:R0:W4:Y:S01]  /*33ca0*/  @!P0 LDG.E.U8 R204, desc[UR10][R4.64] ;  /* 0x0000000a04cc8981 */ /* 0x000122000c1e1100 */
[----:B------:R-:W-:-:S02]  /*33cb0*/  PRMT R203, RZ, 0x7610, R203 ;  /* 0x00007610ffcb7816 */ /* 0x000fc400000000cb */
[----:B------:R-:W-:Y:S01]  /*33cc0*/  PRMT R202, RZ, 0x7610, R202 ;  /* 0x00007610ffca7816 */ /* 0x000fe200000000ca */
[----:B------:R-:W4:Y:S01]  /*33cd0*/  LDL R121, [R1+0x2fcc] ;  /* 0x002fcc0001797983 */ /* 0x000f220000100800 */
[----:B------:R-:W-:-:S03]  /*33ce0*/  PRMT R201, RZ, 0x7610, R201 ;  /* 0x00007610ffc97816 */ /* 0x000fc600000000c9 */
[----:B------:R-:W4:Y:S04]  /*33cf0*/  LDL R118, [R1+0x2fa8] ;  /* 0x002fa80001767983 */ /* 0x000f280000100800 */
[----:B------:R-:W0:Y:S04]  /*33d00*/  LDL R4, [R1+0x2064] ;  /* 0x0020640001047983 */ /* 0x000e280000100800 */
[----:B------:R-:W0:Y:S04]  /*33d10*/  LDL R5, [R1+0x3024] ;  /* 0x0030240001057983 */ /* 0x000e280000100800 */
[----:B------:R-:W4:Y:S01]  /*33d20*/  LDL R15, [R1+0x2fac] ;  /* 0x002fac00010f7983 */ /* 0x000f220000100800 */
[----:B0-----:R-:W-:-:S04]  /*33d30*/  @!P0 LOP3.LUT R5, R5, R4, RZ, 0x3c, !PT ;  /* 0x0000000405058212 */ /* 0x001fc800078e3cff */
[----:B------:R-:W-:-:S04]  /*33d40*/  @!P0 LOP3.LUT R4, R5, R4, RZ, 0x3c, !PT ;  /* 0x0000000405048212 */ /* 0x000fc800078e3cff */
[----:B------:R-:W-:-:S05]  /*33d50*/  @!P0 LOP3.LUT R5, R5, R4, RZ, 0x3c, !PT ;  /* 0x0000000405058212 */ /* 0x000fca00078e3cff */
[----:B------:R0:W4:Y:S02]  /*33d60*/  @!P0 LDG.E.U8 R203, desc[UR10][R4.64] ;  /* 0x0000000a04cb8981 */ /* 0x000124000c1e1100 */
[----:B0-----:R-:W-:Y:S02]  /*33d70*/  @!P0 IMAD.MOV.U32 R4, RZ, RZ, R8 ;  /* 0x000000ffff048224 */ /* 0x001fe400078e0008 */
[----:B------:R-:W-:Y:S01]  /*33d80*/  @!P0 IMAD.MOV.U32 R5, RZ, RZ, R11 ;  /* 0x000000ffff058224 */ /* 0x000fe200078e000b */
[----:B------:R-:W4:Y:S04]  /*33d90*/  LDL R8, [R1+0x2f8c] ;  /* 0x002f8c0001087983 */ /* 0x000f280000100800 */
[----:B------:R3:W4:Y:S04]  /*33da0*/  @!P0 LDG.E.U8 R202, desc[UR10][R4.64] ;  /* 0x0000000a04ca8981 */ /* 0x000728000c1e1100 */
[----:B------:R-:W4:Y:S01]  /*33db0*/  LDL R11, [R1+0x2f88] ;  /* 0x002f8800010b7983 */ /* 0x000f220000100800 */
[----:B---3--:R-:W-:-:S02]  /*33dc0*/  @!P0 IMAD.MOV.U32 R4, RZ, RZ, R6 ;  /* 0x000000ffff048224 */ /* 0x008fc400078e0006 */
[----:B--2---:R-:W-:Y:S01]  /*33dd0*/  @!P0 IMAD.MOV.U32 R5, RZ, RZ, R7 ;  /* 0x000000ffff058224 */ /* 0x004fe200078e0007 */
[----:B------:R-:W2:Y:S04]  /*33de0*/  LDL R6, [R1+0x2f6c] ;  /* 0x002f6c0001067983 */ /* 0x000ea80000100800 */
[----:B------:R4:W3:Y:S04]  /*33df0*/  @!P0 LDG.E.U8 R201, desc[UR10][R4.64] ;  /* 0x0000000a04c98981 */ /* 0x0008e8000c1e1100 */
[----:B------:R-:W3:Y:S04]  /*33e00*/  LDL R7, [R1+0x2f68] ;  /* 0x002f680001077983 */ /* 0x000ee80000100800 */
[----:B------:R-:W2:Y:S01]  /*33e10*/  LDL R5, [R1+0x2fc8] ;  /* 0x002fc80001057983 */ /* 0x000ea20000100800 */
[----:B------:R-:W-:Y:S01]  /*33e20*/  PRMT R200, RZ, 0x7610, R200 ;  /* 0x00007610ffc87816 */ /* 0x000fe200000000c8 */
[----:B----4-:R-:W-:Y:S01]  /*33e30*/  @!P0 IMAD.MOV.U32 R4, RZ, RZ, R121 ;  /* 0x000000ffff048224 */ /* 0x010fe200078e0079 */
[----:B------:R-:W-:Y:S01]  /*33e40*/  PRMT R199, RZ, 0x7610, R199 ;  /* 0x00007610ffc77816 */ /* 0x000fe200000000c7 */
[----:B------:R-:W4:Y:S01]  /*33e50*/  LDL R121, [R1+0x2f2c] ;  /* 0x002f2c0001797983 */ /* 0x000f220000100800 */
[----:B------:R-:W-:-:S02]  /*33e60*/  PRMT R198, RZ, 0x7610, R198 ;  /* 0x00007610ffc67816 */ /* 0x000fc400000000c6 */
[----:B------:R-:W-:Y:S01]  /*33e70*/  PRMT R197, RZ, 0x7610, R197 ;  /* 0x00007610ffc57816 */ /* 0x000fe200000000c5 */
[----:B--2---:R0:W2:Y:S02]  /*33e80*/  @!P0 LDG.E.U8 R200, desc[UR10][R4.64] ;  /* 0x0000000a04c88981 */ /* 0x0040a4000c1e1100 */
[----:B0-----:R-:W-:Y:S02]  /*33e90*/  @!P0 IMAD.MOV.U32 R4, RZ, RZ, R15 ;  /* 0x000000ffff048224 */ /* 0x001fe400078e000f */
[----:B------:R-:W-:Y:S01]  /*33ea0*/  @!P0 IMAD.MOV.U32 R5, RZ, RZ, R118 ;  /* 0x000000ffff058224 */ /* 0x000fe200078e0076 */
[----:B------:R-:W-:Y:S01]  /*33eb0*/  PRMT R196, RZ, 0x7610, R196 ;  /* 0x00007610ffc47816 */ /* 0x000fe200000000c4 */
[----:B------:R-:W2:Y:S04]  /*33ec0*/  LDL R118, [R1+0x2f08] ;  /* 0x002f080001767983 */ /* 0x000ea80000100800 */
[----:B------:R0:W2:Y:S04]  /*33ed0*/  @!P0 LDG.E.U8 R199, desc[UR10][R4.64] ;  /* 0x0000000a04c78981 */ /* 0x0000a8000c1e1100 */
[----:B------:R-:W2:Y:S01]  /*33ee0*/  LDL R15, [R1+0x2f0c] ;  /* 0x002f0c00010f7983 */ /* 0x000ea20000100800 */
[----:B0-----:R-:W-:-:S02]  /*33ef0*/  @!P0 IMAD.MOV.U32 R4, RZ, RZ, R8 ;  /* 0x000000ffff048224 */ /* 0x001fc400078e0008 */
[----:B------:R-:W-:Y:S01]  /*33f00*/  @!P0 IMAD.MOV.U32 R5, RZ, RZ, R11 ;  /* 0x000000ffff058224 */ /* 0x000fe200078e000b */
[----:B------:R-:W2:Y:S04]  /*33f10*/  LDL R8, [R1+0x2eec] ;  /* 0x002eec0001087983 */ /* 0x000ea80000100800 */
[----:B------:R0:W2:Y:S04]  /*33f20*/  @!P0 LDG.E.U8 R198, desc[UR10][R4.64] ;  /* 0x0000000a04c68981 */ /* 0x0000a8000c1e1100 */
[----:B------:R-:W2:Y:S01]  /*33f30*/  LDL R11, [R1+0x2ee8] ;  /* 0x002ee800010b7983 */ /* 0x000ea20000100800 */
[----:B0-----:R-:W-:-:S02]  /*33f40*/  @!P0 IMAD.MOV.U32 R4, RZ, RZ, R6 ;  /* 0x000000ffff048224 */ /* 0x001fc400078e0006 */
[----:B---3--:R-:W-:Y:S01]  /*33f50*/  @!P0 IMAD.MOV.U32 R5, RZ, RZ, R7 ;  /* 0x000000ffff058224 */ /* 0x008fe200078e0007 */
[----:B------:R-:W3:Y:S04]  /*33f60*/  LDL R6, [R1+0x2ecc] ;  /* 0x002ecc0001067983 */ /* 0x000ee80000100800 */
[----:B------:R0:W3:Y:S04]  /*33f70*/  @!P0 LDG.E.U8 R197, desc[UR10][R4.64] ;  /* 0x0000000a04c58981 */ /* 0x0000e8000c1e1100 */
[----:B------:R-:W3:Y:S04]  /*33f80*/  LDL R7, [R1+0x2ec8] ;  /* 0x002ec80001077983 */ /* 0x000ee80000100800 */
[----:B------:R-:W0:Y:S04]  /*33f90*/  LDL R4, [R1+0x2f48] ;  /* 0x002f480001047983 */ /* 0x000e280000100800 */
[----:B------:R-:W0:Y:S02]  /*33fa0*/  LDL R5, [R1+0x2f4c] ;  /* 0x002f4c0001057983 */ /* 0x000e240000100800 */
[----:B0-----:R-:W-:-:S04]  /*33fb0*/  @!P0 LOP3.LUT R5, R5, R4, RZ, 0x3c, !PT ;  /* 0x0000000405058212 */ /* 0x001fc800078e3cff */
[----:B------:R-:W-:-:S04]  /*33fc0*/  @!P0 LOP3.LUT R4, R5, R4, RZ, 0x3c, !PT ;  /* 0x0000000405048212 */ /* 0x000fc800078e3cff */
[----:B------:R-:W-:-:S05]  /*33fd0*/  @!P0 LOP3.LUT R5, R5, R4, RZ, 0x3c, !PT ;  /* 0x0000000405058212 */ /* 0x000fca00078e3cff */
[----:B------:R4:W3:Y:S04]  /*33fe0*/  @!P0 LDG.E.U8 R196, desc[UR10][R4.64] ;  /* 0x0000000a04c48981 */ /* 0x0008e8000c1e1100 */
[----:B------:R-:W2:Y:S01]  /*33ff0*/  LDL R5, [R1+0x2f28] ;  /* 0x002f280001057983 */ /* 0x000ea20000100800 */
[----:B------:R-:W-:Y:S01]  /*34000*/  PRMT R195, RZ, 0x7610, R195 ;  /* 0x00007610ffc37816 */ /* 0x000fe200000000c3 */
[----:B----4-:R-:W-:Y:S01]  /*34010*/  @!P0 IMAD.MOV.U32 R4, RZ, RZ, R121 ;  /* 0x000000ffff048224 */ /* 0x010fe200078e0079 */
[----:B------:R-:W-:Y:S01]  /*34020*/  PRMT R194, RZ, 0x7610, R194 ;  /* 0x00007610ffc27816 */ /* 0x000fe200000000c2 */
[----:B------:R-:W4:Y:S01]  /*34030*/  LDL R121, [R1+0x2e68] ;  /* 0x002e680001797983 */ /* 0x000f220000100800 */
[----:B------:R-:W-:Y:S02]  /*34040*/  PRMT R193, RZ, 0x7610, R193 ;  /* 0x00007610ffc17816 */ /* 0x000fe400000000c1 */
[----:B------:R-:W-:Y:S01]  /*34050*/  PRMT R192, RZ, 0x7610, R192 ;  /* 0x00007610ffc07816 */ /* 0x000fe200000000c0 */
[----:B--2---:R0:W2:Y:S02]  /*34060*/  @!P0 LDG.E.U8 R195, desc[UR10][R4.64] ;  /* 0x0000000a04c38981 */ /* 0x0040a4000c1e1100 */
[----:B0-----:R-:W-:-:S02]  /*34070*/  @!P0 IMAD.MOV.U32 R4, RZ, RZ, R15 ;  /* 0x000000ffff048224 */ /* 0x001fc400078e000f */
[----:B------:R-:W-:Y:S01]  /*34080*/  @!P0 IMAD.MOV.U32 R5, RZ, RZ, R118 ;  /* 0x000000ffff058224 */ /* 0x000fe200078e0076 */
[----:B------:R-:W-:Y:S01]  /*34090*/  PRMT R191, RZ, 0x7610, R191 ;  /* 0x00007610ffbf7816 */ /* 0x000fe200000000bf */
[----:B------:R-:W4:Y:S04]  /*340a0*/  LDL R118, [R1+0x2e6c] ;  /* 0x002e6c0001767983 */ /* 0x000f280000100800 */
[----:B------:R0:W2:Y:S04]  /*340b0*/  @!P0 LDG.E.U8 R194, desc[UR10][R4.64] ;  /* 0x0000000a04c28981 */ /* 0x0000a8000c1e1100 */
[----:B------:R-:W2:Y:S01]  /*340c0*/  LDL R15, [R1+0x2e48] ;  /* 0x002e4800010f7983 */ /* 0x000ea20000100800 */
[----:B0-----:R-:W-:-:S02]  /*340d0*/  @!P0 IMAD.MOV.U32 R4, RZ, RZ, R8 ;  /* 0x000000ffff048224 */ /* 0x001fc400078e0008 */
[----:B------:R-:W-:Y:S01]  /*340e0*/  @!P0 IMAD.MOV.U32 R5, RZ, RZ, R11 ;  /* 0x000000ffff058224 */ /* 0x000fe200078e000b */
[----:B------:R-:W2:Y:S04]  /*340f0*/  LDL R8, [R1+0x2e4c] ;  /* 0x002e4c0001087983 */ /* 0x000ea80000100800 */
[----:B------:R3:W2:Y:S04]  /*34100*/  @!P0 LDG.E.U8 R193, desc[UR10][R4.64] ;  /* 0x0000000a04c18981 */ /* 0x0006a8000c1e1100 */
[----:B------:R-:W2:Y:S01]  /*34110*/  LDL R11, [R1+0x2e28] ;  /* 0x002e2800010b7983 */ /* 0x000ea20000100800 */
[----:B---3--:R-:W-:-:S02]  /*34120*/  @!P0 IMAD.MOV.U32 R4, RZ, RZ, R6 ;  /* 0x000000ffff048224 */ /* 0x008fc400078e0006 */
[----:B------:R-:W-:Y:S01]  /*34130*/  @!P0 IMAD.MOV.U32 R5, RZ, RZ, R7 ;  /* 0x000000ffff058224 */ /* 0x000fe200078e0007 */
        /* <DEDUP_REMOVED lines=9> */
[----:B------:R-:W0:Y:S04]  /*341d0*/  LDL R4, [R1+0x2e88] ;  /* 0x002e880001047983 */ /* 0x000e280000100800 */
[----:B------:R-:W0:Y:S01]  /*341e0*/  LDL R5, [R1+0x2e8c] ;  /* 0x002e8c0001057983 */ /* 0x000e220000100800 */
[----:B------:R-:W-:Y:S02]  /*341f0*/  PRMT R190, RZ, 0x7610, R190 ;  /* 0x00007610ffbe7816 */ /* 0x000fe400000000be */
[----:B------:R-:W-:-:S02]  /*34200*/  PRMT R189, RZ, 0x7610, R189 ;  /* 0x00007610ffbd7816 */ /* 0x000fc400000000bd */
[----:B------:R-:W-:Y:S02]  /*34210*/  PRMT R188, RZ, 0x7610, R188 ;  /* 0x00007610ffbc7816 */ /* 0x000fe400000000bc */
[----:B0-----:R-:W-:-:S04]  /*34220*/  @!P0 LOP3.LUT R5, R5, R4, RZ, 0x3c, !PT ;  /* 0x0000000405058212 */ /* 0x001fc800078e3cff */
[----:B------:R-:W-:-:S04]  /*34230*/  @!P0 LOP3.LUT R4, R5, R4, RZ, 0x3c, !PT ;  /* 0x0000000405048212 */ /* 0x000fc800078e3cff */
[----:B------:R-:W-:-:S05]  /*34240*/  @!P0 LOP3.LUT R5, R5, R4, RZ, 0x3c, !PT ;  /* 0x0000000405058212 */ /* 0x000fca00078e3cff */
[----:B------:R4:W3:Y:S02]  /*34250*/  @!P0 LDG.E.U8 R190, desc[UR10][R4.64] ;  /* 0x0000000a04be8981 */ /* 0x0008e4000c1e1100 */
[----:B----4-:R-:W-:Y:S02]  /*34260*/  @!P0 IMAD.MOV.U32 R4, RZ, RZ, R118 ;  /* 0x000000ffff048224 */ /* 0x010fe400078e0076 */
[----:B------:R-:W-:Y:S01]  /*34270*/  @!P0 IMAD.MOV.U32 R5, RZ, RZ, R121 ;  /* 0x000000ffff058224 */ /* 0x000fe200078e0079 */
[----:B------:R-:W-:Y:S01]  /*34280*/  PRMT R187, RZ, 0x7610, R187 ;  /* 0x00007610ffbb7816 */ /* 0x000fe200000000bb */
[----:B------:R-:W4:Y:S04]  /*34290*/  LDL R118, [R1+0x2d48] ;  /* 0x002d480001767983 */ /* 0x000f280000100800 */
[----:B------:R2:W4:Y:S01]  /*342a0*/  @!P0 LDG.E.U8 R189, desc[UR10][R4.64] ;  /* 0x0000000a04bd8981 */ /* 0x000522000c1e1100 */
[----:B------:R-:W-:-:S02]  /*342b0*/  PRMT R186, RZ, 0x7610, R186 ;  /* 0x00007610ffba7816 */ /* 0x000fc400000000ba */
[----:B------:R-:W-:Y:S01]  /*342c0*/  PRMT R185, RZ, 0x7610, R185 ;  /* 0x00007610ffb97816 */ /* 0x000fe200000000b9 */
[----:B------:R-:W4:Y:S01]  /*342d0*/  LDL R121, [R1+0x2d2c] ;  /* 0x002d2c0001797983 */ /* 0x000f220000100800 */
[----:B--2---:R-:W-:-:S03]  /*342e0*/  @!P0 IMAD.MOV.U32 R4, RZ, RZ, R8 ;  /* 0x000000ffff048224 */ /* 0x004fc600078e0008 */
[----:B------:R-:W2:Y:S01]  /*342f0*/  LDL R8, [R1+0x2da8] ;  /* 0x002da80001087983 */ /* 0x000ea20000100800 */
[----:B------:R-:W-:Y:S01]  /*34300*/  @!P0 IMAD.MOV.U32 R5, RZ, RZ, R15 ;  /* 0x000000ffff058224 */ /* 0x000fe200078e000f */
[----:B------:R-:W-:Y:S02]  /*34310*/  PRMT R184, RZ, 0x7610, R184 ;  /* 0x00007610ffb87816 */ /* 0x000fe400000000b8 */
[----:B------:R-:W-:Y:S01]  /*34320*/  PRMT R183, RZ, 0x7610, R183 ;  /* 0x00007610ffb77816 */ /* 0x000fe200000000b7 */
[----:B------:R-:W4:Y:S04]  /*34330*/  LDL R15, [R1+0x2d4c] ;  /* 0x002d4c00010f7983 */ /* 0x000f280000100800 */
[----:B------:R3:W4:Y:S02]  /*34340*/  @!P0 LDG.E.U8 R188, desc[UR10][R4.64] ;  /* 0x0000000a04bc8981 */ /* 0x000724000c1e1100 */
[----:B---3--:R-:W-:-:S02]  /*34350*/  @!P0 IMAD.MOV.U32 R4, RZ, RZ, R7 ;  /* 0x000000ffff048224 */ /* 0x008fc400078e0007 */
[----:B------:R-:W-:Y:S01]  /*34360*/  @!P0 IMAD.MOV.U32 R5, RZ, RZ, R11 ;  /* 0x000000ffff058224 */ /* 0x000fe200078e000b */
[----:B------:R-:W3:Y:S04]  /*34370*/  LDL R7, [R1+0x2d68] ;  /* 0x002d680001077983 */ /* 0x000ee80000100800 */
[----:B------:R0:W4:Y:S01]  /*34380*/  @!P0 LDG.E.U8 R187, desc[UR10][R4.64] ;  /* 0x0000000a04bb8981 */ /* 0x000122000c1e1100 */
[----:B------:R-:W-:Y:S02]  /*34390*/  PRMT R182, RZ, 0x7610, R182 ;  /* 0x00007610ffb67816 */ /* 0x000fe400000000b6 */
[----:B------:R-:W-:Y:S01]  /*343a0*/  PRMT R181, RZ, 0x7610, R181 ;  /* 0x00007610ffb57816 */ /* 0x000fe200000000b5 */
[----:B------:R-:W4:Y:S01]  /*343b0*/  LDL R11, [R1+0x2d08] ;  /* 0x002d0800010b7983 */ /* 0x000f220000100800 */
[----:B0-----:R-:W-:-:S02]  /*343c0*/  @!P0 IMAD.MOV.U32 R4, RZ, RZ, R6 ;  /* 0x000000ffff048224 */ /* 0x001fc400078e0006 */
[----:B------:R-:W-:Y:S01]  /*343d0*/  @!P0 IMAD.MOV.U32 R5, RZ, RZ, R130 ;  /* 0x000000ffff058224 */ /* 0x000fe200078e0082 */
[----:B------:R-:W3:Y:S04]  /*343e0*/  LDL R6, [R1+0x2d6c] ;  /* 0x002d6c0001067983 */ /* 0x000ee80000100800 */
[----:B------:R0:W4:Y:S02]  /*343f0*/  @!P0 LDG.E.U8 R186, desc[UR10][R4.64] ;  /* 0x0000000a04ba8981 */ /* 0x000124000c1e1100 */
[----:B0-----:R-:W-:Y:S02]  /*34400*/  @!P0 IMAD.MOV.U32 R4, RZ, RZ, R127 ;  /* 0x000000ffff048224 */ /* 0x001fe400078e007f */
[----:B------:R-:W-:-:S05]  /*34410*/  @!P0 IMAD.MOV.U32 R5, RZ, RZ, R138 ;  /* 0x000000ffff058224 */ /* 0x000fca00078e008a */
[----:B------:R0:W4:Y:S02]  /*34420*/  @!P0 LDG.E.U8 R185, desc[UR10][R4.64] ;  /* 0x0000000a04b98981 */ /* 0x000124000c1e1100 */
[----:B0-----:R-:W-:Y:S02]  /*34430*/  @!P0 IMAD.MOV.U32 R4, RZ, RZ, R135 ;  /* 0x000000ffff048224 */ /* 0x001fe400078e0087 */
[----:B------:R-:W-:-:S05]  /*34440*/  @!P0 IMAD.MOV.U32 R5, RZ, RZ, R146 ;  /* 0x000000ffff058224 */ /* 0x000fca00078e0092 */
[----:B------:R0:W4:Y:S02]  /*34450*/  @!P0 LDG.E.U8 R184, desc[UR10][R4.64] ;  /* 0x0000000a04b88981 */ /* 0x000124000c1e1100 */
[----:B0-----:R-:W-:Y:S02]  /*34460*/  @!P0 IMAD.MOV.U32 R4, RZ, RZ, R143 ;  /* 0x000000ffff048224 */ /* 0x001fe400078e008f */
[----:B--2---:R-:W-:Y:S01]  /*34470*/  @!P0 IMAD.MOV.U32 R5, RZ, RZ, R8 ;  /* 0x000000ffff058224 */ /* 0x004fe200078e0008 */
[----:B------:R-:W-:Y:S01]  /*34480*/  PRMT R180, RZ, 0x7610, R180 ;  /* 0x00007610ffb47816 */ /* 0x000fe200000000b4 */
[----:B------:R-:W2:Y:S04]  /*34490*/  LDL R8, [R1+0x2d0c] ;  /* 0x002d0c0001087983 */ /* 0x000ea80000100800 */
[----:B------:R0:W2:Y:S04]  /*344a0*/  @!P0 LDG.E.U8 R183, desc[UR10][R4.64] ;  /* 0x0000000a04b78981 */ /* 0x0000a8000c1e1100 */
[----:B------:R-:W3:Y:S01]  /*344b0*/  LDL R5, [R1+0x2d88] ;  /* 0x002d880001057983 */ /* 0x000ee20000100800 */
[----:B0-----:R-:W-:-:S05]  /*344c0*/  @!P0 IMAD.MOV.U32 R4, RZ, RZ, R151 ;  /* 0x000000ffff048224 */ /* 0x001fca00078e0097 */
[----:B---3--:R0:W3:Y:S02]  /*344d0*/  @!P0 LDG.E.U8 R182, desc[UR10][R4.64] ;  /* 0x0000000a04b68981 */ /* 0x0080e4000c1e1100 */
[----:B0-----:R-:W-:Y:S02]  /*344e0*/  @!P0 IMAD.MOV.U32 R4, RZ, RZ, R6 ;  /* 0x000000ffff048224 */ /* 0x001fe400078e0006 */
[----:B------:R-:W-:Y:S01]  /*344f0*/  @!P0 IMAD.MOV.U32 R5, RZ, RZ, R7 ;  /* 0x000000ffff058224 */ /* 0x000fe200078e0007 */
[----:B------:R-:W3:Y:S04]  /*34500*/  LDL R6, [R1+0x2cec] ;  /* 0x002cec0001067983 */ /* 0x000ee80000100800 */
[----:B------:R4:W3:Y:S04]  /*34510*/  @!P0 LDG.E.U8 R181, desc[UR10][R4.64] ;  /* 0x0000000a04b58981 */ /* 0x0008e8000c1e1100 */
[----:B------:R-:W3:Y:S01]  /*34520*/  LDL R7, [R1+0x2ce8] ;  /* 0x002ce80001077983 */ /* 0x000ee20000100800 */
[----:B----4-:R-:W-:-:S02]  /*34530*/  @!P0 IMAD.MOV.U32 R4, RZ, RZ, R15 ;  /* 0x000000ffff048224 */ /* 0x010fc400078e000f */
[----:B------:R-:W-:Y:S01]  /*34540*/  @!P0 IMAD.MOV.U32 R5, RZ, RZ, R118 ;  /* 0x000000ffff058224 */ /* 0x000fe200078e0076 */
[----:B------:R-:W4:Y:S04]  /*34550*/  LDL R15, [R1+0x2ccc] ;  /* 0x002ccc00010f7983 */ /* 0x000f280000100800 */
[----:B------:R0:W4:Y:S04]  /*34560*/  @!P0 LDG.E.U8 R180, desc[UR10][R4.64] ;  /* 0x0000000a04b48981 */ /* 0x000128000c1e1100 */
[----:B------:R-:W4:Y:S04]  /*34570*/  LDL R118, [R1+0x2cc8] ;  /* 0x002cc80001767983 */ /* 0x000f280000100800 */
[----:B------:R-:W2:Y:S01]  /*34580*/  LDL R5, [R1+0x2d28] ;  /* 0x002d280001057983 */ /* 0x000ea20000100800 */
[----:B------:R-:W-:Y:S01]  /*34590*/  PRMT R179, RZ, 0x7610, R179 ;  /* 0x00007610ffb37816 */ /* 0x000fe200000000b3 */
[----:B0-----:R-:W-:Y:S01]  /*345a0*/  @!P0 IMAD.MOV.U32 R4, RZ, RZ, R121 ;  /* 0x000000ffff048224 */ /* 0x001fe200078e0079 */
        /* <DEDUP_REMOVED lines=21> */
[----:B------:R-:W0:Y:S04]  /*34700*/  LDL R4, [R1+0x2ca8] ;  /* 0x002ca80001047983 */ /* 0x000e280000100800 */
[----:B------:R-:W0:Y:S02]  /*34710*/  LDL R5, [R1+0x2cac] ;  /* 0x002cac0001057983 */ /* 0x000e240000100800 */
[----:B0-----:R-:W-:-:S04]  /*34720*/  @!P0 LOP3.LUT R5, R5, R4, RZ, 0x3c, !PT ;  /* 0x0000000405058212 */ /* 0x001fc800078e3cff */
[----:B------:R-:W-:-:S04]  /*34730*/  @!P0 LOP3.LUT R4, R5, R4, RZ, 0x3c, !PT ;  /* 0x0000000405048212 */ /* 0x000fc800078e3cff */
[----:B------:R-:W-:-:S05]  /*34740*/  @!P0 LOP3.LUT R5, R5, R4, RZ, 0x3c, !PT ;  /* 0x0000000405058212 */ /* 0x000fca00078e3cff */
[----:B------:R0:W4:Y:S04]  /*34750*/  @!P0 LDG.E.U8 R175, desc[UR10][R4.64] ;  /* 0x0000000a04af8981 */ /* 0x000128000c1e1100 */
[----:B------:R-:W2:Y:S01]  /*34760*/  LDL R5, [R1+0x2c88] ;  /* 0x002c880001057983 */ /* 0x000ea20000100800 */
[----:B------:R-:W-:Y:S01]  /*34770*/  PRMT R174, RZ, 0x7610, R174 ;  /* 0x00007610ffae7816 */ /* 0x000fe200000000ae */
[----:B0-----:R-:W-:Y:S01]  /*34780*/  @!P0 IMAD.MOV.U32 R4, RZ, RZ, R121 ;  /* 0x000000ffff048224 */ /* 0x001fe200078e0079 */
[----:B------:R-:W-:Y:S01]  /*34790*/  PRMT R173, RZ, 0x7610, R173 ;  /* 0x00007610ffad7816 */ /* 0x000fe200000000ad */
[----:B------:R-:W4:Y:S01]  /*347a0*/  LDL R121, [R1+0x2bac] ;  /* 0x002bac0001797983 */ /* 0x000f220000100800 */
[----:B------:R-:W-:Y:S02]  /*347b0*/  PRMT R172, RZ, 0x7610, R172 ;  /* 0x00007610ffac7816 */ /* 0x000fe400000000ac */
[----:B------:R-:W-:Y:S01]  /*347c0*/  PRMT R171, RZ, 0x7610, R171 ;  /* 0x00007610ffab7816 */ /* 0x000fe200000000ab */
[----:B--2---:R0:W2:Y:S02]  /*347d0*/  @!P0 LDG.E.U8 R174, desc[UR10][R4.64] ;  /* 0x0000000a04ae8981 */ /* 0x0040a4000c1e1100 */
        /* <DEDUP_REMOVED lines=12> */
[----:B------:R-:W-:Y:S01]  /*348a0*/  PRMT R170, RZ, 0x7610, R170 ;  /* 0x00007610ffaa7816 */ /* 0x000fe200000000aa */
[----:B------:R-:W4:Y:S04]  /*348b0*/  LDL R118, [R1+0x2b88] ;  /* 0x002b880001767983 */ /* 0x000f280000100800 */
[----:B------:R0:W4:Y:S01]  /*348c0*/  @!P0 LDG.E.U8 R171, desc[UR10][R4.64] ;  /* 0x0000000a04ab8981 */ /* 0x000122000c1e1100 */
[----:B------:R-:W-:Y:S02]  /*348d0*/  PRMT R169, RZ, 0x7610, R169 ;  /* 0x00007610ffa97816 */ /* 0x000fe400000000a9 */
[----:B------:R-:W-:Y:S01]  /*348e0*/  PRMT R168, RZ, 0x7610, R168 ;  /* 0x00007610ffa87816 */ /* 0x000fe200000000a8 */
[----:B------:R-:W4:Y:S04]  /*348f0*/  LDL R15, [R1+0x2b8c] ;  /* 0x002b8c00010f7983 */ /* 0x000f280000100800 */
[----:B------:R-:W0:Y:S04]  /*34900*/  LDL R4, [R1+0x2c08] ;  /* 0x002c080001047983 */ /* 0x000e280000100800 */
[----:B------:R-:W0:Y:S02]  /*34910*/  LDL R5, [R1+0x2c0c] ;  /* 0x002c0c0001057983 */ /* 0x000e240000100800 */
[----:B0-----:R-:W-:-:S04]  /*34920*/  @!P0 LOP3.LUT R5, R5, R4, RZ, 0x3c, !PT ;  /* 0x0000000405058212 */ /* 0x001fc800078e3cff */
[----:B------:R-:W-:-:S04]  /*34930*/  @!P0 LOP3.LUT R4, R5, R4, RZ, 0x3c, !PT ;  /* 0x0000000405048212 */ /* 0x000fc800078e3cff */
[----:B------:R-:W-:-:S05]  /*34940*/  @!P0 LOP3.LUT R5, R5, R4, RZ, 0x3c, !PT ;  /* 0x0000000405058212 */ /* 0x000fca00078e3cff */
[----:B------:R2:W4:Y:S02]  /*34950*/  @!P0 LDG.E.U8 R170, desc[UR10][R4.64] ;  /* 0x0000000a04aa8981 */ /* 0x000524000c1e1100 */
[----:B--2---:R-:W-:Y:S02]  /*34960*/  @!P0 IMAD.MOV.U32 R4, RZ, RZ, R8 ;  /* 0x000000ffff048224 */ /* 0x004fe400078e0008 */
        /* <DEDUP_REMOVED lines=9> */
[----:B------:R-:W4:Y:S01]  /*34a00*/  LDL R5, [R1+0x2ba8] ;  /* 0x002ba80001057983 */ /* 0x000f220000100800 */
[----:B------:R-:W-:Y:S01]  /*34a10*/  PRMT R167, RZ, 0x7610, R167 ;  /* 0x00007610ffa77816 */ /* 0x000fe200000000a7 */
[----:B0-----:R-:W-:Y:S01]  /*34a20*/  @!P0 IMAD.MOV.U32 R4, RZ, RZ, R121 ;  /* 0x000000ffff048224 */ /* 0x001fe200078e0079 */
[----:B------:R-:W-:Y:S01]  /*34a30*/  PRMT R166, RZ, 0x7610, R166 ;  /* 0x00007610ffa67816 */ /* 0x000fe200000000a6 */
[----:B------:R-:W3:Y:S01]  /*34a40*/  LDL R121, [R1+0x2b0c] ;  /* 0x002b0c0001797983 */ /* 0x000ee20000100800 */
[----:B------:R-:W-:-:S02]  /*34a50*/  PRMT R165, RZ, 0x7610, R165 ;  /* 0x00007610ffa57816 */ /* 0x000fc400000000a5 */
[----:B------:R-:W-:Y:S01]  /*34a60*/  PRMT R164, RZ, 0x7610, R164 ;  /* 0x00007610ffa47816 */ /* 0x000fe200000000a4 */
[----:B----4-:R0:W4:Y:S02]  /*34a70*/  @!P0 LDG.E.U8 R167, desc[UR10][R4.64] ;  /* 0x0000000a04a78981 */ /* 0x010124000c1e1100 */
[----:B0-----:R-:W-:Y:S02]  /*34a80*/  @!P0 IMAD.MOV.U32 R4, RZ, RZ, R15 ;  /* 0x000000ffff048224 */ /* 0x001fe400078e000f */
[----:B------:R-:W-:Y:S01]  /*34a90*/  @!P0 IMAD.MOV.U32 R5, RZ, RZ, R118 ;  /* 0x000000ffff058224 */ /* 0x000fe200078e0076 */
[----:B------:R-:W-:Y:S01]  /*34aa0*/  PRMT R163, RZ, 0x7610, R163 ;  /* 0x00007610ffa37816 */ /* 0x000fe200000000a3 */
[----:B------:R-:W4:Y:S04]  /*34ab0*/  LDL R118, [R1+0x2ae8] ;  /* 0x002ae80001767983 */ /* 0x000f280000100800 */
[----:B------:R2:W4:Y:S04]  /*34ac0*/  @!P0 LDG.E.U8 R166, desc[UR10][R4.64] ;  /* 0x0000000a04a68981 */ /* 0x000528000c1e1100 */
[----:B------:R-:W4:Y:S01]  /*34ad0*/  LDL R15, [R1+0x2aec] ;  /* 0x002aec00010f7983 */ /* 0x000f220000100800 */
[----:B--2---:R-:W-:-:S02]  /*34ae0*/  @!P0 IMAD.MOV.U32 R4, RZ, RZ, R8 ;  /* 0x000000ffff048224 */ /* 0x004fc400078e0008 */
        /* <DEDUP_REMOVED lines=15> */
[----:B------:R-:W4:Y:S01]  /*34be0*/  LDL R5, [R1+0x2b08] ;  /* 0x002b080001057983 */ /* 0x000f220000100800 */
[----:B------:R-:W-:Y:S01]  /*34bf0*/  PRMT R162, RZ, 0x7610, R162 ;  /* 0x00007610ffa27816 */ /* 0x000fe200000000a2 */
[----:B0-----:R-:W-:Y:S01]  /*34c00*/  @!P0 IMAD.MOV.U32 R4, RZ, RZ, R121 ;  /* 0x000000ffff048224 */ /* 0x001fe200078e0079 */
[----:B------:R-:W-:Y:S02]  /*34c10*/  PRMT R161, RZ, 0x7610, R161 ;  /* 0x00007610ffa17816 */ /* 0x000fe400000000a1 */
[----:B------:R-:W-:Y:S02]  /*34c20*/  PRMT R160, RZ, 0x7610, R160 ;  /* 0x00007610ffa07816 */ /* 0x000fe400000000a0 */
[----:B------:R-:W-:Y:S01]  /*34c30*/  PRMT R159, RZ, 0x7610, R159 ;  /* 0x00007610ff9f7816 */ /* 0x000fe2000000009f */
[----:B----4-:R0:W4:Y:S02]  /*34c40*/  @!P0 LDG.E.U8 R162, desc[UR10][R4.64] ;  /* 0x0000000a04a28981 */ /* 0x010124000c1e1100 */
[----:B0-----:R-:W-:-:S02]  /*34c50*/  @!P0 IMAD.MOV.U32 R4, RZ, RZ, R15 ;  /* 0x000000ffff048224 */ /* 0x001fc400078e000f */
[----:B------:R-:W-:Y:S02]  /*34c60*/  @!P0 IMAD.MOV.U32 R5, RZ, RZ, R118 ;  /* 0x000000ffff058224 */ /* 0x000fe400078e0076 */
[----:B------:R-:W4:Y:S04]  /*34c70*/  LDL R118, [R1+0x2a6c] ;  /* 0x002a6c0001767983 */ /* 0x000f280000100800 */
[----:B------:R2:W4:Y:S02]  /*34c80*/  @!P0 LDG.E.U8 R161, desc[UR10][R4.64] ;  /* 0x0000000a04a18981 */ /* 0x000524000c1e1100 */
[----:B--2---:R-:W-:Y:S02]  /*34c90*/  @!P0 IMAD.MOV.U32 R4, RZ, RZ, R8 ;  /* 0x000000ffff048224 */ /* 0x004fe400078e0008 */
[----:B------:R-:W-:Y:S01]  /*34ca0*/  @!P0 IMAD.MOV.U32 R5, RZ, RZ, R11 ;  /* 0x000000ffff058224 */ /* 0x000fe200078e000b */
[----:B------:R-:W2:Y:S04]  /*34cb0*/  LDL R8, [R1+0x2a4c] ;  /* 0x002a4c0001087983 */ /* 0x000ea80000100800 */
[----:B------:R3:W2:Y:S04]  /*34cc0*/  @!P0 LDG.E.U8 R160, desc[UR10][R4.64] ;  /* 0x0000000a04a08981 */ /* 0x0006a8000c1e1100 */
[----:B------:R-:W2:Y:S01]  /*34cd0*/  LDL R11, [R1+0x2a48] ;  /* 0x002a4800010b7983 */ /* 0x000ea20000100800 */
[----:B---3--:R-:W-:-:S02]  /*34ce0*/  @!P0 IMAD.MOV.U32 R4, RZ, RZ, R6 ;  /* 0x000000ffff048224 */ /* 0x008fc400078e0006 */
[----:B------:R-:W-:Y:S02]  /*34cf0*/  @!P0 IMAD.MOV.U32 R5, RZ, RZ, R7 ;  /* 0x000000ffff058224 */ /* 0x000fe400078e0007 */
[----:B------:R-:W3:Y:S04]  /*34d00*/  LDL.LU R7, [R1+0x2054] ;  /* 0x0020540001077983 */ /* 0x000ee80000300800 */
[----:B------:R-:W3:Y:S04]  /*34d10*/  LDL.LU R6, [R1+0x2048] ;  /* 0x0020480001067983 */ /* 0x000ee80000300800 */
[----:B------:R-:W3:Y:S04]  /*34d20*/  LDL.LU R121, [R1+0x203c] ;  /* 0x00203c0001797983 */ /* 0x000ee80000300800 */
[----:B------:R-:W3:Y:S04]  /*34d30*/  LDL.LU R15, [R1+0x2030] ;  /* 0x00203000010f7983 */ /* 0x000ee80000300800 */
[----:B------:R0:W3:Y:S04]  /*34d40*/  @!P0 LDG.E.U8 R159, desc[UR10][R4.64] ;  /* 0x0000000a049f8981 */ /* 0x0000e8000c1e1100 */
[----:B------:R-:W0:Y:S04]  /*34d50*/  LDL R4, [R1+0x2a88] ;  /* 0x002a880001047983 */ /* 0x000e280000100800 */
[----:B------:R-:W0:Y:S01]  /*34d60*/  LDL R5, [R1+0x2a8c] ;  /* 0x002a8c0001057983 */ /* 0x000e220000100800 */
[----:B------:R-:W-:-:S02]  /*34d70*/  PRMT R158, RZ, 0x7610, R158 ;  /* 0x00007610ff9e7816 */ /* 0x000fc4000000009e */
        /* <DEDUP_REMOVED lines=8> */
[----:B------:R-:W4:Y:S04]  /*34e00*/  LDL.LU R118, [R1+0x200c] ;  /* 0x00200c0001767983 */ /* 0x000f280000300800 */
[----:B--2---:R0:W2:Y:S02]  /*34e10*/  @!P0 LDG.E.U8 R157, desc[UR10][R4.64] ;  /* 0x0000000a049d8981 */ /* 0x0040a4000c1e1100 */
[----:B0-----:R-:W-:-:S02]  /*34e20*/  @!P0 IMAD.MOV.U32 R4, RZ, RZ, R8 ;  /* 0x000000ffff048224 */ /* 0x001fc400078e0008 */
[----:B------:R-:W-:Y:S01]  /*34e30*/  @!P0 IMAD.MOV.U32 R5, RZ, RZ, R11 ;  /* 0x000000ffff058224 */ /* 0x000fe200078e000b */
[----:B------:R-:W-:Y:S02]  /*34e40*/  PRMT R155, RZ, 0x7610, R155 ;  /* 0x00007610ff9b7816 */ /* 0x000fe4000000009b */
[----:B------:R-:W-:Y:S02]  /*34e50*/  PRMT R154, RZ, 0x7610, R154 ;  /* 0x00007610ff9a7816 */ /* 0x000fe4000000009a */
[----:B------:R-:W-:Y:S02]  /*34e60*/  PRMT R153, RZ, 0x7610, R153 ;  /* 0x00007610ff997816 */ /* 0x000fe40000000099 */
[----:B------:R-:W-:Y:S01]  /*34e70*/  PRMT R23, RZ, 0x7610, R23 ;  /* 0x00007610ff177816 */ /* 0x000fe20000000017 */
[----:B------:R0:W2:Y:S04]  /*34e80*/  @!P0 LDG.E.U8 R156, desc[UR10][R4.64] ;  /* 0x0000000a049c8981 */ /* 0x0000a8000c1e1100 */
[----:B------:R-:W4:Y:S04]  /*34e90*/  LDL R11, [R1+0x2988] ;  /* 0x00298800010b7983 */ /* 0x000f280000100800 */
[----:B------:R-:W2:Y:S04]  /*34ea0*/  LDL R8, [R1+0x298c] ;  /* 0x00298c0001087983 */ /* 0x000ea80000100800 */
[----:B------:R-:W0:Y:S04]  /*34eb0*/  LDL R4, [R1+0x2a28] ;  /* 0x002a280001047983 */ /* 0x000e280000100800 */
[----:B------:R-:W0:Y:S02]  /*34ec0*/  LDL R5, [R1+0x2a2c] ;  /* 0x002a2c0001057983 */ /* 0x000e240000100800 */
[----:B0-----:R-:W-:-:S04]  /*34ed0*/  @!P0 LOP3.LUT R5, R5, R4, RZ, 0x3c, !PT ;  /* 0x0000000405058212 */ /* 0x001fc800078e3cff */
[----:B------:R-:W-:-:S04]  /*34ee0*/  @!P0 LOP3.LUT R4, R5, R4, RZ, 0x3c, !PT ;  /* 0x0000000405048212 */ /* 0x000fc800078e3cff */
[----:B------:R-:W-:-:S05]  /*34ef0*/  @!P0 LOP3.LUT R5, R5, R4, RZ, 0x3c, !PT ;  /* 0x0000000405058212 */ /* 0x000fca00078e3cff */
[----:B------:R0:W4:Y:S04]  /*34f00*/  @!P0 LDG.E.U8 R155, desc[UR10][R4.64] ;  /* 0x0000000a049b8981 */ /* 0x000128000c1e1100 */
        /* <DEDUP_REMOVED lines=19> */
[----:B------:R-:W0:Y:S01]  /*35040*/  LDL R5, [R1+0x29ac] ;  /* 0x0029ac0001057983 */ /* 0x000e220000100800 */
[----:B------:R-:W-:Y:S02]  /*35050*/  PRMT R22, RZ, 0x7610, R22 ;  /* 0x00007610ff167816 */ /* 0x000fe40000000016 */
[----:B------:R-:W-:-:S02]  /*35060*/  PRMT R0, RZ, 0x7610, R0 ;  /* 0x00007610ff007816 */ /* 0x000fc40000000000 */
[----:B---3--:R-:W-:Y:S02]  /*35070*/  LOP3.LUT R7, R7, 0xffff, RZ, 0xc0, !PT ;  /* 0x0000ffff07077812 */ /* 0x008fe400078ec0ff */
[----:B------:R-:W-:Y:S02]  /*35080*/  LOP3.LUT R6, R6, 0xffff, RZ, 0xc0, !PT ;  /* 0x0000ffff06067812 */ /* 0x000fe400078ec0ff */
[----:B0-----:R-:W-:-:S04]  /*35090*/  @!P0 LOP3.LUT R5, R5, R4, RZ, 0x3c, !PT ;  /* 0x0000000405058212 */ /* 0x001fc800078e3cff */
[----:B------:R-:W-:-:S04]  /*350a0*/  @!P0 LOP3.LUT R4, R5, R4, RZ, 0x3c, !PT ;  /* 0x0000000405048212 */ /* 0x000fc800078e3cff */
[----:B------:R-:W-:-:S05]  /*350b0*/  @!P0 LOP3.LUT R5, R5, R4, RZ, 0x3c, !PT ;  /* 0x0000000405058212 */ /* 0x000fca00078e3cff */
[----:B------:R2:W3:Y:S02]  /*350c0*/  @!P0 LDG.E.U8 R22, desc[UR10][R4.64] ;  /* 0x0000000a04168981 */ /* 0x0004e4000c1e1100 */
[----:B--2---:R-:W-:Y:S02]  /*350d0*/  @!P0 IMAD.MOV.U32 R4, RZ, RZ, R8 ;  /* 0x000000ffff048224 */ /* 0x004fe400078e0008 */
[----:B----4-:R-:W-:Y:S02]  /*350e0*/  @!P0 IMAD.MOV.U32 R5, RZ, RZ, R11 ;  /* 0x000000ffff058224 */ /* 0x010fe400078e000b */
[----:B------:R-:W2:Y:S04]  /*350f0*/  LDL.LU R11, [R1+0x2028] ;  /* 0x00202800010b7983 */ /* 0x000ea80000300800 */
[----:B------:R0:W4:Y:S04]  /*35100*/  @!P0 LDG.E.U8 R0, desc[UR10][R4.64] ;  /* 0x0000000a04008981 */ /* 0x000128000c1e1100 */
[----:B------:R-:W3:Y:S01]  /*35110*/  LDL.LU R8, [R1+0x201c] ;  /* 0x00201c0001087983 */ /* 0x000ee20000300800 */
[----:B0-----:R-:W-:-:S02]  /*35120*/  LOP3.LUT R4, R15, 0xffff, RZ, 0xc0, !PT ;  /* 0x0000ffff0f047812 */ /* 0x001fc400078ec0ff */
[----:B------:R-:W-:Y:S02]  /*35130*/  PRMT R15, R7, 0x3340, R6 ;  /* 0x00003340070f7816 */ /* 0x000fe40000000006 */
[----:B------:R-:W2:Y:S04]  /*35140*/  LDL.LU R7, [R1+0x2024] ;  /* 0x0020240001077983 */ /* 0x000ea80000300800 */
[----:B------:R-:W4:Y:S01]  /*35150*/  LDL.LU R6, [R1+0x2018] ;  /* 0x0020180001067983 */ /* 0x000f220000300800 */
[----:B------:R-:W-:-:S04]  /*35160*/  LOP3.LUT R5, R121, 0xffff, RZ, 0xc0, !PT ;  /* 0x0000ffff79057812 */ /* 0x000fc800078ec0ff */
[----:B------:R-:W-:Y:S02]  /*35170*/  PRMT R121, R5, 0x3340, R4 ;  /* 0x0000334005797816 */ /* 0x000fe40000000004 */
[----:B------:R-:W-:Y:S02]  /*35180*/  LOP3.LUT R4, R24, 0xffff, RZ, 0xc0, !PT ;  /* 0x0000ffff18047812 */ /* 0x000fe400078ec0ff */
[----:B--2---:R-:W-:Y:S02]  /*35190*/  LOP3.LUT R7, R7, 0xffff, RZ, 0xc0, !PT ;  /* 0x0000ffff07077812 */ /* 0x004fe400078ec0ff */
[----:B----4-:R-:W-:-:S04]  /*351a0*/  LOP3.LUT R6, R6, 0xffff, RZ, 0xc0, !PT ;  /* 0x0000ffff06067812 */ /* 0x010fc800078ec0ff */
[----:B------:R-:W-:Y:S02]  /*351b0*/  PRMT R24, R7, 0x3340, R6 ;  /* 0x0000334007187816 */ /* 0x000fe40000000006 */
[----:B------:R-:W2:Y:S04]  /*351c0*/  LDL.LU R7, [R1+0x1ff4] ;  /* 0x001ff40001077983 */ /* 0x000ea80000300800 */
[----:B------:R-:W4:Y:S01]  /*351d0*/  LDL.LU R6, [R1+0x1fe8] ;  /* 0x001fe80001067983 */ /* 0x000f220000300800 */
[----:B------:R-:W-:-:S04]  /*351e0*/  LOP3.LUT R5, R118, 0xffff, RZ, 0xc0, !PT ;  /* 0x0000ffff76057812 */ /* 0x000fc800078ec0ff */
[----:B------:R-:W-:Y:S02]  /*351f0*/  PRMT R118, R5, 0x3340, R4 ;  /* 0x0000334005767816 */ /* 0x000fe40000000004 */
[----:B------:R-:W-:Y:S02]  /*35200*/  LOP3.LUT R5, R26, 0xffff, RZ, 0xc0, !PT ;  /* 0x0000ffff1a057812 */ /* 0x000fe400078ec0ff */
[----:B------:R-:W-:-:S04]  /*35210*/  LOP3.LUT R4, R19, 0xffff, RZ, 0xc0, !PT ;  /* 0x0000ffff13047812 */ /* 0x000fc800078ec0ff */
[----:B------:R-:W-:Y:S02]  /*35220*/  PRMT R19, R5, 0x3340, R4 ;  /* 0x0000334005137816 */ /* 0x000fe40000000004 */
[----:B------:R-:W-:Y:S02]  /*35230*/  LOP3.LUT R5, R14, 0xffff, RZ, 0xc0, !PT ;  /* 0x0000ffff0e057812 */ /* 0x000fe400078ec0ff */
[----:B------:R-:W-:Y:S02]  /*35240*/  LOP3.LUT R4, R38, 0xffff, RZ, 0xc0, !PT ;  /* 0x0000ffff26047812 */ /* 0x000fe400078ec0ff */
[----:B--2---:R-:W-:Y:S02]  /*35250*/  LOP3.LUT R7, R7, 0xffff, RZ, 0xc0, !PT ;  /* 0x0000ffff07077812 */ /* 0x004fe400078ec0ff */
[----:B----4-:R-:W-:-:S04]  /*35260*/  LOP3.LUT R6, R6, 0xffff, RZ, 0xc0, !PT ;  /* 0x0000ffff06067812 */ /* 0x010fc800078ec0ff */
[----:B------:R-:W-:Y:S02]  /*35270*/  PRMT R26, R7, 0x3340, R6 ;  /* 0x00003340071a7816 */ /* 0x000fe40000000006 */
[----:B------:R-:W-:Y:S02]  /*35280*/  LOP3.LUT R7, R33, 0xffff, RZ, 0xc0, !PT ;  /* 0x0000ffff21077812 */ /* 0x000fe400078ec0ff */
[----:B------:R-:W-:Y:S01]  /*35290*/  LOP3.LUT R6, R16, 0xffff, RZ, 0xc0, !PT ;  /* 0x0000ffff10067812 */ /* 0x000fe200078ec0ff */
[----:B------:R-:W2:Y:S04]  /*352a0*/  LDL.LU R33, [R1+0x5f70] ;  /* 0x005f700001217983 */ /* 0x000ea80000300800 */
[----:B------:R-:W4:Y:S04]  /*352b0*/  LDL.LU R16, [R1+0x5f6c] ;  /* 0x005f6c0001107983 */ /* 0x000f280000300800 */
[----:B------:R-:W2:Y:S01]  /*352c0*/  LDL.LU R14, [R1+0x5f68] ;  /* 0x005f6800010e7983 */ /* 0x000ea20000300800 */
[----:B------:R-:W-:-:S02]  /*352d0*/  PRMT R38, R7, 0x3340, R6 ;  /* 0x0000334007267816 */ /* 0x000fc40000000006 */
[----:B------:R-:W-:Y:S02]  /*352e0*/  PRMT R7, R5, 0x3340, R4 ;  /* 0x0000334005077816 */ /* 0x000fe40000000004 */
[----:B------:R-:W-:Y:S02]  /*352f0*/  PRMT R4, R15, 0x5410, R121 ;  /* 0x000054100f047816 */ /* 0x000fe40000000079 */
[----:B------:R-:W-:Y:S01]  /*35300*/  PRMT R5, R24, 0x5410, R118 ;  /* 0x0000541018057816 */ /* 0x000fe20000000076 */
[----:B------:R-:W2:Y:S04]  /*35310*/  LDL.LU R121, [R1+0x5f64] ;  /* 0x005f640001797983 */ /* 0x000ea80000300800 */
[----:B------:R-:W2:Y:S01]  /*35320*/  LDL.LU R15, [R1+0x5f60] ;  /* 0x005f6000010f7983 */ /* 0x000ea20000300800 */
[----:B------:R-:W-:-:S02]  /*35330*/  PRMT R6, R26, 0x5410, R19 ;  /* 0x000054101a067816 */ /* 0x000fc40000000013 */
[----:B------:R-:W-:Y:S01]  /*35340*/  PRMT R7, R38, 0x5410, R7 ;  /* 0x0000541026077816 */ /* 0x000fe20000000007 */
[----:B------:R-:W2:Y:S04]  /*35350*/  LDL.LU R118, [R1+0x5f5c] ;  /* 0x005f5c0001767983 */ /* 0x000ea80000300800 */
[----:B------:R-:W3:Y:S04]  /*35360*/  LDL.LU R24, [R1+0x5f58] ;  /* 0x005f580001187983 */ /* 0x000ee80000300800 */
[----:B------:R-:W4:Y:S04]  /*35370*/  LDL.LU R19, [R1+0x5f54] ;  /* 0x005f540001137983 */ /* 0x000f280000300800 */
[----:B------:R-:W2:Y:S04]  /*35380*/  LDL.LU R26, [R1+0x5f50] ;  /* 0x005f5000011a7983 */ /* 0x000ea80000300800 */
[----:B------:R-:W4:Y:S04]  /*35390*/  LDL.LU R38, [R1+0x5f4c] ;  /* 0x005f4c0001267983 */ /* 0x000f280000300800 */
[----:B------:R0:W-:Y:S04]  /*353a0*/  STS.128 [R152+UR4+0x2000], R4 ;  /* 0x0020000498007988 */ /* 0x0001e80008000c04 */
[----:B0-----:R-:W2:Y:S04]  /*353b0*/  LDL.LU R7, [R1+0x2058] ;  /* 0x0020580001077983 */ /* 0x001ea80000300800 */
[----:B------:R-:W2:Y:S01]  /*353c0*/  LDL.LU R6, [R1+0x204c] ;  /* 0x00204c0001067983 */ /* 0x000ea20000300800 */
[----:B---3--:R-:W-:-:S02]  /*353d0*/  LOP3.LUT R4, R24, 0xffff, RZ, 0xc0, !PT ;  /* 0x0000ffff18047812 */ /* 0x008fc400078ec0ff */
[----:B----4-:R-:W-:-:S04]  /*353e0*/  LOP3.LUT R5, R38, 0xffff, RZ, 0xc0, !PT ;  /* 0x0000ffff26057812 */ /* 0x010fc800078ec0ff */
[----:B------:R-:W-:Y:S02]  /*353f0*/  PRMT R38, R5, 0x3340, R4 ;  /* 0x0000334005267816 */ /* 0x000fe40000000004 */
[----:B--2---:R-:W-:Y:S02]  /*35400*/  LOP3.LUT R5, R26, 0xffff, RZ, 0xc0, !PT ;  /* 0x0000ffff1a057812 */ /* 0x004fe400078ec0ff */
[----:B------:R-:W-:Y:S02]  /*35410*/  LOP3.LUT R4, R19, 0xffff, RZ, 0xc0, !PT ;  /* 0x0000ffff13047812 */ /* 0x000fe400078ec0ff */
[----:B------:R-:W-:Y:S02]  /*35420*/  LOP3.LUT R7, R7, 0xffff, RZ, 0xc0, !PT ;  /* 0x0000ffff07077812 */ /* 0x000fe400078ec0ff */
[----:B------:R-:W-:-:S04]  /*35430*/  LOP3.LUT R6, R6, 0xffff, RZ, 0xc0, !PT ;  /* 0x0000ffff06067812 */ /* 0x000fc800078ec0ff */
[----:B------:R-:W-:Y:S02]  /*35440*/  PRMT R24, R7, 0x3340, R6 ;  /* 0x0000334007187816 */ /* 0x000fe40000000006 */
[----:B------:R-:W-:Y:S02]  /*35450*/  LOP3.LUT R7, R11, 0xffff, RZ, 0xc0, !PT ;  /* 0x0000ffff0b077812 */ /* 0x000fe400078ec0ff */
[----:B------:R-:W-:Y:S02]  /*35460*/  LOP3.LUT R6, R8, 0xffff, RZ, 0xc0, !PT ;  /* 0x0000ffff08067812 */ /* 0x000fe400078ec0ff */
[----:B------:R-:W-:Y:S02]  /*35470*/  PRMT R26, R5, 0x3340, R4 ;  /* 0x00003340051a7816 */ /* 0x000fe40000000004 */
[----:B------:R-:W-:Y:S02]  /*35480*/  LOP3.LUT R5, R16, 0xffff, RZ, 0xc0, !PT ;  /* 0x0000ffff10057812 */ /* 0x000fe400078ec0ff */
[----:B------:R-:W-:-:S02]  /*35490*/  PRMT R19, R7, 0x3340, R6 ;  /* 0x0000334007137816 */ /* 0x000fc40000000006 */
[----:B------:R-:W-:Y:S02]  /*354a0*/  LOP3.LUT R7, R118, 0xffff, RZ, 0xc0, !PT ;  /* 0x0000ffff76077812 */ /* 0x000fe400078ec0ff */
[----:B------:R-:W-:Y:S02]  /*354b0*/  LOP3.LUT R6, R121, 0xffff, RZ, 0xc0, !PT ;  /* 0x0000ffff79067812 */ /* 0x000fe400078ec0ff */
[----:B------:R-:W-:Y:S01]  /*354c0*/  LOP3.LUT R4, R30, 0xffff, RZ, 0xc0, !PT ;  /* 0x0000ffff1e047812 */ /* 0x000fe200078ec0ff */
[----:B------:R-:W2:Y:S04]  /*354d0*/  LDL.LU R118, [R1+0x5f48] ;  /* 0x005f480001767983 */ /* 0x000ea80000300800 */
[----:B------:R-:W3:Y:S01]  /*354e0*/  LDL.LU R121, [R1+0x5f44] ;  /* 0x005f440001797983 */ /* 0x000ee20000300800 */
[----:B------:R-:W-:-:S02]  /*354f0*/  PRMT R11, R7, 0x3340, R6 ;  /* 0x00003340070b7816 */ /* 0x000fc40000000006 */
[----:B------:R-:W-:Y:S02]  /*35500*/  PRMT R30, R5, 0x3340, R4 ;  /* 0x00003340051e7816 */ /* 0x000fe40000000004 */
[----:B------:R-:W-:Y:S02]  /*35510*/  LOP3.LUT R7, R18, 0xffff, RZ, 0xc0, !PT ;  /* 0x0000ffff12077812 */ /* 0x000fe400078ec0ff */
[----:B------:R-:W-:Y:S02]  /*35520*/  LOP3.LUT R6, R120, 0xffff, RZ, 0xc0, !PT ;  /* 0x0000ffff78067812 */ /* 0x000fe400078ec0ff */
[----:B------:R-:W-:Y:S02]  /*35530*/  LOP3.LUT R5, R123, 0xffff, RZ, 0xc0, !PT ;  /* 0x0000ffff7b057812 */ /* 0x000fe400078ec0ff */
[----:B------:R-:W-:Y:S01]  /*35540*/  LOP3.LUT R4, R25, 0xffff, RZ, 0xc0, !PT ;  /* 0x0000ffff19047812 */ /* 0x000fe200078ec0ff */
[----:B------:R-:W4:Y:S04]  /*35550*/  LDL.LU R16, [R1+0x5f40] ;  /* 0x005f400001107983 */ /* 0x000f280000300800 */
[----:B------:R-:W2:Y:S04]  /*35560*/  LDL.LU R18, [R1+0x5f3c] ;  /* 0x005f3c0001127983 */ /* 0x000ea80000300800 */
[----:B------:R-:W3:Y:S01]  /*35570*/  LDL.LU R120, [R1+0x5f38] ;  /* 0x005f380001787983 */ /* 0x000ee20000300800 */
[----:B------:R-:W-:-:S03]  /*35580*/  PRMT R8, R7, 0x3340, R6 ;  /* 0x0000334007087816 */ /* 0x000fc60000000006 */
[----:B------:R-:W4:Y:S01]  /*35590*/  LDL.LU R123, [R1+0x5f34] ;  /* 0x005f3400017b7983 */ /* 0x000f220000300800 */
[----:B------:R-:W-:-:S03]  /*355a0*/  PRMT R7, R5, 0x3340, R4 ;  /* 0x0000334005077816 */ /* 0x000fc60000000004 */
[----:B------:R-:W2:Y:S01]  /*355b0*/  LDL.LU R25, [R1+0x5f30] ;  /* 0x005f300001197983 */ /* 0x000ea20000300800 */
[----:B------:R-:W-:-:S03]  /*355c0*/  PRMT R4, R24, 0x5410, R38 ;  /* 0x0000541018047816 */ /* 0x000fc60000000026 */
[----:B------:R-:W4:Y:S01]  /*355d0*/  LDL.LU R38, [R1+0x5f2c] ;  /* 0x005f2c0001267983 */ /* 0x000f220000300800 */
[----:B------:R-:W-:Y:S02]  /*355e0*/  PRMT R5, R19, 0x5410, R26 ;  /* 0x0000541013057816 */ /* 0x000fe4000000001a */
[----:B------:R-:W-:Y:S02]  /*355f0*/  PRMT R6, R11, 0x5410, R30 ;  /* 0x000054100b067816 */ /* 0x000fe4000000001e */
[----:B------:R-:W-:Y:S01]  /*35600*/  PRMT R7, R8, 0x5410, R7 ;  /* 0x0000541008077816 */ /* 0x000fe20000000007 */
[----:B------:R-:W4:Y:S04]  /*35610*/  LDL.LU R24, [R1+0x5f28] ;  /* 0x005f280001187983 */ /* 0x000f280000300800 */
[----:B------:R-:W4:Y:S04]  /*35620*/  LDL.LU R26, [R1+0x5f24] ;  /* 0x005f2400011a7983 */ /* 0x000f280000300800 */
[----:B------:R-:W4:Y:S04]  /*35630*/  LDL.LU R19, [R1+0x5f20] ;  /* 0x005f200001137983 */ /* 0x000f280000300800 */
[----:B------:R-:W4:Y:S04]  /*35640*/  LDL.LU R30, [R1+0x5f1c] ;  /* 0x005f1c00011e7983 */ /* 0x000f280000300800 */
[----:B------:R3:W-:Y:S02]  /*35650*/  STS.128 [R152+UR4+0x4000], R4 ;  /* 0x0040000498007988 */ /* 0x0007e40008000c04 */
[----:B---3--:R-:W-:-:S02]  /*35660*/  LOP3.LUT R4, R120, 0xffff, RZ, 0xc0, !PT ;  /* 0x0000ffff78047812 */ /* 0x008fc400078ec0ff */
[----:B--2---:R-:W-:Y:S02]  /*35670*/  LOP3.LUT R7, R25, 0xffff, RZ, 0xc0, !PT ;  /* 0x0000ffff19077812 */ /* 0x004fe400078ec0ff */
[----:B----4-:R-:W-:Y:S01]  /*35680*/  LOP3.LUT R5, R123, 0xffff, RZ, 0xc0, !PT ;  /* 0x0000ffff7b057812 */ /* 0x010fe200078ec0ff */
[----:B------:R-:W2:Y:S01]  /*35690*/  LDL.LU R25, [R1+0x5f18] ;  /* 0x005f180001197983 */ /* 0x000ea20000300800 */
[----:B------:R-:W-:-:S03]  /*356a0*/  LOP3.LUT R6, R38, 0xffff, RZ, 0xc0, !PT ;  /* 0x0000ffff26067812 */ /* 0x000fc600078ec0ff */
[----:B------:R-:W3:Y:S01]  /*356b0*/  LDL.LU R38, [R1+0x5f14] ;  /* 0x005f140001267983 */ /* 0x000ee20000300800 */
[----:B------:R-:W-:Y:S02]  /*356c0*/  PRMT R120, R7, 0x3340, R6 ;  /* 0x0000334007787816 */ /* 0x000fe40000000006 */
[----:B------:R-:W-:Y:S02]  /*356d0*/  LOP3.LUT R7, R18, 0xffff, RZ, 0xc0, !PT ;  /* 0x0000ffff12077812 */ /* 0x000fe400078ec0ff */
[----:B------:R-:W-:Y:S02]  /*356e0*/  LOP3.LUT R6, R16, 0xffff, RZ, 0xc0, !PT ;  /* 0x0000ffff10067812 */ /* 0x000fe400078ec0ff */
[----:B------:R-:W-:Y:S02]  /*356f0*/  PRMT R123, R5, 0x3340, R4 ;  /* 0x00003340057b7816 */ /* 0x000fe40000000004 */
[----:B------:R-:W-:Y:S02]  /*35700*/  LOP3.LUT R4, R118, 0xffff, RZ, 0xc0, !PT ;  /* 0x0000ffff76047812 */ /* 0x000fe400078ec0ff */
[----:B------:R-:W-:-:S02]  /*35710*/  LOP3.LUT R5, R121, 0xffff, RZ, 0xc0, !PT ;  /* 0x0000ffff79057812 */ /* 0x000fc400078ec0ff */
[----:B------:R-:W-:Y:S02]  /*35720*/  PRMT R118, R7, 0x3340, R6 ;  /* 0x0000334007767816 */ /* 0x000fe40000000006 */
[----:B------:R-:W-:Y:S02]  /*35730*/  LOP3.LUT R7, R15, 0xffff, RZ, 0xc0, !PT ;  /* 0x0000ffff0f077812 */ /* 0x000fe400078ec0ff */
[----:B------:R-:W-:Y:S01]  /*35740*/  LOP3.LUT R6, R14, 0xffff, RZ, 0xc0, !PT ;  /* 0x0000ffff0e067812 */ /* 0x000fe200078ec0ff */
[----:B------:R-:W4:Y:S04]  /*35750*/  LDL.LU R18, [R1+0x5f10] ;  /* 0x005f100001127983 */ /* 0x000f280000300800 */
[----:B------:R-:W4:Y:S01]  /*35760*/  LDL.LU R16, [R1+0x5f0c] ;  /* 0x005f0c0001107983 */ /* 0x000f220000300800 */
[----:B------:R-:W-:-:S03]  /*35770*/  PRMT R121, R5, 0x3340, R4 ;  /* 0x0000334005797816 */ /* 0x000fc60000000004 */
[----:B------:R-:W4:Y:S04]  /*35780*/  LDL.LU R15, [R1+0x5f08] ;  /* 0x005f0800010f7983 */ /* 0x000f280000300800 */
[----:B------:R-:W4:Y:S01]  /*35790*/  LDL.LU R14, [R1+0x5f04] ;  /* 0x005f0400010e7983 */ /* 0x000f220000300800 */
[----:B------:R-:W-:Y:S02]  /*357a0*/  LOP3.LUT R5, R33, 0xffff, RZ, 0xc0, !PT ;  /* 0x0000ffff21057812 */ /* 0x000fe400078ec0ff */
[----:B------:R-:W-:Y:S01]  /*357b0*/  PRMT R11, R7, 0x3340, R6 ;  /* 0x00003340070b7816 */ /* 0x000fe20000000006 */
[----:B------:R-:W2:Y:S01]  /*357c0*/  LDL.LU R33, [R1+0x5f00] ;  /* 0x005f000001217983 */ /* 0x000ea20000300800 */
[----:B------:R-:W-:-:S03]  /*357d0*/  LOP3.LUT R7, R21, 0xffff, RZ, 0xc0, !PT ;  /* 0x0000ffff15077812 */ /* 0x000fc600078ec0ff */
[----:B------:R-:W3:Y:S01]  /*357e0*/  LDL.LU R21, [R1+0x5efc] ;  /* 0x005efc0001157983 */ /* 0x000ee20000300800 */
[----:B------:R-:W-:Y:S02]  /*357f0*/  LOP3.LUT R4, R119, 0xffff, RZ, 0xc0, !PT ;  /* 0x0000ffff77047812 */ /* 0x000fe400078ec0ff */
[----:B------:R-:W-:Y:S02]  /*35800*/  LOP3.LUT R6, R20, 0xffff, RZ, 0xc0, !PT ;  /* 0x0000ffff14067812 */ /* 0x000fe400078ec0ff */
[----:B------:R-:W4:Y:S01]  /*35810*/  LDL.LU R20, [R1+0x5ef8] ;  /* 0x005ef80001147983 */ /* 0x000f220000300800 */
[----:B------:R-:W-:Y:S02]  /*35820*/  PRMT R119, R5, 0x3340, R4 ;  /* 0x0000334005777816 */ /* 0x000fe40000000004 */
[----:B------:R-:W-:Y:S02]  /*35830*/  LOP3.LUT R5, R124, 0xffff, RZ, 0xc0, !PT ;  /* 0x0000ffff7c057812 */ /* 0x000fe400078ec0ff */
[----:B------:R-:W-:-:S02]  /*35840*/  LOP3.LUT R4, R122, 0xffff, RZ, 0xc0, !PT ;  /* 0x0000ffff7a047812 */ /* 0x000fc400078ec0ff */
[----:B------:R-:W-:Y:S01]  /*35850*/  PRMT R8, R7, 0x3340, R6 ;  /* 0x0000334007087816 */ /* 0x000fe20000000006 */
[----:B------:R-:W4:Y:S01]  /*35860*/  LDL.LU R124, [R1+0x5ef4] ;  /* 0x005ef400017c7983 */ /* 0x000f220000300800 */
[----:B------:R-:W-:Y:S02]  /*35870*/  PRMT R7, R5, 0x3340, R4 ;  /* 0x0000334005077816 */ /* 0x000fe40000000004 */
[----:B------:R-:W-:Y:S02]  /*35880*/  PRMT R4, R120, 0x5410, R123 ;  /* 0x0000541078047816 */ /* 0x000fe4000000007b */
[----:B------:R-:W-:Y:S02]  /*35890*/  PRMT R5, R118, 0x5410, R121 ;  /* 0x0000541076057816 */ /* 0x000fe40000000079 */
[----:B------:R-:W-:Y:S02]  /*358a0*/  PRMT R6, R11, 0x5410, R119 ;  /* 0x000054100b067816 */ /* 0x000fe40000000077 */
[----:B------:R-:W-:Y:S01]  /*358b0*/  PRMT R7, R8, 0x5410, R7 ;  /* 0x0000541008077816 */ /* 0x000fe20000000007 */
[----:B------:R-:W4:Y:S04]  /*358c0*/  LDL.LU R122, [R1+0x5ef0] ;  /* 0x005ef000017a7983 */ /* 0x000f280000300800 */
[----:B------:R-:W4:Y:S04]  /*358d0*/  LDL.LU R123, [R1+0x5eec] ;  /* 0x005eec00017b7983 */ /* 0x000f280000300800 */
[----:B------:R-:W4:Y:S04]  /*358e0*/  LDL.LU R120, [R1+0x5ee8] ;  /* 0x005ee80001787983 */ /* 0x000f280000300800 */
[----:B------:R-:W4:Y:S04]  /*358f0*/  LDL.LU R121, [R1+0x5ee4] ;  /* 0x005ee40001797983 */ /* 0x000f280000300800 */
[----:B------:R0:W-:Y:S04]  /*35900*/  STS.128 [R152+UR4+0x6000], R4 ;  /* 0x0060000498007988 */ /* 0x0001e80008000c04 */
[----:B------:R-:W4:Y:S04]  /*35910*/  LDL.LU R118, [R1+0x5ee0] ;  /* 0x005ee00001767983 */ /* 0x000f280000300800 */
[----:B------:R-:W4:Y:S01]  /*35920*/  LDL.LU R119, [R1+0x5edc] ;  /* 0x005edc0001777983 */ /* 0x000f220000300800 */
[----:B0-----:R-:W0:Y:S02]  /*35930*/  S2R R152, SR_TID.X ;  /* 0x0000000000987919 */ /* 0x001e240000002100 */
[----:B0-----:R-:W-:-:S05]  /*35940*/  LOP3.LUT R152, R152, 0x7f, RZ, 0xc0, !PT ;  /* 0x0000007f98987812 */ /* 0x001fca00078ec0ff */
[----:B------:R0:W-:Y:S04]  /*35950*/  STS.U8 [R152+UR4+0x8000], R116 ;  /* 0x0080007498007988 */ /* 0x0001e80008000004 */
[----:B------:R1:W-:Y:S04]  /*35960*/  STS.U8 [R152+UR4+0x8200], R117 ;  /* 0x0082007598007988 */ /* 0x0003e80008000004 */
[----:B------:R1:W-:Y:S04]  /*35970*/  STS.U8 [R152+UR4+0x8400], R114 ;  /* 0x0084007298007988 */ /* 0x0003e80008000004 */
[----:B------:R1:W-:Y:S04]  /*35980*/  STS.U8 [R152+UR4+0x8600], R115 ;  /* 0x0086007398007988 */ /* 0x0003e80008000004 */
[----:B------:R1:W-:Y:S04]  /*35990*/  STS.U8 [R152+UR4+0x8800], R112 ;  /* 0x0088007098007988 */ /* 0x0003e80008000004 */
[----:B------:R1:W-:Y:S04]  /*359a0*/  STS.U8 [R152+UR4+0x8a00], R113 ;  /* 0x008a007198007988 */ /* 0x0003e80008000004 */
[----:B0-----:R-:W4:Y:S04]  /*359b0*/  LDL.LU R116, [R1+0x5ed8] ;  /* 0x005ed80001747983 */ /* 0x001f280000300800 */
[----:B-1----:R-:W4:Y:S04]  /*359c0*/  LDL.LU R117, [R1+0x5ed4] ;  /* 0x005ed40001757983 */ /* 0x002f280000300800 */
[----:B------:R-:W4:Y:S04]  /*359d0*/  LDL.LU R114, [R1+0x5ed0] ;  /* 0x005ed00001727983 */ /* 0x000f280000300800 */
[----:B------:R-:W4:Y:S04]  /*359e0*/  LDL.LU R115, [R1+0x5ecc] ;  /* 0x005ecc0001737983 */ /* 0x000f280000300800 */
[----:B------:R-:W4:Y:S04]  /*359f0*/  LDL.LU R112, [R1+0x5ec8] ;  /* 0x005ec80001707983 */ /* 0x000f280000300800 */
[----:B------:R-:W4:Y:S04]  /*35a00*/  LDL.LU R113, [R1+0x5ec4] ;  /* 0x005ec40001717983 */ /* 0x000f280000300800 */
        /* <DEDUP_REMOVED lines=44> */
[----:B--2---:R-:W2:Y:S04]  /*35cd0*/  LDL.LU R90, [R1+0x5e70] ;  /* 0x005e7000015a7983 */ /* 0x004ea80000300800 */
[----:B---3--:R-:W2:Y:S04]  /*35ce0*/  LDL.LU R91, [R1+0x5e6c] ;  /* 0x005e6c00015b7983 */ /* 0x008ea80000300800 */
[----:B------:R-:W3:Y:S04]  /*35cf0*/  LDL.LU R88, [R1+0x5e68] ;  /* 0x005e680001587983 */ /* 0x000ee80000300800 */
[----:B------:R-:W3:Y:S04]  /*35d00*/  LDL.LU R89, [R1+0x5e64] ;  /* 0x005e640001597983 */ /* 0x000ee80000300800 */
[----:B------:R0:W-:Y:S04]  /*35d10*/  STS.U8 [R152+UR4+0xbc00], R86 ;  /* 0x00bc005698007988 */ /* 0x0001e80008000004 */
[----:B------:R1:W-:Y:S04]  /*35d20*/  STS.U8 [R152+UR4+0xbe00], R87 ;  /* 0x00be005798007988 */ /* 0x0003e80008000004 */
[----:B------:R1:W-:Y:S04]  /*35d30*/  STS.U8 [R152+UR4+0xc000], R84 ;  /* 0x00c0005498007988 */ /* 0x0003e80008000004 */
[----:B------:R1:W-:Y:S04]  /*35d40*/  STS.U8 [R152+UR4+0xc200], R85 ;  /* 0x00c2005598007988 */ /* 0x0003e80008000004 */
[----:B------:R1:W-:Y:S04]  /*35d50*/  STS.U8 [R152+UR4+0xc400], R82 ;  /* 0x00c4005298007988 */ /* 0x0003e80008000004 */
[----:B------:R1:W-:Y:S04]  /*35d60*/  STS.U8 [R152+UR4+0xc600], R83 ;  /* 0x00c6005398007988 */ /* 0x0003e80008000004 */
[----:B0-----:R-:W3:Y:S04]  /*35d70*/  LDL.LU R86, [R1+0x5e60] ;  /* 0x005e600001567983 */ /* 0x001ee80000300800 */
[----:B-1----:R-:W3:Y:S04]  /*35d80*/  LDL.LU R87, [R1+0x5e5c] ;  /* 0x005e5c0001577983 */ /* 0x002ee80000300800 */
[----:B------:R-:W3:Y:S04]  /*35d90*/  LDL.LU R84, [R1+0x5e58] ;  /* 0x005e580001547983 */ /* 0x000ee80000300800 */
[----:B------:R-:W3:Y:S04]  /*35da0*/  LDL.LU R85, [R1+0x5e54] ;  /* 0x005e540001557983 */ /* 0x000ee80000300800 */
        /* <DEDUP_REMOVED lines=54> */
[----:B0-----:R-:W3:Y:S04]  /*36110*/  LDL.LU R56, [R1+0x5de8] ;  /* 0x005de80001387983 */ /* 0x001ee80000300800 */
[----:B-1----:R-:W3:Y:S04]  /*36120*/  LDL.LU R57, [R1+0x5de4] ;  /* 0x005de40001397983 */ /* 0x002ee80000300800 */
[----:B------:R-:W3:Y:S04]  /*36130*/  LDL.LU R54, [R1+0x5de0] ;  /* 0x005de00001367983 */ /* 0x000ee80000300800 */
[----:B------:R-:W3:Y:S01]  /*36140*/  LDL.LU R55, [R1+0x5ddc] ;  /* 0x005ddc0001377983 */ /* 0x000ee20000300800 */
[----:B------:R-:W-:-:S02]  /*36150*/  IMAD.MOV.U32 R4, RZ, RZ, R10 ;  /* 0x000000ffff047224 */ /* 0x000fc400078e000a */
[----:B------:R-:W-:Y:S01]  /*36160*/  IMAD.MOV.U32 R5, RZ, RZ, R12 ;  /* 0x000000ffff057224 */ /* 0x000fe200078e000c */
        /* <DEDUP_REMOVED lines=8> */
[----:B----4-:R-:W4:Y:S04]  /*361f0*/  LDL.LU R50, [R1+0x5dd0] ;  /* 0x005dd00001327983 */ /* 0x010f280000300800 */
[----:B--2---:R-:W4:Y:S04]  /*36200*/  LDL.LU R51, [R1+0x5dcc] ;  /* 0x005dcc0001337983 */ /* 0x004f280000300800 */
[----:B------:R-:W2:Y:S04]  /*36210*/  LDL.LU R48, [R1+0x5dc8] ;  /* 0x005dc80001307983 */ /* 0x000ea80000300800 */
[----:B------:R-:W2:Y:S04]  /*36220*/  LDL.LU R49, [R1+0x5dc4] ;  /* 0x005dc40001317983 */ /* 0x000ea80000300800 */
[----:B------:R0:W-:Y:S04]  /*36230*/  STS.U8 [R21+UR4+0x8c80], R46 ;  /* 0x008c802e15007988 */ /* 0x0001e80008000004 */
[----:B------:R1:W-:Y:S04]  /*36240*/  STS.U8 [R21+UR4+0x8e80], R47 ;  /* 0x008e802f15007988 */ /* 0x0003e80008000004 */
[----:B------:R1:W-:Y:S04]  /*36250*/  STS.U8 [R21+UR4+0x9080], R44 ;  /* 0x0090802c15007988 */ /* 0x0003e80008000004 */
[----:B------:R1:W-:Y:S04]  /*36260*/  STS.U8 [R21+UR4+0x9c80], R129 ;  /* 0x009c808115007988 */ /* 0x0003e80008000004 */
[----:B------:R1:W-:Y:S04]  /*36270*/  STS.U8 [R21+UR4+0x9a80], R132 ;  /* 0x009a808415007988 */ /* 0x0003e80008000004 */
[----:B------:R1:W-:Y:S04]  /*36280*/  STS.U8 [R21+UR4+0x9880], R137 ;  /* 0x0098808915007988 */ /* 0x0003e80008000004 */
[----:B0-----:R-:W2:Y:S04]  /*36290*/  LDL.LU R46, [R1+0x5dc0] ;  /* 0x005dc000012e7983 */ /* 0x001ea80000300800 */
[----:B-1----:R-:W2:Y:S04]  /*362a0*/  LDL.LU R47, [R1+0x5dbc] ;  /* 0x005dbc00012f7983 */ /* 0x002ea80000300800 */
[----:B------:R-:W2:Y:S04]  /*362b0*/  LDL.LU R44, [R1+0x5db8] ;  /* 0x005db800012c7983 */ /* 0x000ea80000300800 */
[----:B------:R-:W3:Y:S04]  /*362c0*/  LDL.LU R129, [R1+0x2de4] ;  /* 0x002de40001817983 */ /* 0x000ee80000300800 */
[----:B------:R-:W4:Y:S04]  /*362d0*/  LDL.LU R132, [R1+0x2e00] ;  /* 0x002e000001847983 */ /* 0x000f280000300800 */
[----:B------:R0:W-:Y:S04]  /*362e0*/  STS.U8 [R21+UR4+0x9680], R140 ;  /* 0x0096808c15007988 */ /* 0x0001e80008000004 */
[----:B------:R-:W2:Y:S04]  /*362f0*/  LDL.LU R137, [R1+0x2dc4] ;  /* 0x002dc40001897983 */ /* 0x000ea80000300800 */
[----:B------:R1:W-:Y:S04]  /*36300*/  STS.U8 [R21+UR4+0x9480], R145 ;  /* 0x0094809115007988 */ /* 0x0003e80008000004 */
[----:B------:R1:W-:Y:S04]  /*36310*/  STS.U8 [R21+UR4+0x9280], R148 ;  /* 0x0092809415007988 */ /* 0x0003e80008000004 */
[----:B------:R1:W-:Y:S04]  /*36320*/  STS.U8 [R21+UR4+0x9e80], R9 ;  /* 0x009e800915007988 */ /* 0x0003e80008000004 */
[----:B0-----:R-:W2:Y:S04]  /*36330*/  LDL.LU R140, [R1+0x2de0] ;  /* 0x002de000018c7983 */ /* 0x001ea80000300800 */
[----:B-1----:R-:W2:Y:S04]  /*36340*/  LDL.LU R145, [R1+0x2da4] ;  /* 0x002da40001917983 */ /* 0x002ea80000300800 */
[----:B------:R-:W2:Y:S04]  /*36350*/  LDL.LU R148, [R1+0x2dc0] ;  /* 0x002dc00001947983 */ /* 0x000ea80000300800 */
[----:B------:R-:W2:Y:S04]  /*36360*/  LDL.LU R11, [R1+0x292c] ;  /* 0x00292c00010b7983 */ /* 0x000ea80000300800 */
[----:B------:R-:W2:Y:S04]  /*36370*/  LDL.LU R8, [R1+0x2924] ;  /* 0x0029240001087983 */ /* 0x000ea80000300800 */
[----:B------:R-:W2:Y:S04]  /*36380*/  LDL.LU R10, [R1+0x2948] ;  /* 0x00294800010a7983 */ /* 0x000ea80000300800 */
[----:B------:R-:W2:Y:S04]  /*36390*/  LDL.LU R12, [R1+0x2940] ;  /* 0x00294000010c7983 */ /* 0x000ea80000300800 */
        /* <DEDUP_REMOVED lines=9> */
[----:B-1----:R-:W2:Y:S01]  /*36430*/  LDL.LU R251, [R1+0x2868] ;  /* 0x0028680001fb7983 */ /* 0x002ea20000300800 */
[----:B------:R-:W-:-:S02]  /*36440*/  IMAD.MOV.U32 R250, RZ, RZ, R45 ;  /* 0x000000fffffa7224 */ /* 0x000fc400078e002d */
[----:B------:R-:W-:Y:S01]  /*36450*/  IMAD.MOV.U32 R249, RZ, RZ, R42 ;  /* 0x000000fffff97224 */ /* 0x000fe200078e002a */
        /* <DEDUP_REMOVED lines=10> */
[----:B------:R1:W-:Y:S04]  /*36500*/  STS.U8 [R21+UR4+0xb880], R240 ;  /* 0x00b880f015007988 */ /* 0x0003e80008000004 */
[----:B0-----:R-:W2:Y:S01]  /*36510*/  LDL.LU R246, [R1+0x2864] ;  /* 0x0028640001f67983 */ /* 0x001ea20000300800 */
[----:B-1----:R-:W-:-:S03]  /*36520*/  IMAD.MOV.U32 R245, RZ, RZ, R43 ;  /* 0x000000fffff57224 */ /* 0x002fc600078e002b */
[----:B------:R-:W2:Y:S04]  /*36530*/  LDL.LU R43, [R1+0x5dac] ;  /* 0x005dac00012b7983 */ /* 0x000ea80000300800 */
[----:B------:R-:W2:Y:S01]  /*36540*/  LDL.LU R244, [R1+0x286c] ;  /* 0x00286c0001f47983 */ /* 0x000ea20000300800 */
[----:B------:R-:W-:Y:S02]  /*36550*/  IMAD.MOV.U32 R243, RZ, RZ, R40 ;  /* 0x000000fffff37224 */ /* 0x000fe400078e0028 */
[----:B------:R-:W-:Y:S01]  /*36560*/  IMAD.MOV.U32 R242, RZ, RZ, R41 ;  /* 0x000000fffff27224 */ /* 0x000fe200078e0029 */
[----:B------:R-:W2:Y:S04]  /*36570*/  LDL.LU R40, [R1+0x5da8] ;  /* 0x005da80001287983 */ /* 0x000ea80000300800 */
[----:B------:R-:W2:Y:S04]  /*36580*/  LDL.LU R41, [R1+0x5da4] ;  /* 0x005da40001297983 */ /* 0x000ea80000300800 */
[----:B------:R-:W2:Y:S01]  /*36590*/  LDL.LU R241, [R1+0x28a0] ;  /* 0x0028a00001f17983 */ /* 0x000ea20000300800 */
[----:B------:R-:W-:-:S03]  /*365a0*/  IMAD.MOV.U32 R240, RZ, RZ, R38 ;  /* 0x000000fffff07224 */ /* 0x000fc600078e0026 */
[----:B------:R0:W-:Y:S04]  /*365b0*/  STS.U8 [R21+UR4+0xba80], R239 ;  /* 0x00ba80ef15007988 */ /* 0x0001e80008000004 */
[----:B------:R-:W2:Y:S04]  /*365c0*/  LDL.LU R38, [R1+0x5da0] ;  /* 0x005da00001267983 */ /* 0x000ea80000300800 */
[----:B------:R1:W-:Y:S04]  /*365d0*/  STS.U8 [R21+UR4+0xbc80], R238 ;  /* 0x00bc80ee15007988 */ /* 0x0003e80008000004 */
[----:B------:R1:W-:Y:S04]  /*365e0*/  STS.U8 [R21+UR4+0xbe80], R237 ;  /* 0x00be80ed15007988 */ /* 0x0003e80008000004 */
[----:B------:R1:W-:Y:S04]  /*365f0*/  STS.U8 [R21+UR4+0xc080], R236 ;  /* 0x00c080ec15007988 */ /* 0x0003e80008000004 */
[----:B------:R1:W-:Y:S04]  /*36600*/  STS.U8 [R21+UR4+0xc280], R235 ;  /* 0x00c280eb15007988 */ /* 0x0003e80008000004 */
[----:B------:R1:W-:Y:S04]  /*36610*/  STS.U8 [R21+UR4+0xc480], R234 ;  /* 0x00c480ea15007988 */ /* 0x0003e80008000004 */
[----:B0-----:R-:W2:Y:S04]  /*36620*/  LDL.LU R239, [R1+0x28a8] ;  /* 0x0028a80001ef7983 */ /* 0x001ea80000300800 */
[----:B-1----:R-:W2:Y:S01]  /*36630*/  LDL.LU R238, [R1+0x2884] ;  /* 0x0028840001ee7983 */ /* 0x002ea20000300800 */
[----:B------:R-:W-:-:S03]  /*36640*/  IMAD.MOV.U32 R237, RZ, RZ, R39 ;  /* 0x000000ffffed7224 */ /* 0x000fc600078e0027 */
[----:B------:R-:W2:Y:S04]  /*36650*/  LDL.LU R39, [R1+0x5d9c] ;  /* 0x005d9c0001277983 */ /* 0x000ea80000300800 */
[----:B------:R-:W2:Y:S01]  /*36660*/  LDL.LU R236, [R1+0x288c] ;  /* 0x00288c0001ec7983 */ /* 0x000ea20000300800 */
[----:B------:R-:W-:Y:S02]  /*36670*/  IMAD.MOV.U32 R235, RZ, RZ, R36 ;  /* 0x000000ffffeb7224 */ /* 0x000fe400078e0024 */
[----:B------:R-:W-:Y:S01]  /*36680*/  IMAD.MOV.U32 R234, RZ, RZ, R37 ;  /* 0x000000ffffea7224 */ /* 0x000fe200078e0025 */
        /* <DEDUP_REMOVED lines=13> */
[----:B------:R-:W2:Y:S04]  /*36760*/  LDL.LU R231, [R1+0x28c8] ;  /* 0x0028c80001e77983 */ /* 0x000ea80000300800 */
[----:B------:R-:W2:Y:S01]  /*36770*/  LDL.LU R230, [R1+0x28a4] ;  /* 0x0028a40001e67983 */ /* 0x000ea20000300800 */
[----:B------:R-:W-:Y:S02]  /*36780*/  IMAD.MOV.U32 R229, RZ, RZ, R35 ;  /* 0x000000ffffe57224 */ /* 0x000fe400078e0023 */
[----:B------:R-:W-:Y:S01]  /*36790*/  IMAD.MOV.U32 R226, RZ, RZ, R33 ;  /* 0x000000ffffe27224 */ /* 0x000fe200078e0021 */
[----:B------:R-:W2:Y:S04]  /*367a0*/  LDL.LU R35, [R1+0x5d8c] ;  /* 0x005d8c0001237983 */ /* 0x000ea80000300800 */
[----:B------:R0:W-:Y:S01]  /*367b0*/  STS.U8 [R21+UR4+0xd080], R228 ;  /* 0x00d080e415007988 */ /* 0x0001e20008000004 */
[----:B------:R-:W-:-:S02]  /*367c0*/  IMAD.MOV.U32 R227, RZ, RZ, R32 ;  /* 0x000000ffffe37224 */ /* 0x000fc400078e0020 */
[----:B------:R-:W-:Y:S01]  /*367d0*/  IMAD.MOV.U32 R224, RZ, RZ, R30 ;  /* 0x000000ffffe07224 */ /* 0x000fe200078e001e */
[----:B------:R1:W-:Y:S04]  /*367e0*/  STS.U8 [R21+UR4+0xdc80], R222 ;  /* 0x00dc80de15007988 */ /* 0x0003e80008000004 */
[----:B------:R1:W-:Y:S04]  /*367f0*/  STS.U8 [R21+UR4+0xd680], R225 ;  /* 0x00d680e115007988 */ /* 0x0003e80008000004 */
[----:B------:R1:W-:Y:S04]  /*36800*/  STS.U8 [R21+UR4+0xde80], R221 ;  /* 0x00de80dd15007988 */ /* 0x0003e80008000004 */
[----:B------:R3:W-:Y:S04]  /*36810*/  STS.U8 [R21+UR4+0xda80], R223 ;  /* 0x00da80df15007988 */ /* 0x0007e80008000004 */
[----:B0-----:R-:W2:Y:S04]  /*36820*/  LDL.LU R228, [R1+0x28ac] ;  /* 0x0028ac0001e47983 */ /* 0x001ea80000300800 */
[----:B------:R-:W2:Y:S04]  /*36830*/  LDL.LU R32, [R1+0x5d88] ;  /* 0x005d880001207983 */ /* 0x000ea80000300800 */
[----:B------:R-:W2:Y:S01]  /*36840*/  LDL.LU R33, [R1+0x5d84] ;  /* 0x005d840001217983 */ /* 0x000ea20000300800 */
[----:B-1----:R-:W-:-:S03]  /*36850*/  IMAD.MOV.U32 R222, RZ, RZ, R226 ;  /* 0x000000ffffde7224 */ /* 0x002fc600078e00e2 */
[----:B------:R-:W2:Y:S01]  /*36860*/  LDL.LU R225, [R1+0x28e0] ;  /* 0x0028e00001e17983 */ /* 0x000ea20000300800 */
[----:B------:R-:W-:Y:S02]  /*36870*/  IMAD.MOV.U32 R221, RZ, RZ, R224 ;  /* 0x000000ffffdd7224 */ /* 0x000fe400078e00e0 */
[----:B------:R-:W-:Y:S01]  /*36880*/  IMAD.MOV.U32 R226, RZ, RZ, R227 ;  /* 0x000000ffffe27224 */ /* 0x000fe200078e00e3 */
[----:B------:R-:W2:Y:S01]  /*36890*/  LDL.LU R30, [R1+0x5d80] ;  /* 0x005d8000011e7983 */ /* 0x000ea20000300800 */
[----:B------:R-:W-:Y:S02]  /*368a0*/  IMAD.MOV.U32 R227, RZ, RZ, R242 ;  /* 0x000000ffffe37224 */ /* 0x000fe400078e00f2 */
[----:B------:R-:W-:Y:S01]  /*368b0*/  IMAD.MOV.U32 R224, RZ, RZ, R250 ;  /* 0x000000ffffe07224 */ /* 0x000fe200078e00fa */
[----:B---3--:R-:W3:Y:S01]  /*368c0*/  LDL.LU R223, [R1+0x28e8] ;  /* 0x0028e80001df7983 */ /* 0x008ee20000300800 */
[----:B------:R-:W-:Y:S02]  /*368d0*/  IMAD.MOV.U32 R242, RZ, RZ, R4 ;  /* 0x000000fffff27224 */ /* 0x000fe400078e0004 */
[----:B------:R-:W-:Y:S01]  /*368e0*/  IMAD.MOV.U32 R250, RZ, RZ, R5 ;  /* 0x000000fffffa7224 */ /* 0x000fe200078e0005 */
[----:B------:R-:W4:Y:S04]  /*368f0*/  LDL R4, [R1+0x3030] ;  /* 0x0030300001047983 */ /* 0x000f280000100800 */
[----:B------:R-:W4:Y:S04]  /*36900*/  LDL R5, [R1+0x2070] ;  /* 0x0020700001057983 */ /* 0x000f280000100800 */
[----:B------:R0:W-:Y:S04]  /*36910*/  STS.U8 [R21+UR4+0xe080], R220 ;  /* 0x00e080dc15007988 */ /* 0x0001e80008000004 */
[----:B------:R-:W-:Y:S04]  /*36920*/  STS.U8 [R21+UR4+0xe280], R219 ;  /* 0x00e280db15007988 */ /* 0x000fe80008000004 */
[----:B------:R-:W-:Y:S04]  /*36930*/  STS.U8 [R21+UR4+0xe480], R218 ;  /* 0x00e480da15007988 */ /* 0x000fe80008000004 */
[----:B------:R-:W-:Y:S04]  /*36940*/  STS.U8 [R21+UR4+0xe680], R217 ;  /* 0x00e680d915007988 */ /* 0x000fe80008000004 */
[----:B------:R-:W-:Y:S04]  /*36950*/  STS.U8 [R21+UR4+0xe880], R216 ;  /* 0x00e880d815007988 */ /* 0x000fe80008000004 */
[----:B------:R-:W-:Y:S01]  /*36960*/  STS.U8 [R21+UR4+0xea80], R215 ;  /* 0x00ea80d715007988 */ /* 0x000fe20008000004 */
[----:B0-----:R-:W-:-:S03]  /*36970*/  PRMT R220, RZ, 0x7610, R220 ;  /* 0x00007610ffdc7816 */ /* 0x001fc600000000dc */
[----:B------:R-:W-:Y:S04]  /*36980*/  STS.U8 [R21+UR4+0xec80], R214 ;  /* 0x00ec80d615007988 */ /* 0x000fe80008000004 */
        /* <DEDUP_REMOVED lines=9> */
[----:B------:R0:W-:Y:S04]  /*36a20*/  STL [R1+0x51f4], R21 ;  /* 0x0051f41501007387 */ /* 0x0001e80000100800 */
[----:B0-----:R-:W3:Y:S04]  /*36a30*/  LDL.LU R21, [R1+0x2960] ;  /* 0x0029600001157983 */ /* 0x001ee80000300800 */
[----:B----4-:R0:W4:Y:S04]  /*36a40*/  @!P0 LDG.E.U8 R220, desc[UR10][R4.64] ;  /* 0x0000000a04dc8981 */ /* 0x010128000c1e1100 */
[----:B------:R-:W0:Y:S04]  /*36a50*/  LDL R4, [R1+0x2060] ;  /* 0x0020600001047983 */ /* 0x000e280000100800 */
[----:B------:R-:W0:Y:S01]  /*36a60*/  LDL R5, [R1+0x3020] ;  /* 0x0030200001057983 */ /* 0x000e220000100800 */
[----:B------:R-:W-:-:S02]  /*36a70*/  PRMT R219, RZ, 0x7610, R219 ;  /* 0x00007610ffdb7816 */ /* 0x000fc400000000db */
[----:B0-----:R-:W-:-:S04]  /*36a80*/  @!P0 LOP3.LUT R5, R5, R4, RZ, 0x3c, !PT ;  /* 0x0000000405058212 */ /* 0x001fc800078e3cff */
[----:B------:R-:W-:-:S04]  /*36a90*/  @!P0 LOP3.LUT R4, R5, R4, RZ, 0x3c, !PT ;  /* 0x0000000405048212 */ /* 0x000fc800078e3cff */
[----:B------:R-:W-:-:S05]  /*36aa0*/  @!P0 LOP3.LUT R5, R5, R4, RZ, 0x3c, !PT ;  /* 0x0000000405058212 */ /* 0x000fca00078e3cff */
[----:B------:R0:W4:Y:S04]  /*36ab0*/  @!P0 LDG.E.U8 R219, desc[UR10][R4.64] ;  /* 0x0000000a04db8981 */ /* 0x000128000c1e1100 */
[----:B------:R-:W0:Y:S04]  /*36ac0*/  LDL R4, [R1+0x3000] ;  /* 0x0030000001047983 */ /* 0x000e280000100800 */
[----:B------:R-:W0:Y:S01]  /*36ad0*/  LDL R5, [R1+0x3004] ;  /* 0x0030040001057983 */ /* 0x000e220000100800 */
[----:B------:R-:W-:Y:S02]  /*36ae0*/  PRMT R218, RZ, 0x7610, R218 ;  /* 0x00007610ffda7816 */ /* 0x000fe400000000da */
        /* <DEDUP_REMOVED lines=96> */
[----:B------:R-:W0:Y:S04]  /*370f0*/  LDL R5, [R1+0x2e44] ;  /* 0x002e440001057983 */ /* 0x000e280000100800 */
[----:B------:R1:W-:Y:S02]  /*37100*/  STS.U8 [R20+UR4+0x8100], R204 ;  /* 0x008100cc14007988 */ /* 0x0003e40008000004 */
[----:B-1----:R-:W-:-:S02]  /*37110*/  PRMT R204, RZ, 0x7610, R204 ;  /* 0x00007610ffcc7816 */ /* 0x002fc400000000cc */
        /* <DEDUP_REMOVED lines=13> */
[----:B------:R1:W-:Y:S04]  /*371f0*/  STS.U8 [R20+UR4+0x8500], R202 ;  /* 0x008500ca14007988 */ /* 0x0003e80008000004 */
[----:B------:R2:W-:Y:S01]  /*37200*/  STS.U8 [R20+UR4+0x8700], R201 ;  /* 0x008700c914007988 */ /* 0x0005e20008000004 */
[----:B-1----:R-:W-:-:S02]  /*37210*/  PRMT R202, RZ, 0x7610, R202 ;  /* 0x00007610ffca7816 */ /* 0x002fc400000000ca */
[----:B--2---:R-:W-:Y:S01]  /*37220*/  PRMT R201, RZ, 0x7610, R201 ;  /* 0x00007610ffc97816 */ /* 0x004fe200000000c9 */
[----:B------:R1:W-:Y:S02]  /*37230*/  STS.U8 [R20+UR4+0x8900], R200 ;  /* 0x008900c814007988 */ /* 0x0003e40008000004 */
[----:B-1----:R-:W-:Y:S01]  /*37240*/  PRMT R200, RZ, 0x7610, R200 ;  /* 0x00007610ffc87816 */ /* 0x002fe200000000c8 */
[----:B0-----:R-:W-:Y:S02]  /*37250*/  @!P0 IMAD.MOV.U32 R4, RZ, RZ, R5 ;  /* 0x000000ffff048224 */ /* 0x001fe400078e0005 */
[----:B------:R-:W-:-:S05]  /*37260*/  @!P0 IMAD.MOV.U32 R5, RZ, RZ, R132 ;  /* 0x000000ffff058224 */ /* 0x000fca00078e0084 */
[----:B------:R0:W2:Y:S02]  /*37270*/  @!P0 LDG.E.U8 R202, desc[UR10][R4.64] ;  /* 0x0000000a04ca8981 */ /* 0x0000a4000c1e1100 */
[----:B0-----:R-:W-:Y:S02]  /*37280*/  @!P0 IMAD.MOV.U32 R4, RZ, RZ, R129 ;  /* 0x000000ffff048224 */ /* 0x001fe400078e0081 */
[----:B------:R-:W-:-:S05]  /*37290*/  @!P0 IMAD.MOV.U32 R5, RZ, RZ, R140 ;  /* 0x000000ffff058224 */ /* 0x000fca00078e008c */
[----:B------:R0:W2:Y:S02]  /*372a0*/  @!P0 LDG.E.U8 R201, desc[UR10][R4.64] ;  /* 0x0000000a04c98981 */ /* 0x0000a4000c1e1100 */
[----:B0-----:R-:W-:Y:S02]  /*372b0*/  @!P0 IMAD.MOV.U32 R4, RZ, RZ, R137 ;  /* 0x000000ffff048224 */ /* 0x001fe400078e0089 */
[----:B------:R-:W-:-:S05]  /*372c0*/  @!P0 IMAD.MOV.U32 R5, RZ, RZ, R148 ;  /* 0x000000ffff058224 */ /* 0x000fca00078e0094 */
[----:B------:R0:W2:Y:S04]  /*372d0*/  @!P0 LDG.E.U8 R200, desc[UR10][R4.64] ;  /* 0x0000000a04c88981 */ /* 0x0000a8000c1e1100 */
[----:B------:R-:W3:Y:S04]  /*372e0*/  LDL R5, [R1+0x2da0] ;  /* 0x002da00001057983 */ /* 0x000ee80000100800 */
[----:B------:R-:W-:Y:S04]  /*372f0*/  STL.64 [R1+0x5470], R150 ;  /* 0x0054709601007387 */ /* 0x000fe80000100a00 */
[----:B------:R1:W-:Y:S01]  /*37300*/  STL.64 [R1+0x5468], R148 ;  /* 0x0054689401007387 */ /* 0x0003e20000100a00 */
[----:B0-----:R-:W-:-:S02]  /*37310*/  @!P0 IMAD.MOV.U32 R4, RZ, RZ, R145 ;  /* 0x000000ffff048224 */ /* 0x001fc400078e0091 */
[----:B-1----:R-:W-:Y:S02]  /*37320*/  IMAD.MOV.U32 R149, RZ, RZ, R31 ;  /* 0x000000ffff957224 */ /* 0x002fe400078e001f */
[----:B------:R-:W4:Y:S04]  /*37330*/  LDL.LU R31, [R1+0x5d7c] ;  /* 0x005d7c00011f7983 */ /* 0x000f280000300800 */
[----:B------:R0:W-:Y:S01]  /*37340*/  STL.64 [R1+0x5460], R146 ;  /* 0x0054609201007387 */ /* 0x0001e20000100a00 */
[----:B------:R-:W-:Y:S02]  /*37350*/  IMAD.MOV.U32 R148, RZ, RZ, R29 ;  /* 0x000000ffff947224 */ /* 0x000fe400078e001d */
[----:B------:R-:W-:Y:S02]  /*37360*/  IMAD.MOV.U32 R151, RZ, RZ, R27 ;  /* 0x000000ffff977224 */ /* 0x000fe400078e001b */
[----:B0-----:R-:W-:-:S02]  /*37370*/  IMAD.MOV.U32 R147, RZ, RZ, R28 ;  /* 0x000000ffff937224 */ /* 0x001fc400078e001c */
[----:B------:R-:W2:Y:S04]  /*37380*/  LDL.LU R28, [R1+0x5d78] ;  /* 0x005d7800011c7983 */ /* 0x000ea80000300800 */
[----:B------:R-:W2:Y:S04]  /*37390*/  LDL.LU R29, [R1+0x5d74] ;  /* 0x005d7400011d7983 */ /* 0x000ea80000300800 */
[----:B------:R0:W-:Y:S01]  /*373a0*/  STL.64 [R1+0x5458], R144 ;  /* 0x0054589001007387 */ /* 0x0001e20000100a00 */
[----:B------:R-:W-:Y:S02]  /*373b0*/  IMAD.MOV.U32 R146, RZ, RZ, R24 ;  /* 0x000000ffff927224 */ /* 0x000fe400078e0018 */
[----:B0-----:R-:W-:-:S02]  /*373c0*/  IMAD.MOV.U32 R145, RZ, RZ, R26 ;  /* 0x000000ffff917224 */ /* 0x001fc400078e001a */
[----:B------:R-:W3:Y:S04]  /*373d0*/  LDL.LU R26, [R1+0x5d70] ;  /* 0x005d7000011a7983 */ /* 0x000ee80000300800 */
[----:B------:R-:W3:Y:S04]  /*373e0*/  LDL.LU R27, [R1+0x5d6c] ;  /* 0x005d6c00011b7983 */ /* 0x000ee80000300800 */
[----:B------:R-:W3:Y:S01]  /*373f0*/  LDL.LU R24, [R1+0x5d68] ;  /* 0x005d680001187983 */ /* 0x000ee20000300800 */
[----:B------:R-:W-:-:S03]  /*37400*/  IMAD.MOV.U32 R144, RZ, RZ, R25 ;  /* 0x000000ffff907224 */ /* 0x000fc600078e0019 */
[----:B------:R-:W3:Y:S01]  /*37410*/  LDL.LU R25, [R1+0x5d64] ;  /* 0x005d640001197983 */ /* 0x000ee20000300800 */
[----:B------:R-:W-:-:S03]  /*37420*/  IMAD.MOV.U32 R150, RZ, RZ, R19 ;  /* 0x000000ffff967224 */ /* 0x000fc600078e0013 */
[----:B------:R-:W3:Y:S04]  /*37430*/  LDL.LU R19, [R1+0x5d60] ;  /* 0x005d600001137983 */ /* 0x000ee80000300800 */
[----:B------:R0:W-:Y:S04]  /*37440*/  STL.64 [R1+0x5450], R142 ;  /* 0x0054508e01007387 */ /* 0x0001e80000100a00 */
[----:B0-----:R-:W3:Y:S04]  /*37450*/  LDL R142, [R1+0x2d60] ;  /* 0x002d6000018e7983 */ /* 0x001ee80000100800 */
[----:B------:R-:W3:Y:S04]  /*37460*/  LDL R143, [R1+0x2d64] ;  /* 0x002d6400018f7983 */ /* 0x000ee80000100800 */
[----:B------:R0:W-:Y:S04]  /*37470*/  STL.64 [R1+0x5448], R140 ;  /* 0x0054488c01007387 */ /* 0x0001e80000100a00 */
[----:B0-----:R-:W3:Y:S04]  /*37480*/  LDL R140, [R1+0x2d80] ;  /* 0x002d8000018c7983 */ /* 0x001ee80000100800 */
[----:B------:R-:W3:Y:S04]  /*37490*/  LDL R141, [R1+0x2d84] ;  /* 0x002d8400018d7983 */ /* 0x000ee80000100800 */
[----:B------:R-:W-:Y:S04]  /*374a0*/  STL.64 [R1+0x5440], R138 ;  /* 0x0054408a01007387 */ /* 0x000fe80000100a00 */
        /* <DEDUP_REMOVED lines=53> */
[----:B----4-:R-:W-:Y:S04]  /*37800*/  STL.64 [R1+0x5290], R30 ;  /* 0x0052901e01007387 */ /* 0x010fe80000100a00 */
[----:B--2---:R-:W-:Y:S04]  /*37810*/  STL.64 [R1+0x5288], R28 ;  /* 0x0052881c01007387 */ /* 0x004fe80000100a00 */
[----:B---3--:R0:W-:Y:S04]  /*37820*/  STL.64 [R1+0x5280], R26 ;  /* 0x0052801a01007387 */ /* 0x0081e80000100a00 */
[----:B------:R1:W-:Y:S04]  /*37830*/  STL.64 [R1+0x5278], R24 ;  /* 0x0052781801007387 */ /* 0x0003e80000100a00 */
[----:B------:R2:W-:Y:S04]  /*37840*/  STS.U8 [R20+UR4+0x8b00], R199 ;  /* 0x008b00c714007988 */ /* 0x0005e80008000004 */
[----:B------:R3:W-:Y:S04]  /*37850*/  STS.U8 [R20+UR4+0x8d00], R198 ;  /* 0x008d00c614007988 */ /* 0x0007e80008000004 */
[----:B------:R4:W-:Y:S04]  /*37860*/  STS.U8 [R20+UR4+0x8f00], R197 ;  /* 0x008f00c514007988 */ /* 0x0009e80008000004 */
[----:B------:R4:W-:Y:S04]  /*37870*/  STS.U8 [R20+UR4+0x9100], R196 ;  /* 0x009100c414007988 */ /* 0x0009e80008000004 */
[----:B------:R4:W-:Y:S04]  /*37880*/  STS.U8 [R20+UR4+0x9300], R195 ;  /* 0x009300c314007988 */ /* 0x0009e80008000004 */
[----:B0-----:R-:W4:Y:S04]  /*37890*/  LDL R26, [R1+0x2d24] ;  /* 0x002d2400011a7983 */ /* 0x001f280000100800 */
[----:B------:R-:W4:Y:S04]  /*378a0*/  LDL R27, [R1+0x2d20] ;  /* 0x002d2000011b7983 */ /* 0x000f280000100800 */
[----:B------:R0:W-:Y:S04]  /*378b0*/  STS.U8 [R20+UR4+0x9500], R194 ;  /* 0x009500c214007988 */ /* 0x0001e80008000004 */
[----:B------:R0:W-:Y:S04]  /*378c0*/  STS.U8 [R20+UR4+0x9700], R193 ;  /* 0x009700c114007988 */ /* 0x0001e80008000004 */
[----:B-1----:R-:W4:Y:S04]  /*378d0*/  LDL R25, [R1+0x2d40] ;  /* 0x002d400001197983 */ /* 0x002f280000100800 */
[----:B------:R-:W4:Y:S01]  /*378e0*/  LDL R24, [R1+0x2d44] ;  /* 0x002d440001187983 */ /* 0x000f220000100800 */
[----:B--2---:R-:W-:-:S02]  /*378f0*/  PRMT R199, RZ, 0x7610, R199 ;  /* 0x00007610ffc77816 */ /* 0x004fc400000000c7 */
[----:B---3--:R-:W-:Y:S01]  /*37900*/  PRMT R198, RZ, 0x7610, R198 ;  /* 0x00007610ffc67816 */ /* 0x008fe200000000c6 */
[----:B------:R1:W-:Y:S04]  /*37910*/  STS.U8 [R20+UR4+0x9900], R192 ;  /* 0x009900c014007988 */ /* 0x0003e80008000004 */
[----:B------:R2:W-:Y:S04]  /*37920*/  STS.U8 [R20+UR4+0x9b00], R191 ;  /* 0x009b00bf14007988 */ /* 0x0005e80008000004 */
[----:B------:R3:W2:Y:S01]  /*37930*/  @!P0 LDG.E.U8 R199, desc[UR10][R4.64] ;  /* 0x0000000a04c78981 */ /* 0x0006a2000c1e1100 */
[----:B----4-:R-:W-:-:S03]  /*37940*/  PRMT R197, RZ, 0x7610, R197 ;  /* 0x00007610ffc57816 */ /* 0x010fc600000000c5 */
        /* <DEDUP_REMOVED lines=10> */
[----:B------:R4:W-:Y:S01]  /*379f0*/  STS.U8 [R20+UR4+0xb100], R180 ;  /* 0x00b100b414007988 */ /* 0x0009e20008000004 */
[----:B---3--:R-:W-:-:S02]  /*37a00*/  @!P0 IMAD.MOV.U32 R5, RZ, RZ, R140 ;  /* 0x000000ffff058224 */ /* 0x008fc400078e008c */
[----:B------:R-:W-:Y:S01]  /*37a10*/  @!P0 IMAD.MOV.U32 R4, RZ, RZ, R141 ;  /* 0x000000ffff048224 */ /* 0x000fe200078e008d */
[----:B------:R3:W-:Y:S04]  /*37a20*/  STS.U8 [R20+UR4+0xb300], R179 ;  /* 0x00b300b314007988 */ /* 0x0007e80008000004 */
[----:B------:R3:W-:Y:S04]  /*37a30*/  STS.U8 [R20+UR4+0xb500], R178 ;  /* 0x00b500b214007988 */ /* 0x0007e80008000004 */
[----:B------:R0:W3:Y:S04]  /*37a40*/  @!P0 LDG.E.U8 R198, desc[UR10][R4.64] ;  /* 0x0000000a04c68981 */ /* 0x0000e8000c1e1100 */
        /* <DEDUP_REMOVED lines=8> */
[----:B------:R-:W3:Y:S01]  /*37ad0*/  LDL R28, [R1+0x29c0] ;  /* 0x0029c000011c7983 */ /* 0x000ee20000100800 */
[----:B0-----:R-:W-:-:S02]  /*37ae0*/  @!P0 IMAD.MOV.U32 R4, RZ, RZ, R143 ;  /* 0x000000ffff048224 */ /* 0x001fc400078e008f */
[----:B------:R-:W-:-:S05]  /*37af0*/  @!P0 IMAD.MOV.U32 R5, RZ, RZ, R142 ;  /* 0x000000ffff058224 */ /* 0x000fca00078e008e */
[----:B------:R0:W3:Y:S01]  /*37b00*/  @!P0 LDG.E.U8 R197, desc[UR10][R4.64] ;  /* 0x0000000a04c58981 */ /* 0x0000e2000c1e1100 */
[----:B------:R-:W-:Y:S01]  /*37b10*/  PRMT R196, RZ, 0x7610, R196 ;  /* 0x00007610ffc47816 */ /* 0x000fe200000000c4 */
[----:B0-----:R-:W-:Y:S02]  /*37b20*/  @!P0 IMAD.MOV.U32 R5, RZ, RZ, R25 ;  /* 0x000000ffff058224 */ /* 0x001fe400078e0019 */
[----:B------:R-:W4:Y:S01]  /*37b30*/  LDL R25, [R1+0x2d00] ;  /* 0x002d000001197983 */ /* 0x000f220000100800 */
[----:B------:R-:W-:-:S03]  /*37b40*/  @!P0 IMAD.MOV.U32 R4, RZ, RZ, R24 ;  /* 0x000000ffff048224 */ /* 0x000fc600078e0018 */
[----:B------:R-:W2:Y:S04]  /*37b50*/  LDL R24, [R1+0x2d04] ;  /* 0x002d040001187983 */ /* 0x000ea80000100800 */
[----:B------:R0:W3:Y:S02]  /*37b60*/  @!P0 LDG.E.U8 R196, desc[UR10][R4.64] ;  /* 0x0000000a04c48981 */ /* 0x0000e4000c1e1100 */
[----:B0-----:R-:W-:Y:S02]  /*37b70*/  @!P0 IMAD.MOV.U32 R4, RZ, RZ, R26 ;  /* 0x000000ffff048224 */ /* 0x001fe400078e001a */
[----:B------:R-:W3:Y:S01]  /*37b80*/  LDL R26, [R1+0x2ce4] ;  /* 0x002ce400011a7983 */ /* 0x000ee20000100800 */
[----:B------:R-:W-:-:S03]  /*37b90*/  @!P0 IMAD.MOV.U32 R5, RZ, RZ, R27 ;  /* 0x000000ffff058224 */ /* 0x000fc600078e001b */
[----:B------:R-:W3:Y:S01]  /*37ba0*/  LDL R27, [R1+0x2ce0] ;  /* 0x002ce000011b7983 */ /* 0x000ee20000100800 */
[----:B------:R-:W-:-:S06]  /*37bb0*/  PRMT R195, RZ, 0x7610, R195 ;  /* 0x00007610ffc37816 */ /* 0x000fcc00000000c3 */
[----:B------:R4:W3:Y:S01]  /*37bc0*/  @!P0 LDG.E.U8 R195, desc[UR10][R4.64] ;  /* 0x0000000a04c38981 */ /* 0x0008e2000c1e1100 */
[----:B------:R-:W-:Y:S01]  /*37bd0*/  PRMT R194, RZ, 0x7610, R194 ;  /* 0x00007610ffc27816 */ /* 0x000fe200000000c2 */
[----:B----4-:R-:W-:Y:S02]  /*37be0*/  @!P0 IMAD.MOV.U32 R5, RZ, RZ, R25 ;  /* 0x000000ffff058224 */ /* 0x010fe400078e0019 */
[----:B------:R-:W4:Y:S01]  /*37bf0*/  LDL R25, [R1+0x2cc0] ;  /* 0x002cc00001197983 */ /* 0x000f220000100800 */
[----:B--2---:R-:W-:-:S03]  /*37c00*/  @!P0 IMAD.MOV.U32 R4, RZ, RZ, R24 ;  /* 0x000000ffff048224 */ /* 0x004fc600078e0018 */
[----:B------:R-:W2:Y:S04]  /*37c10*/  LDL R24, [R1+0x2cc4] ;  /* 0x002cc40001187983 */ /* 0x000ea80000100800 */
[----:B------:R3:W2:Y:S02]  /*37c20*/  @!P0 LDG.E.U8 R194, desc[UR10][R4.64] ;  /* 0x0000000a04c28981 */ /* 0x0006a4000c1e1100 */
[----:B---3--:R-:W-:Y:S02]  /*37c30*/  @!P0 IMAD.MOV.U32 R4, RZ, RZ, R26 ;  /* 0x000000ffff048224 */ /* 0x008fe400078e001a */
[----:B------:R-:W3:Y:S01]  /*37c40*/  LDL R26, [R1+0x2ca4] ;  /* 0x002ca400011a7983 */ /* 0x000ee20000100800 */
[----:B------:R-:W-:-:S03]  /*37c50*/  @!P0 IMAD.MOV.U32 R5, RZ, RZ, R27 ;  /* 0x000000ffff058224 */ /* 0x000fc600078e001b */
[----:B------:R-:W3:Y:S01]  /*37c60*/  LDL R27, [R1+0x2ca0] ;  /* 0x002ca000011b7983 */ /* 0x000ee20000100800 */
[----:B------:R-:W-:-:S06]  /*37c70*/  PRMT R193, RZ, 0x7610, R193 ;  /* 0x00007610ffc17816 */ /* 0x000fcc00000000c1 */
[----:B------:R4:W3:Y:S01]  /*37c80*/  @!P0 LDG.E.U8 R193, desc[UR10][R4.64] ;  /* 0x0000000a04c18981 */ /* 0x0008e2000c1e1100 */
[----:B-1----:R-:W-:Y:S01]  /*37c90*/  PRMT R192, RZ, 0x7610, R192 ;  /* 0x00007610ffc07816 */ /* 0x002fe200000000c0 */
        /* <DEDUP_REMOVED lines=135> */
[----:B------:R-:W2:Y:S04]  /*38510*/  LDL.LU R24, [R1+0x2928] ;  /* 0x0029280001187983 */ /* 0x000ea80000300800 */
[----:B------:R3:W2:Y:S02]  /*38520*/  @!P0 LDG.E.U8 R170, desc[UR10][R4.64] ;  /* 0x0000000a04aa8981 */ /* 0x0006a4000c1e1100 */
[----:B---3--:R-:W-:Y:S02]  /*38530*/  @!P0 IMAD.MOV.U32 R4, RZ, RZ, R26 ;  /* 0x000000ffff048224 */ /* 0x008fe400078e001a */
[----:B------:R-:W3:Y:S01]  /*38540*/  LDL R26, [R1+0x296c] ;  /* 0x00296c00011a7983 */ /* 0x000ee20000100800 */
[----:B------:R-:W-:-:S03]  /*38550*/  @!P0 IMAD.MOV.U32 R5, RZ, RZ, R27 ;  /* 0x000000ffff058224 */ /* 0x000fc600078e001b */
[----:B------:R-:W2:Y:S04]  /*38560*/  LDL R27, [R1+0x2968] ;  /* 0x00296800011b7983 */ /* 0x000ea80000100800 */
[----:B------:R0:W-:Y:S02]  /*38570*/  STS.U8 [R20+UR4+0xc700], R169 ;  /* 0x00c700a914007988 */ /* 0x0001e40008000004 */
[----:B0-----:R-:W-:-:S06]  /*38580*/  PRMT R169, RZ, 0x7610, R169 ;  /* 0x00007610ffa97816 */ /* 0x001fcc00000000a9 */
[----:B------:R0:W2:Y:S04]  /*38590*/  @!P0 LDG.E.U8 R169, desc[UR10][R4.64] ;  /* 0x0000000a04a98981 */ /* 0x0000a8000c1e1100 */
[----:B------:R1:W-:Y:S01]  /*385a0*/  STS.U8 [R20+UR4+0xc900], R168 ;  /* 0x00c900a814007988 */ /* 0x0003e20008000004 */
[----:B------:R-:W-:Y:S02]  /*385b0*/  IMAD.MOV.U32 R143, RZ, RZ, R147 ;  /* 0x000000ffff8f7224 */ /* 0x000fe400078e0093 */
[----:B------:R-:W-:Y:S02]  /*385c0*/  IMAD.MOV.U32 R147, RZ, RZ, R149 ;  /* 0x000000ffff937224 */ /* 0x000fe400078e0095 */
[----:B------:R-:W-:Y:S02]  /*385d0*/  IMAD.MOV.U32 R149, RZ, RZ, R242 ;  /* 0x000000ffff957224 */ /* 0x000fe400078e00f2 */
[----:B0-----:R-:W-:Y:S01]  /*385e0*/  @!P0 IMAD.MOV.U32 R5, RZ, RZ, R28 ;  /* 0x000000ffff058224 */ /* 0x001fe200078e001c */
[----:B-1----:R-:W-:Y:S01]  /*385f0*/  PRMT R168, RZ, 0x7610, R168 ;  /* 0x00007610ffa87816 */ /* 0x002fe200000000a8 */
[----:B----4-:R-:W-:-:S02]  /*38600*/  @!P0 IMAD.MOV.U32 R4, RZ, RZ, R25 ;  /* 0x000000ffff048224 */ /* 0x010fc400078e0019 */
[----:B------:R-:W4:Y:S04]  /*38610*/  LDL R25, [R1+0x294c] ;  /* 0x00294c0001197983 */ /* 0x000f280000100800 */
[----:B------:R-:W4:Y:S04]  /*38620*/  LDL.LU R242, [R1+0x2908] ;  /* 0x0029080001f27983 */ /* 0x000f280000300800 */
[----:B------:R3:W4:Y:S02]  /*38630*/  @!P0 LDG.E.U8 R168, desc[UR10][R4.64] ;  /* 0x0000000a04a88981 */ /* 0x000724000c1e1100 */
[----:B---3--:R-:W-:-:S02]  /*38640*/  @!P0 IMAD.MOV.U32 R4, RZ, RZ, R26 ;  /* 0x000000ffff048224 */ /* 0x008fc400078e001a */
[----:B------:R-:W3:Y:S04]  /*38650*/  LDL R26, [R1+0x29a4] ;  /* 0x0029a400011a7983 */ /* 0x000ee80000100800 */
[----:B------:R-:W3:Y:S01]  /*38660*/  LDL.LU R29, [R1+0x28ec] ;  /* 0x0028ec00011d7983 */ /* 0x000ee20000300800 */
[----:B--2---:R-:W-:-:S03]  /*38670*/  @!P0 IMAD.MOV.U32 R5, RZ, RZ, R27 ;  /* 0x000000ffff058224 */ /* 0x004fc600078e001b */
[----:B------:R-:W2:Y:S04]  /*38680*/  LDL.LU R27, [R1+0x28cc] ;  /* 0x0028cc00011b7983 */ /* 0x000ea80000300800 */
[----:B------:R0:W-:Y:S04]  /*38690*/  STS.U8 [R20+UR4+0xcb00], R167 ;  /* 0x00cb00a714007988 */ /* 0x0001e80008000004 */
[----:B------:R1:W-:Y:S01]  /*386a0*/  STS.U8 [R20+UR4+0xcd00], R166 ;  /* 0x00cd00a614007988 */ /* 0x0003e20008000004 */
[----:B0-----:R-:W-:Y:S02]  /*386b0*/  PRMT R167, RZ, 0x7610, R167 ;  /* 0x00007610ffa77816 */ /* 0x001fe400000000a7 */
[----:B-1----:R-:W-:-:S04]  /*386c0*/  PRMT R166, RZ, 0x7610, R166 ;  /* 0x00007610ffa67816 */ /* 0x002fc800000000a6 */
[----:B------:R0:W2:Y:S04]  /*386d0*/  @!P0 LDG.E.U8 R167, desc[UR10][R4.64] ;  /* 0x0000000a04a78981 */ /* 0x0000a8000c1e1100 */
[----:B------:R1:W-:Y:S01]  /*386e0*/  STS.U8 [R20+UR4+0xcf00], R165 ;  /* 0x00cf00a514007988 */ /* 0x0003e20008000004 */
[----:B0-----:R-:W-:Y:S01]  /*386f0*/  @!P0 IMAD.MOV.U32 R5, RZ, RZ, R10 ;  /* 0x000000ffff058224 */ /* 0x001fe200078e000a */
[----:B-1----:R-:W-:Y:S02]  /*38700*/  PRMT R165, RZ, 0x7610, R165 ;  /* 0x00007610ffa57816 */ /* 0x002fe400000000a5 */
[----:B------:R0:W-:Y:S04]  /*38710*/  STS.U8 [R20+UR4+0xd100], R164 ;  /* 0x00d100a414007988 */ /* 0x0001e80008000004 */
[----:B------:R1:W-:Y:S01]  /*38720*/  STS.U8 [R20+UR4+0xd300], R163 ;  /* 0x00d300a314007988 */ /* 0x0003e20008000004 */
[----:B0-----:R-:W-:-:S02]  /*38730*/  PRMT R164, RZ, 0x7610, R164 ;  /* 0x00007610ffa47816 */ /* 0x001fc400000000a4 */
[----:B-1----:R-:W-:Y:S01]  /*38740*/  PRMT R163, RZ, 0x7610, R163 ;  /* 0x00007610ffa37816 */ /* 0x002fe200000000a3 */
[----:B------:R0:W-:Y:S04]  /*38750*/  STS.U8 [R20+UR4+0xd500], R162 ;  /* 0x00d500a214007988 */ /* 0x0001e80008000004 */
[----:B------:R1:W-:Y:S01]  /*38760*/  STS.U8 [R20+UR4+0xd700], R161 ;  /* 0x00d700a114007988 */ /* 0x0003e20008000004 */
[----:B0-----:R-:W-:Y:S02]  /*38770*/  PRMT R162, RZ, 0x7610, R162 ;  /* 0x00007610ffa27816 */ /* 0x001fe400000000a2 */
[----:B-1----:R-:W-:Y:S01]  /*38780*/  PRMT R161, RZ, 0x7610, R161 ;  /* 0x00007610ffa17816 */ /* 0x002fe200000000a1 */
[----:B------:R0:W-:Y:S04]  /*38790*/  STS.U8 [R20+UR4+0xd900], R160 ;  /* 0x00d900a014007988 */ /* 0x0001e80008000004 */
[----:B------:R1:W-:Y:S01]  /*387a0*/  STS.U8 [R20+UR4+0xdb00], R159 ;  /* 0x00db009f14007988 */ /* 0x0003e20008000004 */
[----:B0-----:R-:W-:-:S02]  /*387b0*/  PRMT R160, RZ, 0x7610, R160 ;  /* 0x00007610ffa07816 */ /* 0x001fc400000000a0 */
[----:B-1----:R-:W-:Y:S01]  /*387c0*/  PRMT R159, RZ, 0x7610, R159 ;  /* 0x00007610ff9f7816 */ /* 0x002fe2000000009f */
[----:B------:R-:W-:Y:S02]  /*387d0*/  IMAD.MOV.U32 R141, RZ, RZ, R240 ;  /* 0x000000ffff8d7224 */ /* 0x000fe400078e00f0 */
[----:B----4-:R-:W-:Y:S02]  /*387e0*/  @!P0 IMAD.MOV.U32 R4, RZ, RZ, R25 ;  /* 0x000000ffff048224 */ /* 0x010fe400078e0019 */
[----:B------:R-:W4:Y:S04]  /*387f0*/  LDL.LU R25, [R1+0x2920] ;  /* 0x0029200001197983 */ /* 0x000f280000300800 */
[----:B------:R0:W4:Y:S04]  /*38800*/  @!P0 LDG.E.U8 R166, desc[UR10][R4.64] ;  /* 0x0000000a04a68981 */ /* 0x000128000c1e1100 */
[----:B------:R1:W-:Y:S01]  /*38810*/  STL [R1+0x51f8], R10 ;  /* 0x0051f80a01007387 */ /* 0x0003e20000100800 */
[----:B0-----:R-:W-:-:S02]  /*38820*/  @!P0 IMAD.MOV.U32 R4, RZ, RZ, R11 ;  /* 0x000000ffff048224 */ /* 0x001fc400078e000b */
[----:B------:R-:W-:Y:S01]  /*38830*/  @!P0 IMAD.MOV.U32 R5, RZ, RZ, R24 ;  /* 0x000000ffff058224 */ /* 0x000fe200078e0018 */
[----:B-1----:R-:W4:Y:S04]  /*38840*/  LDL.LU R10, [R1+0x2944] ;  /* 0x00294400010a7983 */ /* 0x002f280000300800 */
[----:B------:R0:W-:Y:S04]  /*38850*/  STL [R1+0x51fc], R11 ;  /* 0x0051fc0b01007387 */ /* 0x0001e80000100800 */
[----:B------:R1:W4:Y:S04]  /*38860*/  @!P0 LDG.E.U8 R165, desc[UR10][R4.64] ;  /* 0x0000000a04a58981 */ /* 0x000328000c1e1100 */
[----:B0-----:R-:W4:Y:S01]  /*38870*/  LDL.LU R11, [R1+0x2980] ;  /* 0x00298000010b7983 */ /* 0x001f220000300800 */
[----:B-1----:R-:W-:-:S02]  /*38880*/  @!P0 IMAD.MOV.U32 R4, RZ, RZ, R9 ;  /* 0x000000ffff048224 */ /* 0x002fc400078e0009 */
[----:B------:R-:W-:Y:S01]  /*38890*/  @!P0 IMAD.MOV.U32 R5, RZ, RZ, R242 ;  /* 0x000000ffff058224 */ /* 0x000fe200078e00f2 */
[----:B------:R0:W-:Y:S04]  /*388a0*/  STL [R1+0x5200], R9 ;  /* 0x0052000901007387 */ /* 0x0001e80000100800 */
[----:B------:R3:W4:Y:S04]  /*388b0*/  @!P0 LDG.E.U8 R164, desc[UR10][R4.64] ;  /* 0x0000000a04a48981 */ /* 0x000728000c1e1100 */
[----:B0-----:R-:W4:Y:S04]  /*388c0*/  LDL.LU R9, [R1+0x2964] ;  /* 0x0029640001097983 */ /* 0x001f280000300800 */
[----:B------:R0:W-:Y:S01]  /*388d0*/  STL [R1+0x5204], R223 ;  /* 0x005204df01007387 */ /* 0x0001e20000100800 */
[----:B---3--:R-:W-:-:S02]  /*388e0*/  @!P0 IMAD.MOV.U32 R4, RZ, RZ, R29 ;  /* 0x000000ffff048224 */ /* 0x008fc400078e001d */
[----:B------:R-:W-:-:S05]  /*388f0*/  @!P0 IMAD.MOV.U32 R5, RZ, RZ, R223 ;  /* 0x000000ffff058224 */ /* 0x000fca00078e00df */
[----:B------:R1:W3:Y:S04]  /*38900*/  @!P0 LDG.E.U8 R163, desc[UR10][R4.64] ;  /* 0x0000000a04a38981 */ /* 0x0002e8000c1e1100 */
[----:B0-----:R-:W4:Y:S04]  /*38910*/  LDL.LU R223, [R1+0x29a0] ;  /* 0x0029a00001df7983 */ /* 0x001f280000300800 */
[----:B------:R0:W-:Y:S01]  /*38920*/  STL [R1+0x5208], R231 ;  /* 0x005208e701007387 */ /* 0x0001e20000100800 */
[----:B-1----:R-:W-:-:S03]  /*38930*/  @!P0 IMAD.MOV.U32 R5, RZ, RZ, R231 ;  /* 0x000000ffff058224 */ /* 0x002fc600078e00e7 */
[----:B0-----:R-:W3:Y:S01]  /*38940*/  LDL.LU R231, [R1+0x2984] ;  /* 0x0029840001e77983 */ /* 0x001ee20000300800 */
[----:B--2---:R-:W-:-:S03]  /*38950*/  @!P0 IMAD.MOV.U32 R4, RZ, RZ, R27 ;  /* 0x000000ffff048224 */ /* 0x004fc600078e001b */
[----:B------:R-:W2:Y:S04]  /*38960*/  LDL.LU R28, [R1+0x2900] ;  /* 0x00290000011c7983 */ /* 0x000ea80000300800 */
[----:B------:R0:W2:Y:S02]  /*38970*/  @!P0 LDG.E.U8 R162, desc[UR10][R4.64] ;  /* 0x0000000a04a28981 */ /* 0x0000a4000c1e1100 */
        /* <DEDUP_REMOVED lines=10> */
[----:B------:R-:W2:Y:S04]  /*38a20*/  LDL.LU R26, [R1+0x28c4] ;  /* 0x0028c400011a7983 */ /* 0x000ea80000300800 */
[----:B------:R-:W2:Y:S04]  /*38a30*/  LDL.LU R240, [R1+0x28e4] ;  /* 0x0028e40001f07983 */ /* 0x000ea80000300800 */
        /* <DEDUP_REMOVED lines=12> */
[----:B------:R0:W-:Y:S01]  /*38b00*/  STS.U8 [R20+UR4+0xe900], R23 ;  /* 0x00e9001714007988 */ /* 0x0001e20008000004 */
[----:B------:R-:W-:Y:S02]  /*38b10*/  IMAD.MOV.U32 R142, RZ, RZ, R144 ;  /* 0x000000ffff8e7224 */ /* 0x000fe400078e0090 */
[----:B------:R-:W-:Y:S02]  /*38b20*/  IMAD.MOV.U32 R144, RZ, RZ, R150 ;  /* 0x000000ffff907224 */ /* 0x000fe400078e0096 */
[----:B------:R-:W-:Y:S01]  /*38b30*/  IMAD.MOV.U32 R150, RZ, RZ, R222 ;  /* 0x000000ffff967224 */ /* 0x000fe200078e00de */
[----:B------:R1:W-:Y:S01]  /*38b40*/  STS.U8 [R20+UR4+0xeb00], R22 ;  /* 0x00eb001614007988 */ /* 0x0003e20008000004 */
[----:B------:R-:W-:Y:S01]  /*38b50*/  IMAD.MOV.U32 R140, RZ, RZ, R143 ;  /* 0x000000ffff8c7224 */ /* 0x000fe200078e008f */
[----:B0-----:R-:W-:Y:S01]  /*38b60*/  PRMT R23, RZ, 0x7610, R23 ;  /* 0x00007610ff177816 */ /* 0x001fe20000000017 */
[----:B------:R-:W-:Y:S01]  /*38b70*/  IMAD.MOV.U32 R143, RZ, RZ, R221 ;  /* 0x000000ffff8f7224 */ /* 0x000fe200078e00dd */
[----:B------:R-:W-:Y:S01]  /*38b80*/  STL.64 [R1+0x5d58], R150 ;  /* 0x005d589601007387 */ /* 0x000fe20000100a00 */
[----:B-1----:R-:W-:-:S03]  /*38b90*/  PRMT R22, RZ, 0x7610, R22 ;  /* 0x00007610ff167816 */ /* 0x002fc60000000016 */
[----:B------:R-:W-:Y:S04]  /*38ba0*/  STL.64 [R1+0x5d50], R148 ;  /* 0x005d509401007387 */ /* 0x000fe80000100a00 */
[----:B------:R-:W-:Y:S04]  /*38bb0*/  STL.64 [R1+0x5d48], R146 ;  /* 0x005d489201007387 */ /* 0x000fe80000100a00 */
[----:B------:R-:W-:Y:S04]  /*38bc0*/  STL.64 [R1+0x5d40], R144 ;  /* 0x005d409001007387 */ /* 0x000fe80000100a00 */
[----:B------:R-:W-:Y:S04]  /*38bd0*/  STL.64 [R1+0x5d38], R142 ;  /* 0x005d388e01007387 */ /* 0x000fe80000100a00 */
[----:B------:R-:W-:Y:S01]  /*38be0*/  STL.64 [R1+0x5d30], R140 ;  /* 0x005d308c01007387 */ /* 0x000fe20000100a00 */
[----:B------:R-:W-:-:S02]  /*38bf0*/  PRMT R7, RZ, 0x7610, R7 ;  /* 0x00007610ff077816 */ /* 0x000fc40000000007 */
[----:B------:R-:W-:Y:S01]  /*38c00*/  PRMT R6, RZ, 0x7610, R6 ;  /* 0x00007610ff067816 */ /* 0x000fe20000000006 */
[----:B------:R0:W-:Y:S02]  /*38c10*/  STS.U8 [R20+UR4+0xed00], R0 ;  /* 0x00ed000014007988 */ /* 0x0001e40008000004 */
[----:B0-----:R-:W-:Y:S01]  /*38c20*/  PRMT R0, RZ, 0x7610, R0 ;  /* 0x00007610ff007816 */ /* 0x001fe20000000000 */
[----:B----4-:R-:W-:-:S05]  /*38c30*/  @!P0 IMAD.MOV.U32 R5, RZ, RZ, R223 ;  /* 0x000000ffff058224 */ /* 0x010fca00078e00df */
[----:B------:R3:W4:Y:S02]  /*38c40*/  @!P0 LDG.E.U8 R158, desc[UR10][R4.64] ;  /* 0x0000000a049e8981 */ /* 0x000724000c1e1100 */
[----:B---3--:R-:W-:Y:S02]  /*38c50*/  @!P0 IMAD.MOV.U32 R4, RZ, RZ, R231 ;  /* 0x000000ffff048224 */ /* 0x008fe400078e00e7 */
[----:B------:R-:W-:-:S05]  /*38c60*/  @!P0 IMAD.MOV.U32 R5, RZ, RZ, R11 ;  /* 0x000000ffff058224 */ /* 0x000fca00078e000b */
        /* <DEDUP_REMOVED lines=11> */
[----:B--2---:R-:W-:-:S05]  /*38d20*/  @!P0 IMAD.MOV.U32 R5, RZ, RZ, R28 ;  /* 0x000000ffff058224 */ /* 0x004fca00078e001c */
[----:B------:R0:W2:Y:S02]  /*38d30*/  @!P0 LDG.E.U8 R153, desc[UR10][R4.64] ;  /* 0x0000000a04998981 */ /* 0x0000a4000c1e1100 */
[----:B0-----:R-:W-:Y:S02]  /*38d40*/  @!P0 IMAD.MOV.U32 R4, RZ, RZ, R240 ;  /* 0x000000ffff048224 */ /* 0x001fe400078e00f0 */
[----:B------:R-:W-:-:S05]  /*38d50*/  @!P0 IMAD.MOV.U32 R5, RZ, RZ, R225 ;  /* 0x000000ffff058224 */ /* 0x000fca00078e00e1 */
[----:B------:R0:W2:Y:S04]  /*38d60*/  @!P0 LDG.E.U8 R23, desc[UR10][R4.64] ;  /* 0x0000000a04178981 */ /* 0x0000a8000c1e1100 */
[----:B------:R-:W-:Y:S04]  /*38d70*/  STL.64 [R1+0x5d28], R28 ;  /* 0x005d281c01007387 */ /* 0x000fe80000100a00 */
[----:B------:R-:W-:Y:S01]  /*38d80*/  STL.64 [R1+0x5d20], R26 ;  /* 0x005d201a01007387 */ /* 0x000fe20000100a00 */
[----:B0-----:R-:W-:Y:S02]  /*38d90*/  @!P0 IMAD.MOV.U32 R4, RZ, RZ, R26 ;  /* 0x000000ffff048224 */ /* 0x001fe400078e001a */
[----:B------:R-:W-:Y:S01]  /*38da0*/  @!P0 IMAD.MOV.U32 R5, RZ, RZ, R233 ;  /* 0x000000ffff058224 */ /* 0x000fe200078e00e9 */
[----:B------:R0:W-:Y:S04]  /*38db0*/  STL.64 [R1+0x5d18], R24 ;  /* 0x005d181801007387 */ /* 0x0001e80000100a00 */
[----:B------:R1:W2:Y:S04]  /*38dc0*/  @!P0 LDG.E.U8 R22, desc[UR10][R4.64] ;  /* 0x0000000a04168981 */ /* 0x0002a8000c1e1100 */
[----:B0-----:R-:W2:Y:S04]  /*38dd0*/  LDL.LU.64 R24, [R1+0x1c00] ;  /* 0x001c000001187983 */ /* 0x001ea80000300a00 */
[----:B------:R-:W2:Y:S01]  /*38de0*/  LDL.LU.64 R26, [R1+0x1c08] ;  /* 0x001c0800011a7983 */ /* 0x000ea20000300a00 */
[----:B-1----:R-:W-:-:S02]  /*38df0*/  @!P0 IMAD.MOV.U32 R4, RZ, RZ, R230 ;  /* 0x000000ffff048224 */ /* 0x002fc400078e00e6 */
[----:B------:R-:W-:Y:S01]  /*38e00*/  @!P0 IMAD.MOV.U32 R5, RZ, RZ, R241 ;  /* 0x000000ffff058224 */ /* 0x000fe200078e00f1 */
[----:B------:R-:W2:Y:S04]  /*38e10*/  LDL.LU.64 R28, [R1+0x1c10] ;  /* 0x001c1000011c7983 */ /* 0x000ea80000300a00 */
[----:B------:R-:W2:Y:S04]  /*38e20*/  LDL.LU.64 R30, [R1+0x1c18] ;  /* 0x001c1800011e7983 */ /* 0x000ea80000300a00 */
[----:B------:R-:W2:Y:S04]  /*38e30*/  LDL.LU.64 R32, [R1+0x1c20] ;  /* 0x001c200001207983 */ /* 0x000ea80000300a00 */
[----:B------:R-:W2:Y:S04]  /*38e40*/  LDL.LU.64 R34, [R1+0x1c28] ;  /* 0x001c280001227983 */ /* 0x000ea80000300a00 */
[----:B------:R0:W2:Y:S04]  /*38e50*/  @!P0 LDG.E.U8 R7, desc[UR10][R4.64] ;  /* 0x0000000a04078981 */ /* 0x0000a8000c1e1100 */
[----:B------:R-:W2:Y:S04]  /*38e60*/  LDL.LU.64 R36, [R1+0x1c30] ;  /* 0x001c300001247983 */ /* 0x000ea80000300a00 */
[----:B------:R-:W2:Y:S04]  /*38e70*/  LDL.LU.64 R38, [R1+0x1c38] ;  /* 0x001c380001267983 */ /* 0x000ea80000300a00 */
[----:B------:R-:W2:Y:S04]  /*38e80*/  LDL.LU.64 R40, [R1+0x1c40] ;  /* 0x001c400001287983 */ /* 0x000ea80000300a00 */
[----:B------:R-:W2:Y:S04]  /*38e90*/  LDL.LU.64 R42, [R1+0x1c48] ;  /* 0x001c4800012a7983 */ /* 0x000ea80000300a00 */
[----:B------:R-:W2:Y:S04]  /*38ea0*/  LDL.LU.64 R44, [R1+0x1c50] ;  /* 0x001c5000012c7983 */ /* 0x000ea80000300a00 */
[----:B------:R-:W2:Y:S04]  /*38eb0*/  LDL.LU.64 R46, [R1+0x1c58] ;  /* 0x001c5800012e7983 */ /* 0x000ea80000300a00 */
[----:B------:R-:W2:Y:S01]  /*38ec0*/  LDL.LU.64 R48, [R1+0x1c60] ;  /* 0x001c600001307983 */ /* 0x000ea20000300a00 */
[----:B0-----:R-:W-:-:S03]  /*38ed0*/  @!P0 IMAD.MOV.U32 R4, RZ, RZ, R238 ;  /* 0x000000ffff048224 */ /* 0x001fc600078e00ee */
[----:B------:R-:W2:Y:S01]  /*38ee0*/  LDL.LU.64 R50, [R1+0x1c68] ;  /* 0x001c680001327983 */ /* 0x000ea20000300a00 */
[----:B------:R-:W-:-:S03]  /*38ef0*/  @!P0 IMAD.MOV.U32 R5, RZ, RZ, R248 ;  /* 0x000000ffff058224 */ /* 0x000fc600078e00f8 */
        /* <DEDUP_REMOVED lines=17> */
[----:B------:R-:W2:Y:S04]  /*39010*/  @!P0 LDG.E.U8 R0, desc[UR10][R4.64] ;  /* 0x0000000a04008981 */ /* 0x000ea8000c1e1100 */
[----:B------:R-:W2:Y:S04]  /*39020*/  LDL.LU.64 R80, [R1+0x1ce0] ;  /* 0x001ce00001507983 */ /* 0x000ea80000300a00 */
        /* <DEDUP_REMOVED lines=97> */
[----:B----4-:R-:W-:Y:S04]  /*39640*/  STS.U8 [R19+UR4+0xeb80], R158 ;  /* 0x00eb809e13007988 */ /* 0x010fe80008000004 */
[----:B---3--:R-:W-:Y:S04]  /*39650*/  STS.U8 [R19+UR4+0xed80], R157 ;  /* 0x00ed809d13007988 */ /* 0x008fe80008000004 */
[----:B------:R-:W-:Y:S04]  /*39660*/  STS.U8 [R19+UR4+0xef80], R156 ;  /* 0x00ef809c13007988 */ /* 0x000fe80008000004 */
[----:B------:R-:W-:Y:S04]  /*39670*/  STS.U8 [R19+UR4+0xf180], R155 ;  /* 0x00f1809b13007988 */ /* 0x000fe80008000004 */
[----:B------:R-:W-:Y:S04]  /*39680*/  STS.U8 [R19+UR4+0xf380], R154 ;  /* 0x00f3809a13007988 */ /* 0x000fe80008000004 */
[----:B--2---:R-:W-:Y:S04]  /*39690*/  STS.U8 [R19+UR4+0xf580], R153 ;  /* 0x00f5809913007988 */ /* 0x004fe80008000004 */
[----:B------:R-:W-:Y:S04]  /*396a0*/  STS.U8 [R19+UR4+0xf780], R23 ;  /* 0x00f7801713007988 */ /* 0x000fe80008000004 */
[----:B------:R-:W-:Y:S04]  /*396b0*/  STS.U8 [R19+UR4+0xf980], R22 ;  /* 0x00f9801613007988 */ /* 0x000fe80008000004 */
[----:B------:R-:W-:Y:S04]  /*396c0*/  STS.U8 [R19+UR4+0xfb80], R7 ;  /* 0x00fb800713007988 */ /* 0x000fe80008000004 */
[----:B------:R-:W-:Y:S04]  /*396d0*/  STS.U8 [R19+UR4+0xfd80], R6 ;  /* 0x00fd800613007988 */ /* 0x000fe80008000004 */
[----:B------:R-:W-:Y:S01]  /*396e0*/  STS.U8 [R19+UR4+0xff80], R0 ;  /* 0x00ff800013007988 */ /* 0x000fe20008000004 */
[----:B------:R0:W-:Y:S06]  /*396f0*/  MEMBAR.ALL.CTA ;  /* 0x0000000000007992 */ /* 0x0001ec0000008000 */
[----:B0-----:R-:W0:Y:S02]  /*39700*/  FENCE.VIEW.ASYNC.S ;  /* 0x00000000000073c6 */ /* 0x001e240000000000 */
[----:B0-----:R-:W-:Y:S06]  /*39710*/  BAR.SYNC.DEFER_BLOCKING 0x0 ;  /* 0x0000000000007b1d */ /* 0x001fec0000010000 */
[----:B------:R-:W-:-:S06]  /*39720*/  WARPGROUP.ARRIVE ;  /* 0x00000000000079c5 */ /* 0x000fcc0000000000 */
[----:B------:R-:W-:Y:S03]  /*39730*/  QGMMA.64x256x32.F32.E4M3.E4M3 R24, gdesc[UR32], R24, gsb0 ;  /* 0x03e00000201879f3 */ /* 0x000fe60008000818 */
[----:B------:R-:W-:Y:S02]  /*39740*/  WARPGROUP.DEPBAR.LE gsb0, 0x0 ;  /* 0x00008000000079c5 */ /* 0x000fe40000010000 */
[----:B------:R-:W-:-:S15]  /*39750*/  WARPGROUP.ARRIVE ;  /* 0x00000000000079c5 */ /* 0x000fde0000000000 */
[----:B------:R-:W-:-:S08]  /*39760*/  NOP ;  /* 0x0000000000007918 */ /* 0x000fd00000000000 */
[----:B------:R-:W-:Y:S03]  /*39770*/  QGMMA.64x256x32.F32.E4M3.E4M3 R24, gdesc[UR12], R24, gsb0 ;  /* 0x03e000000c1879f3 */ /* 0x000fe60008000818 */
[----:B------:R-:W-:Y:S02]  /*39780*/  WARPGROUP.DEPBAR.LE gsb0, 0x0 ;  /* 0x00008000000079c5 */ /* 0x000fe40000010000 */
        /* <DEDUP_REMOVED lines=63> */
[----:B------:R0:W-:Y:S04]  /*39b80*/  STL.64 [R1+0x1df8], R150 ;  /* 0x001df89601007387 */ /* 0x0001e80000100a00 */
[----:B0-----:R-:W2:Y:S04]  /*39b90*/  LDL.LU.64 R150, [R1+0x5d58] ;  /* 0x005d580001967983 */ /* 0x001ea80000300a00 */
[----:B------:R-:W3:Y:S04]  /*39ba0*/  LDL.LU.64 R148, [R1+0x5d50] ;  /* 0x005d500001947983 */ /* 0x000ee80000300a00 */
[----:B------:R-:W4:Y:S04]  /*39bb0*/  LDL.LU.64 R146, [R1+0x5d48] ;  /* 0x005d480001927983 */ /* 0x000f280000300a00 */
[----:B------:R-:W4:Y:S04]  /*39bc0*/  LDL.LU.64 R144, [R1+0x5d40] ;  /* 0x005d400001907983 */ /* 0x000f280000300a00 */
[----:B------:R-:W4:Y:S04]  /*39bd0*/  LDL.LU.64 R142, [R1+0x5d38] ;  /* 0x005d3800018e7983 */ /* 0x000f280000300a00 */
[----:B------:R-:W4:Y:S04]  /*39be0*/  LDL.LU.64 R140, [R1+0x5d30] ;  /* 0x005d3000018c7983 */ /* 0x000f280000300a00 */
[----:B------:R-:W4:Y:S04]  /*39bf0*/  LDL.LU.64 R28, [R1+0x5d28] ;  /* 0x005d2800011c7983 */ /* 0x000f280000300a00 */
[----:B------:R-:W4:Y:S04]  /*39c00*/  LDL.LU.64 R26, [R1+0x5d20] ;  /* 0x005d2000011a7983 */ /* 0x000f280000300a00 */
[----:B------:R-:W4:Y:S04]  /*39c10*/  LDL.LU.64 R24, [R1+0x5d18] ;  /* 0x005d180001187983 */ /* 0x000f280000300a00 */
[----:B--2---:R-:W-:Y:S04]  /*39c20*/  STL.64 [R1+0x5b10], R150 ;  /* 0x005b109601007387 */ /* 0x004fe80000100a00 */
[----:B---3--:R-:W-:Y:S04]  /*39c30*/  STL.64 [R1+0x5b08], R148 ;  /* 0x005b089401007387 */ /* 0x008fe80000100a00 */
[----:B----4-:R-:W-:Y:S04]  /*39c40*/  STL.64 [R1+0x5b00], R146 ;  /* 0x005b009201007387 */ /* 0x010fe80000100a00 */
        /* <DEDUP_REMOVED lines=9> */
[----:B------:R-:W2:Y:S04]  /*39ce0*/  LDL.LU.64 R30, [R1+0x1818] ;  /* 0x00181800011e7983 */ /* 0x000ea80000300a00 */
        /* <DEDUP_REMOVED lines=60> */
[----:B--2---:R-:W-:Y:S04]  /*3a0b0*/  STL.64 [R1+0x5d10], R150 ;  /* 0x005d109601007387 */ /* 0x004fe80000100a00 */
[----:B----4-:R-:W-:Y:S04]  /*3a0c0*/  STL.64 [R1+0x5d08], R148 ;  /* 0x005d089401007387 */ /* 0x010fe80000100a00 */
[----:B---3--:R-:W-:Y:S04]  /*3a0d0*/  STL.64 [R1+0x5d00], R146 ;  /* 0x005d009201007387 */ /* 0x008fe80000100a00 */
        /* <DEDUP_REMOVED lines=124> */
[----:B------:R-:W2:Y:S01]  /*3a8a0*/  LDL.LU.64 R150, [R1+0x1bf8] ;  /* 0x001bf80001967983 */ /* 0x000ea20000300a00 */
[----:B------:R-:W-:Y:S01]  /*3a8b0*/  UMOV UR36, UR32 ;  /* 0x0000002000247c82 */ /* 0x000fe20008000000 */
[----:B------:R-:W-:Y:S01]  /*3a8c0*/  UMOV UR37, UR33 ;  /* 0x0000002100257c82 */ /* 0x000fe20008000000 */
[----:B------:R-:W-:Y:S01]  /*3a8d0*/  UMOV UR40, UR12 ;  /* 0x0000000c00287c82 */ /* 0x000fe20008000000 */
[----:B------:R-:W-:Y:S01]  /*3a8e0*/  UMOV UR41, UR13 ;  /* 0x0000000d00297c82 */ /* 0x000fe20008000000 */
[----:B--2---:R-:W-:-:S06]  /*3a8f0*/  WARPGROUP.ARRIVE ;  /* 0x00000000000079c5 */ /* 0x004fcc0000000000 */
        /* <DEDUP_REMOVED lines=134> */
[----:B------:R-:W-:Y:S01]  /*3b160*/  MOV R5, UR8 ;  /* 0x0000000800057c02 */ /* 0x000fe20008000f00 */
[----:B------:R-:W-:Y:S01]  /*3b170*/  UIADD3.64 UR8, UR12, 0xfe, URZ ;  /* 0x000000fe0c087897 */ /* 0x000fe2000fffe03f */
[----:B------:R-:W-:-:S02]  /*3b180*/  MOV R222, UR11 ;  /* 0x0000000b00de7c02 */ /* 0x000fc40008000f00 */
[----:B------:R-:W-:Y:S01]  /*3b190*/  MOV R221, UR10 ;  /* 0x0000000a00dd7c02 */ /* 0x000fe20008000f00 */
[----:B------:R-:W-:Y:S01]  /*3b1a0*/  UMOV UR10, UR34 ;  /* 0x00000022000a7c82 */ /* 0x000fe20008000000 */
[----:B------:R-:W-:Y:S01]  /*3b1b0*/  UMOV UR11, UR35 ;  /* 0x00000023000b7c82 */ /* 0x000fe20008000000 */
[----:B------:R-:W-:Y:S01]  /*3b1c0*/  UIADD3.64 UR28, UR12, 0x100, URZ ;  /* 0x000001000c1c7897 */ /* 0x000fe2000fffe03f */
        /* <DEDUP_REMOVED lines=243> */
[----:B------:R-:W4:Y:S04]  /*3c100*/  LDL.LU R138, [R1+0x3044] ;  /* 0x00304400018a7983 */ /* 0x000f280000300800 */
[----:B------:R-:W4:Y:S04]  /*3c110*/  LDL.LU R139, [R1+0x3040] ;  /* 0x00304000018b7983 */ /* 0x000f280000300800 */
        /* <DEDUP_REMOVED lines=74> */
[----:B------:R-:W-:Y:S01]  /*3c5c0*/  UIADD3.64 UR8, UR12, 0x1fe, URZ ;  /* 0x000001fe0c087897 */ /* 0x000fe2000fffe03f */
        /* <DEDUP_REMOVED lines=85> */
[----:B------:R-:W4:Y:S01]  /*3cb20*/  LDL.LU.64 R24, [R1+0x5a38] ;  /* 0x005a380001187983 */ /* 0x000f220000300a00 */
[----:B------:R-:W-:Y:S01]  /*3cb30*/  UMOV UR10, UR8 ;  /* 0x00000008000a7c82 */ /* 0x000fe20008000000 */
[----:B------:R-:W-:Y:S01]  /*3cb40*/  UMOV UR11, UR9 ;  /* 0x00000009000b7c82 */ /* 0x000fe20008000000 */
[----:B------:R-:W-:Y:S01]  /*3cb50*/  UMOV UR8, UR28 ;  /* 0x0000001c00087c82 */ /* 0x000fe20008000000 */
[----:B------:R-:W-:Y:S01]  /*3cb60*/  UMOV UR9, UR29 ;  /* 0x0000001d00097c82 */ /* 0x000fe20008000000 */
        /* <DEDUP_REMOVED lines=64> */
[----:B------:R-:W3:Y:S01]  /*3cf70*/  LDL.LU.64 R134, [R1+0x11b8] ;  /* 0x0011b80001867983 */ /* 0x000ee20000300a00 */
[----:B------:R-:W-:-:S02]  /*3cf80*/  R2UR UR29, R138 ;  /* 0x000000008a1d72ca */ /* 0x000fc400000e0000 */
[----:B------:R-:W-:Y:S01]  /*3cf90*/  R2UR UR28, R139 ;  /* 0x000000008b1c72ca */ /* 0x000fe200000e0000 */
        /* <DEDUP_REMOVED lines=1143> */
[----:B------:R-:W4:Y:S01]  /*41710*/  LDL.LU.64 R24, [R1+0x5688] ;  /* 0x0056880001187983 */ /* 0x000f220000300a00 */
[----:B--2---:R-:W-:-:S02]  /*41720*/  IMAD.MOV.U32 R163, RZ, RZ, R29 ;  /* 0x000000ffffa37224 */ /* 0x004fc400078e001d */
[----:B---3--:R-:W-:Y:S02]  /*41730*/  IMAD.MOV.U32 R166, RZ, RZ, R27 ;  /* 0x000000ffffa67224 */ /* 0x008fe400078e001b */
[----:B----4-:R-:W-:Y:S02]  /*41740*/  IMAD.MOV.U32 R161, RZ, RZ, R25 ;  /* 0x000000ffffa17224 */ /* 0x010fe400078e0019 */
[----:B------:R-:W-:Y:S02]  /*41750*/  IMAD.MOV.U32 R159, RZ, RZ, R24 ;  /* 0x000000ffff9f7224 */ /* 0x000fe400078e0018 */
[----:B------:R-:W-:Y:S01]  /*41760*/  IMAD.MOV.U32 R167, RZ, RZ, R26 ;  /* 0x000000ffffa77224 */ /* 0x000fe200078e001a */
[----:B------:R-:W2:Y:S01]  /*41770*/  LDL.LU.64 R24, [R1] ;  /* 0x0000000001187983 */ /* 0x000ea20000300a00 */
[----:B------:R-:W-:-:S03]  /*41780*/  IMAD.MOV.U32 R165, RZ, RZ, R28 ;  /* 0x000000ffffa57224 */ /* 0x000fc600078e001c */
        /* <DEDUP_REMOVED lines=56> */
[----:B------:R-:W-:-:S02]  /*41b10*/  IMAD.MOV.U32 R160, RZ, RZ, R140 ;  /* 0x000000ffffa07224 */ /* 0x000fc400078e008c */
[----:B------:R-:W-:Y:S01]  /*41b20*/  IMAD.MOV.U32 R212, RZ, RZ, R141 ;  /* 0x000000ffffd47224 */ /* 0x000fe200078e008d */
[----:B------:R-:W2:Y:S01]  /*41b30*/  LDL.LU.64 R138, [R1+0x1c8] ;  /* 0x0001c800018a7983 */ /* 0x000ea20000300a00 */
[----:B------:R-:W-:Y:S02]  /*41b40*/  IMAD.MOV.U32 R213, RZ, RZ, R142 ;  /* 0x000000ffffd57224 */ /* 0x000fe400078e008e */
[----:B------:R-:W-:Y:S01]  /*41b50*/  IMAD.MOV.U32 R214, RZ, RZ, R143 ;  /* 0x000000ffffd67224 */ /* 0x000fe200078e008f */
[----:B------:R-:W3:Y:S01]  /*41b60*/  LDL.LU.64 R140, [R1+0x1d0] ;  /* 0x0001d000018c7983 */ /* 0x000ee20000300a00 */
[----:B------:R-:W-:Y:S02]  /*41b70*/  IMAD.MOV.U32 R215, RZ, RZ, R144 ;  /* 0x000000ffffd77224 */ /* 0x000fe400078e0090 */
[----:B------:R-:W-:Y:S01]  /*41b80*/  IMAD.MOV.U32 R216, RZ, RZ, R145 ;  /* 0x000000ffffd87224 */ /* 0x000fe200078e0091 */
        /* <DEDUP_REMOVED lines=150> */
[----:B------:R0:W-:Y:S04]  /*424f0*/  STL.64 [R1+0x400], R24 ;  /* 0x0004001801007387 */ /* 0x0001e80000100a00 */
        /* <DEDUP_REMOVED lines=63> */
[----:B0-----:R-:W4:Y:S04]  /*428f0*/  LDL.LU.64 R24, [R1+0x200] ;  /* 0x0002000001187983 */ /* 0x001f280000300a00 */
[----:B-1----:R-:W4:Y:S04]  /*42900*/  LDL.LU.64 R26, [R1+0x208] ;  /* 0x00020800011a7983 */ /* 0x002f280000300a00 */
[----:B--2---:R-:W2:Y:S04]  /*42910*/  LDL.LU.64 R28, [R1+0x210] ;  /* 0x00021000011c7983 */ /* 0x004ea80000300a00 */
[----:B---3--:R-:W2:Y:S04]  /*42920*/  LDL.LU.64 R30, [R1+0x218] ;  /* 0x00021800011e7983 */ /* 0x008ea80000300a00 */
[----:B----4-:R-:W2:Y:S04]  /*42930*/  LDL.LU.64 R32, [R1+0x220] ;  /* 0x0002200001207983 */ /* 0x010ea80000300a00 */
        /* <DEDUP_REMOVED lines=68> */
[----:B------:R-:W-:Y:S01]  /*42d80*/  QGMMA.64x256x32.F32.E4M3.E4M3 R24, gdesc[UR28], R24, gsb0 ;  /* 0x03e000001c1879f3 */ /* 0x000fe20008000818 */
[----:B------:R-:W-:Y:S02]  /*42d90*/  IMAD.MOV.U32 R211, RZ, RZ, R220 ;  /* 0x000000ffffd37224 */ /* 0x000fe400078e00dc */
[----:B------:R-:W-:Y:S02]  /*42da0*/  IMAD.MOV.U32 R220, RZ, RZ, R164 ;  /* 0x000000ffffdc7224 */ /* 0x000fe400078e00a4 */
[----:B------:R-:W-:Y:S01]  /*42db0*/  IMAD.MOV.U32 R164, RZ, RZ, R3 ;  /* 0x000000ffffa47224 */ /* 0x000fe200078e0003 */
        /* <DEDUP_REMOVED lines=129> */
[----:B------:R-:W3:Y:S04]  /*435d0*/  LDL.LU R3, [R1+0x5484] ;  /* 0x0054840001037983 */ /* 0x000ee80000300800 */
[----:B------:R-:W4:Y:S01]  /*435e0*/  LDL R6, [R1+0x3050] ;  /* 0x0030500001067983 */ /* 0x000f220000100800 */
[----:B------:R-:W-:-:S05]  /*435f0*/  VIADD R211, R211, 0x1 ;  /* 0x00000001d3d37836 */ /* 0x000fca0000000000 */
[----:B------:R0:W-:Y:S01]  /*43600*/  STL [R1+0x1ed4], R211 ;  /* 0x001ed4d301007387 */ /* 0x0001e20000100800 */
[----:B----4-:R-:W-:Y:S01]  /*43610*/  ISETP.NE.U32.AND P0, PT, R211, R6, PT ;  /* 0x00000006d300720c */ /* 0x010fe20003f05070 */
[----:B0-----:R-:W-:Y:S02]  /*43620*/  IMAD.MOV.U32 R211, RZ, RZ, R212 ;  /* 0x000000ffffd37224 */ /* 0x001fe400078e00d4 */
[----:B------:R-:W-:Y:S02]  /*43630*/  IMAD.MOV.U32 R212, RZ, RZ, R213 ;  /* 0x000000ffffd47224 */ /* 0x000fe400078e00d5 */
[----:B------:R-:W-:Y:S02]  /*43640*/  IMAD.MOV.U32 R213, RZ, RZ, R214 ;  /* 0x000000ffffd57224 */ /* 0x000fe400078e00d6 */
[----:B------:R-:W-:Y:S02]  /*43650*/  IMAD.MOV.U32 R214, RZ, RZ, R215 ;  /* 0x000000ffffd67224 */ /* 0x000fe400078e00d7 */
[----:B------:R-:W-:-:S02]  /*43660*/  IMAD.MOV.U32 R215, RZ, RZ, R216 ;  /* 0x000000ffffd77224 */ /* 0x000fc400078e00d8 */
[----:B------:R-:W-:Y:S02]  /*43670*/  IMAD.MOV.U32 R216, RZ, RZ, R217 ;  /* 0x000000ffffd87224 */ /* 0x000fe400078e00d9 */
[----:B------:R-:W-:Y:S02]  /*43680*/  IMAD.MOV.U32 R217, RZ, RZ, R218 ;  /* 0x000000ffffd97224 */ /* 0x000fe400078e00da */
[----:B------:R-:W-:Y:S02]  /*43690*/  IMAD.MOV.U32 R218, RZ, RZ, R219 ;  /* 0x000000ffffda7224 */ /* 0x000fe400078e00db */
[----:B------:R-:W-:Y:S02]  /*436a0*/  IMAD.MOV.U32 R219, RZ, RZ, R220 ;  /* 0x000000ffffdb7224 */ /* 0x000fe400078e00dc */
[----:B------:R-:W-:Y:S02]  /*436b0*/  IMAD.MOV.U32 R220, RZ, RZ, R159 ;  /* 0x000000ffffdc7224 */ /* 0x000fe400078e009f */
[----:B------:R-:W-:-:S02]  /*436c0*/  IMAD.MOV.U32 R159, RZ, RZ, R160 ;  /* 0x000000ffff9f7224 */ /* 0x000fc400078e00a0 */
[----:B------:R-:W-:Y:S01]  /*436d0*/  IMAD.MOV.U32 R160, RZ, RZ, R161 ;  /* 0x000000ffffa07224 */ /* 0x000fe200078e00a1 */
[----:B------:R-:W-:Y:S01]  /*436e0*/  IADD3 R212, P5, R212, UR6, RZ ;  /* 0x00000006d4d47c10 */ /* 0x000fe2000ffbe0ff */
[----:B------:R-:W-:Y:S02]  /*436f0*/  IMAD.MOV.U32 R161, RZ, RZ, R162 ;  /* 0x000000ffffa17224 */ /* 0x000fe400078e00a2 */
[----:B------:R-:W-:Y:S02]  /*43700*/  IMAD.MOV.U32 R162, RZ, RZ, R234 ;  /* 0x000000ffffa27224 */ /* 0x000fe400078e00ea */
[----:B------:R-:W-:Y:S02]  /*43710*/  IMAD.MOV.U32 R234, RZ, RZ, R2 ;  /* 0x000000ffffea7224 */ /* 0x000fe400078e0002 */
[----:B------:R-:W4:Y:S04]  /*43720*/  LDL.LU R2, [R1+0x5480] ;  /* 0x0054800001027983 */ /* 0x000f280000300800 */
[----:B------:R0:W-:Y:S02]  /*43730*/  STL [R1+0x2854], R212 ;  /* 0x002854d401007387 */ /* 0x0001e40000100800 */
[----:B0-----:R-:W-:-:S02]  /*43740*/  IMAD.MOV.U32 R212, RZ, RZ, R213 ;  /* 0x000000ffffd47224 */ /* 0x001fc400078e00d5 */
[----:B------:R-:W-:Y:S02]  /*43750*/  IMAD.MOV.U32 R213, RZ, RZ, R214 ;  /* 0x000000ffffd57224 */ /* 0x000fe400078e00d6 */
[----:B------:R-:W-:Y:S02]  /*43760*/  IMAD.MOV.U32 R214, RZ, RZ, R215 ;  /* 0x000000ffffd67224 */ /* 0x000fe400078e00d7 */
[----:B------:R-:W-:Y:S02]  /*43770*/  IMAD.MOV.U32 R215, RZ, RZ, R216 ;  /* 0x000000ffffd77224 */ /* 0x000fe400078e00d8 */
[----:B------:R-:W-:Y:S02]  /*43780*/  IMAD.MOV.U32 R216, RZ, RZ, R217 ;  /* 0x000000ffffd87224 */ /* 0x000fe400078e00d9 */
[----:B------:R-:W-:Y:S02]  /*43790*/  IMAD.MOV.U32 R217, RZ, RZ, R218 ;  /* 0x000000ffffd97224 */ /* 0x000fe400078e00da */
[----:B------:R-:W-:-:S02]  /*437a0*/  IMAD.MOV.U32 R218, RZ, RZ, R219 ;  /* 0x000000ffffda7224 */ /* 0x000fc400078e00db */
[----:B------:R-:W-:Y:S02]  /*437b0*/  IMAD.MOV.U32 R219, RZ, RZ, R220 ;  /* 0x000000ffffdb7224 */ /* 0x000fe400078e00dc */
[----:B------:R-:W-:Y:S02]  /*437c0*/  IMAD.MOV.U32 R220, RZ, RZ, R159 ;  /* 0x000000ffffdc7224 */ /* 0x000fe400078e009f */
[----:B------:R-:W-:Y:S01]  /*437d0*/  IMAD.MOV.U32 R159, RZ, RZ, R160 ;  /* 0x000000ffff9f7224 */ /* 0x000fe200078e00a0 */
[----:B------:R-:W-:Y:S01]  /*437e0*/  IADD3 R211, P4, R211, UR6, RZ ;  /* 0x00000006d3d37c10 */ /* 0x000fe2000ff9e0ff */
[----:B------:R-:W-:Y:S02]  /*437f0*/  IMAD.MOV.U32 R160, RZ, RZ, R161 ;  /* 0x000000ffffa07224 */ /* 0x000fe400078e00a1 */
[----:B------:R-:W-:Y:S02]  /*43800*/  IMAD.MOV.U32 R161, RZ, RZ, R162 ;  /* 0x000000ffffa17224 */ /* 0x000fe400078e00a2 */
[----:B------:R-:W-:-:S02]  /*43810*/  IMAD.MOV.U32 R162, RZ, RZ, R163 ;  /* 0x000000ffffa27224 */ /* 0x000fc400078e00a3 */
[----:B------:R-:W-:Y:S02]  /*43820*/  IMAD.MOV.U32 R163, RZ, RZ, R164 ;  /* 0x000000ffffa37224 */ /* 0x000fe400078e00a4 */
[----:B------:R-:W-:Y:S01]  /*43830*/  IMAD.MOV.U32 R164, RZ, RZ, R240 ;  /* 0x000000ffffa47224 */ /* 0x000fe200078e00f0 */
[----:B------:R-:W-:Y:S01]  /*43840*/  STL [R1+0x285c], R211 ;  /* 0x00285cd301007387 */ /* 0x000fe20000100800 */
[----:B------:R-:W-:-:S03]  /*43850*/  IMAD.MOV.U32 R240, RZ, RZ, R13 ;  /* 0x000000fffff07224 */ /* 0x000fc600078e000d */
[----:B------:R-:W2:Y:S01]  /*43860*/  LDL.LU R13, [R1+0x547c] ;  /* 0x00547c00010d7983 */ /* 0x000ea20000300800 */
[----:B---3--:R-:W-:Y:S02]  /*43870*/  IADD3 R3, P6, R3, UR6, RZ ;  /* 0x0000000603037c10 */ /* 0x008fe4000ffde0ff */
[----:B------:R-:W-:Y:S02]  /*43880*/  IADD3 R14, P1, R14, UR6, RZ ;  /* 0x000000060e0e7c10 */ /* 0x000fe4000ff3e0ff */
[----:B----4-:R-:W-:Y:S02]  /*43890*/  IADD3.X R2, R2, UR7, RZ, P6, !PT ;  /* 0x0000000702027c10 */ /* 0x010fe4000b7fe4ff */
[----:B------:R-:W-:-:S05]  /*438a0*/  IADD3 R212, P6, R212, UR6, RZ ;  /* 0x00000006d4d47c10 */ /* 0x000fca000ffde0ff */
[----:B------:R-:W-:Y:S01]  /*438b0*/  STL [R1+0x284c], R212 ;  /* 0x00284cd401007387 */ /* 0x000fe20000100800 */
[----:B--2---:R-:W-:Y:S02]  /*438c0*/  IADD3.X R13, R13, UR7, RZ, P1, !PT ;  /* 0x000000070d0d7c10 */ /* 0x004fe40008ffe4ff */
[----:B------:R-:W-:-:S05]  /*438d0*/  IADD3 R213, P1, R213, UR6, RZ ;  /* 0x00000006d5d57c10 */ /* 0x000fca000ff3e0ff */
[----:B------:R0:W-:Y:S02]  /*438e0*/  STL [R1+0x2844], R213 ;  /* 0x002844d501007387 */ /* 0x0001e40000100800 */
        /* <DEDUP_REMOVED lines=16> */
[----:B------:R-:W2:Y:S01]  /*439f0*/  LDL.LU R17, [R1+0x5478] ;  /* 0x0054780001117983 */ /* 0x000ea20000300800 */
[----:B------:R-:W-:-:S04]  /*43a00*/  IADD3 R16, P2, R16, UR6, RZ ;  /* 0x0000000610107c10 */ /* 0x000fc8000ff5e0ff */
[----:B------:R-:W-:Y:S02]  /*43a10*/  IADD3.X R15, R15, UR7, RZ, P2, !PT ;  /* 0x000000070f0f7c10 */ /* 0x000fe400097fe4ff */
[----:B------:R-:W-:-:S05]  /*43a20*/  IADD3 R213, P2, R213, UR6, RZ ;  /* 0x00000006d5d57c10 */ /* 0x000fca000ff5e0ff */
[----:B------:R0:W-:Y:S01]  /*43a30*/  STL [R1+0x283c], R213 ;  /* 0x00283cd501007387 */ /* 0x0001e20000100800 */
[----:B------:R-:W-:Y:S01]  /*43a40*/  IADD3 R18, P3, R18, UR6, RZ ;  /* 0x0000000612127c10 */ /* 0x000fe2000ff7e0ff */
        /* <DEDUP_REMOVED lines=14> */
[----:B------:R-:W3:Y:S01]  /*43b30*/  LDL.LU R245, [R1+0x2890] ;  /* 0x0028900001f57983 */ /* 0x000ee20000300800 */
[----:B--2---:R-:W-:Y:S02]  /*43b40*/  IADD3.X R17, R17, UR7, RZ, P3, !PT ;  /* 0x0000000711117c10 */ /* 0x004fe40009ffe4ff */
[----:B------:R-:W-:-:S05]  /*43b50*/  IADD3 R213, P3, R213, UR6, RZ ;  /* 0x00000006d5d57c10 */ /* 0x000fca000ff7e0ff */
[----:B------:R0:W-:Y:S04]  /*43b60*/  STL [R1+0x2834], R213 ;  /* 0x002834d501007387 */ /* 0x0001e80000100800 */
[----:B0-----:R-:W2:Y:S02]  /*43b70*/  LDL.LU R213, [R1+0x2858] ;  /* 0x0028580001d57983 */ /* 0x001ea40000300800 */
[----:B--2---:R-:W-:-:S05]  /*43b80*/  IADD3.X R213, R213, UR7, RZ, P4, !PT ;  /* 0x00000007d5d57c10 */ /* 0x004fca000a7fe4ff */
[----:B------:R0:W-:Y:S04]  /*43b90*/  STL [R1+0x2858], R213 ;  /* 0x002858d501007387 */ /* 0x0001e80000100800 */
[----:B0-----:R-:W2:Y:S02]  /*43ba0*/  LDL.LU R213, [R1+0x282c] ;  /* 0x00282c0001d57983 */ /* 0x001ea40000300800 */
[----:B--2---:R-:W-:-:S05]  /*43bb0*/  IADD3 R213, P4, R213, UR6, RZ ;  /* 0x00000006d5d57c10 */ /* 0x004fca000ff9e0ff */
        /* <DEDUP_REMOVED lines=1504> */
[----:B0-----:R-:W2:Y:S01]  /*499c0*/  LDL.LU R213, [R1+0x3028] ;  /* 0x0030280001d57983 */ /* 0x001ea20000300800 */
[----:B------:R-:W-:Y:S01]  /*499d0*/  UIADD3.64 UR8, UR12, 0x6fe, URZ ;  /* 0x000006fe0c087897 */ /* 0x000fe2000fffe03f */
[----:B------:R-:W-:Y:S01]  /*499e0*/  WARPGROUP.ARRIVE ;  /* 0x00000000000079c5 */ /* 0x000fe20000000000 */
[----:B------:R-:W-:Y:S01]  /*499f0*/  UMOV UR10, UR34 ;  /* 0x00000022000a7c82 */ /* 0x000fe20008000000 */
[----:B------:R-:W-:-:S04]  /*49a00*/  UMOV UR11, UR35 ;  /* 0x00000023000b7c82 */ /* 0x000fc80008000000 */
[----:B------:R-:W-:Y:S02]  /*49a10*/  UMOV UR36, UR8 ;  /* 0x0000000800247c82 */ /* 0x000fe40008000000 */
[----:B------:R-:W-:Y:S01]  /*49a20*/  QGMMA.64x256x32.F32.E4M3.E4M3 R24, gdesc[UR8], R24, gsb0 ;  /* 0x03e00000081879f3 */ /* 0x000fe20008000818 */
[----:B--2---:R-:W-:-:S05]  /*49a30*/  IADD3 R213, P3, R213, UR5, RZ ;  /* 0x00000005d5d57c10 */ /* 0x004fca000ff7e0ff */
[----:B------:R0:W-:Y:S04]  /*49a40*/  STL [R1+0x3028], R213 ;  /* 0x003028d501007387 */ /* 0x0001e80000100800 */
[----:B0-----:R-:W2:Y:S01]  /*49a50*/  LDL.LU R213, [R1+0x3038] ;  /* 0x0030380001d57983 */ /* 0x001ea20000300800 */
[----:B------:R-:W-:-:S13]  /*49a60*/  R2UR UR8, R5 ;  /* 0x00000000050872ca */ /* 0x000fda00000e0000 */
        /* <DEDUP_REMOVED lines=423> */
[----:B------:R-:W-:Y:S02]  /*4b4e0*/  MOV R4, UR57 ;  /* 0x0000003900047c02 */ /* 0x000fe40008000f00 */
[----:B------:R-:W-:Y:S01]  /*4b4f0*/  MOV R0, UR56 ;  /* 0x0000003800007c02 */ /* 0x000fe20008000f00 */
[----:B------:R-:W-:Y:S01]  /*4b500*/  UIADD3.64 UR56, UR12, 0x700, URZ ;  /* 0x000007000c387897 */ /* 0x000fe2000fffe03f */
[----:B------:R-:W-:Y:S02]  /*4b510*/  WARPGROUP.DEPBAR.LE gsb0, 0x0 ;  /* 0x00008000000079c5 */ /* 0x000fe40000010000 */
[----:B------:R-:W-:Y:S01]  /*4b520*/  WARPGROUP.ARRIVE ;  /* 0x00000000000079c5 */ /* 0x000fe20000000000 */
[----:B------:R-:W-:Y:S01]  /*4b530*/  UMOV UR58, UR14 ;  /* 0x0000000e003a7c82 */ /* 0x000fe20008000000 */
[----:B------:R-:W-:-:S04]  /*4b540*/  UMOV UR59, UR15 ;  /* 0x0000000f003b7c82 */ /* 0x000fc80008000000 */
[----:B------:R-:W-:Y:S01]  /*4b550*/  QGMMA.64x256x32.F32.E4M3.E4M3 R24, gdesc[UR56], R24, gsb0 ;  /* 0x03e00000381879f3 */ /* 0x000fe20008000818 */
[----:B--2---:R-:W-:-:S05]  /*4b560*/  IADD3 R213, P2, R213, UR5, RZ ;  /* 0x00000005d5d57c10 */ /* 0x004fca000ff5e0ff */
[----:B------:R0:W-:Y:S04]  /*4b570*/  STL [R1+0x2dfc], R213 ;  /* 0x002dfcd501007387 */ /* 0x0001e80000100800 */
[----:B0-----:R-:W2:Y:S01]  /*4b580*/  LDL.LU R213, [R1+0x2e20] ;  /* 0x002e200001d57983 */ /* 0x001ea20000300800 */
[----:B------:R-:W-:Y:S02]  /*4b590*/  WARPGROUP.DEPBAR.LE gsb0, 0x0 ;  /* 0x00008000000079c5 */ /* 0x000fe40000010000 */
[----:B--2---:R-:W-:-:S05]  /*4b5a0*/  IADD3.X R213, R213, UR8, RZ, P3, !PT ;  /* 0x00000008d5d57c10 */ /* 0x004fca0009ffe4ff */
[----:B------:R-:W-:Y:S04]  /*4b5b0*/  STL [R1+0x2e20], R213 ;  /* 0x002e20d501007387 */ /* 0x000fe80000100800 */
[----:B------:R-:W-:Y:S04]  /*4b5c0*/  STL.64 [R1], R24 ;  /* 0x0000001801007387 */ /* 0x000fe80000100a00 */
        /* <DEDUP_REMOVED lines=64> */
[----:B------:R-:W4:Y:S04]  /*4b9d0*/  LDL.LU.64 R148, [R1+0x5468] ;  /* 0x0054680001947983 */ /* 0x000f280000300a00 */
[----:B------:R-:W3:Y:S04]  /*4b9e0*/  LDL.LU.64 R146, [R1+0x5460] ;  /* 0x0054600001927983 */ /* 0x000ee80000300a00 */
[----:B------:R-:W2:Y:S04]  /*4b9f0*/  LDL.LU.64 R144, [R1+0x5458] ;  /* 0x0054580001907983 */ /* 0x000ea80000300a00 */
        /* <DEDUP_REMOVED lines=45> */
[----:B------:R-:W3:Y:S01]  /*4bcd0*/  LDL.LU.64 R52, [R1+0x52e8] ;  /* 0x0052e80001347983 */ /* 0x000ee20000300a00 */
[----:B------:R-:W-:-:S03]  /*4bce0*/  IMAD.MOV.U32 R213, RZ, RZ, R214 ;  /* 0x000000ffffd57224 */ /* 0x000fc600078e00d6 */
        /* <DEDUP_REMOVED lines=21> */
[----:B------:R-:W-:Y:S01]  /*4be40*/  IMAD.MOV.U32 R162, RZ, RZ, R163 ;  /* 0x000000ffffa27224 */ /* 0x000fe200078e00a3 */
[----:B------:R-:W-:Y:S02]  /*4be50*/  IADD3 R213, P3, R213, UR5, RZ ;  /* 0x00000005d5d57c10 */ /* 0x000fe4000ff7e0ff */
[----:B------:R-:W3:Y:S01]  /*4be60*/  LDL.LU.64 R28, [R1+0x5288] ;  /* 0x00528800011c7983 */ /* 0x000ee20000300a00 */
[----:B------:R-:W-:-:S03]  /*4be70*/  IMAD.MOV.U32 R163, RZ, RZ, R164 ;  /* 0x000000ffffa37224 */ /* 0x000fc600078e00a4 */
[----:B------:R-:W3:Y:S01]  /*4be80*/  LDL.LU.64 R26, [R1+0x5280] ;  /* 0x00528000011a7983 */ /* 0x000ee20000300a00 */
[----:B------:R-:W-:-:S03]  /*4be90*/  IMAD.MOV.U32 R164, RZ, RZ, R165 ;  /* 0x000000ffffa47224 */ /* 0x000fc600078e00a5 */
[----:B------:R-:W3:Y:S01]  /*4bea0*/  LDL.LU.64 R24, [R1+0x5278] ;  /* 0x0052780001187983 */ /* 0x000ee20000300a00 */
[----:B--2---:R-:W-:Y:S01]  /*4beb0*/  IADD3.X R126, R126, UR8, RZ, P4, !PT ;  /* 0x000000087e7e7c10 */ /* 0x004fe2000a7fe4ff */
[----:B----4-:R-:W-:Y:S01]  /*4bec0*/  IMAD.MOV.U32 R165, RZ, RZ, R125 ;  /* 0x000000ffffa57224 */ /* 0x010fe200078e007d */
[----:B------:R-:W-:Y:S01]  /*4bed0*/  IADD3 R127, P4, R127, UR5, RZ ;  /* 0x000000057f7f7c10 */ /* 0x000fe2000ff9e0ff */
[----:B------:R-:W2:Y:S04]  /*4bee0*/  LDL.LU R125, [R1+0x5274] ;  /* 0x00527400017d7983 */ /* 0x000ea80000300800 */
[----:B------:R-:W-:Y:S01]  /*4bef0*/  STL [R1+0x2df4], R213 ;  /* 0x002df4d501007387 */ /* 0x000fe20000100800 */
[----:B---3--:R-:W-:-:S03]  /*4bf00*/  IADD3.X R128, R128, UR8, RZ, P5, !PT ;  /* 0x0000000880807c10 */ /* 0x008fc6000affe4ff */
[----:B------:R0:W-:Y:S01]  /*4bf10*/  STL [R1+0x2e18], R126 ;  /* 0x002e187e01007387 */ /* 0x0001e20000100800 */
[----:B------:R-:W-:Y:S02]  /*4bf20*/  IADD3 R129, P5, R129, UR5, RZ ;  /* 0x0000000581817c10 */ /* 0x000fe4000ffbe0ff */
[----:B------:R-:W-:Y:S02]  /*4bf30*/  IADD3.X R130, R130, UR8, RZ, P6, !PT ;  /* 0x0000000882827c10 */ /* 0x000fe4000b7fe4ff */
[----:B------:R-:W-:Y:S02]  /*4bf40*/  IADD3 R131, P6, R131, UR5, RZ ;  /* 0x0000000583837c10 */ /* 0x000fe4000ffde0ff */
[----:B------:R-:W-:Y:S01]  /*4bf50*/  IADD3.X R132, R132, UR8, RZ, P1, !PT ;  /* 0x0000000884847c10 */ /* 0x000fe20008ffe4ff */
[----:B0-----:R-:W2:Y:S04]  /*4bf60*/  LDL.LU R126, [R1+0x5270] ;  /* 0x00527000017e7983 */ /* 0x001ea80000300800 */
[----:B------:R0:W-:Y:S01]  /*4bf70*/  STL [R1+0x2dec], R127 ;  /* 0x002dec7f01007387 */ /* 0x0001e20000100800 */
[----:B------:R-:W-:-:S02]  /*4bf80*/  IADD3 R133, P1, R133, UR5, RZ ;  /* 0x0000000585857c10 */ /* 0x000fc4000ff3e0ff */
[----:B------:R-:W-:Y:S01]  /*4bf90*/  IADD3.X R134, R134, UR8, RZ, P2, !PT ;  /* 0x0000000886867c10 */ /* 0x000fe200097fe4ff */
[----:B0-----:R-:W2:Y:S04]  /*4bfa0*/  LDL.LU R127, [R1+0x526c] ;  /* 0x00526c00017f7983 */ /* 0x001ea80000300800 */
[----:B------:R0:W-:Y:S01]  /*4bfb0*/  STL [R1+0x2e10], R128 ;  /* 0x002e108001007387 */ /* 0x0001e20000100800 */
[----:B------:R-:W-:-:S03]  /*4bfc0*/  IADD3 R135, P2, R135, UR5, RZ ;  /* 0x0000000587877c10 */ /* 0x000fc6000ff5e0ff */
[----:B0-----:R-:W2:Y:S04]  /*4bfd0*/  LDL.LU R128, [R1+0x5268] ;  /* 0x0052680001807983 */ /* 0x001ea80000300800 */
[----:B------:R0:W-:Y:S01]  /*4bfe0*/  STL [R1+0x2de4], R129 ;  /* 0x002de48101007387 */ /* 0x0001e20000100800 */
[----:B------:R-:W-:-:S03]  /*4bff0*/  IADD3.X R136, R136, UR8, RZ, P3, !PT ;  /* 0x0000000888887c10 */ /* 0x000fc60009ffe4ff */
        /* <DEDUP_REMOVED lines=32> */
[----:B------:R-:W-:Y:S01]  /*4c200*/  IMAD.MOV.U32 R213, RZ, RZ, R214 ;  /* 0x000000ffffd57224 */ /* 0x000fe200078e00d6 */
[----:B------:R-:W-:Y:S02]  /*4c210*/  IADD3 R147, P2, R147, UR5, RZ ;  /* 0x0000000593937c10 */ /* 0x000fe4000ff5e0ff */
[----:B0-----:R-:W2:Y:S04]  /*4c220*/  LDL.LU R140, [R1+0x5238] ;  /* 0x00523800018c7983 */ /* 0x001ea80000300800 */
[----:B------:R0:W-:Y:S01]  /*4c230*/  STL [R1+0x2db4], R141 ;  /* 0x002db48d01007387 */ /* 0x0001e20000100800 */
[----:B------:R-:W-:-:S02]  /*4c240*/  IMAD.MOV.U32 R214, RZ, RZ, R215 ;  /* 0x000000ffffd67224 */ /* 0x000fc400078e00d7 */
[----:B------:R-:W-:Y:S01]  /*4c250*/  IMAD.MOV.U32 R215, RZ, RZ, R216 ;  /* 0x000000ffffd77224 */ /* 0x000fe200078e00d8 */
[----:B0-----:R-:W2:Y:S04]  /*4c260*/  LDL.LU R141, [R1+0x5234] ;  /* 0x00523400018d7983 */ /* 0x001ea80000300800 */
[----:B------:R0:W-:Y:S01]  /*4c270*/  STL [R1+0x2dd8], R142 ;  /* 0x002dd88e01007387 */ /* 0x0001e20000100800 */
[----:B------:R-:W-:Y:S01]  /*4c280*/  IADD3.X R148, R148, UR8, RZ, P3, !PT ;  /* 0x0000000894947c10 */ /* 0x000fe20009ffe4ff */
[----:B------:R-:W-:Y:S02]  /*4c290*/  IMAD.MOV.U32 R216, RZ, RZ, R217 ;  /* 0x000000ffffd87224 */ /* 0x000fe400078e00d9 */
[----:B------:R-:W-:Y:S01]  /*4c2a0*/  IMAD.MOV.U32 R217, RZ, RZ, R218 ;  /* 0x000000ffffd97224 */ /* 0x000fe200078e00da */
[----:B0-----:R-:W2:Y:S04]  /*4c2b0*/  LDL.LU R142, [R1+0x5230] ;  /* 0x00523000018e7983 */ /* 0x001ea80000300800 */
[----:B------:R0:W-:Y:S01]  /*4c2c0*/  STL [R1+0x2dac], R143 ;  /* 0x002dac8f01007387 */ /* 0x0001e20000100800 */
[----:B------:R-:W-:Y:S01]  /*4c2d0*/  IADD3 R149, P3, R149, UR5, RZ ;  /* 0x0000000595957c10 */ /* 0x000fe2000ff7e0ff */
        /* <DEDUP_REMOVED lines=14> */
[----:B------:R-:W-:Y:S02]  /*4c3c0*/  IMAD.MOV.U32 R162, RZ, RZ, R163 ;  /* 0x000000ffffa27224 */ /* 0x000fe400078e00a3 */
[----:B------:R-:W-:Y:S01]  /*4c3d0*/  IMAD.MOV.U32 R163, RZ, RZ, R164 ;  /* 0x000000ffffa37224 */ /* 0x000fe200078e00a4 */
[----:B------:R-:W-:Y:S01]  /*4c3e0*/  IADD3.X R213, R213, UR8, RZ, P5, !PT ;  /* 0x00000008d5d57c10 */ /* 0x000fe2000affe4ff */
[----:B0-----:R-:W2:Y:S04]  /*4c3f0*/  LDL.LU R146, [R1+0x5220] ;  /* 0x0052200001927983 */ /* 0x001ea80000300800 */
[----:B------:R0:W-:Y:S01]  /*4c400*/  STL [R1+0x2d9c], R147 ;  /* 0x002d9c9301007387 */ /* 0x0001e20000100800 */
[----:B------:R-:W-:-:S02]  /*4c410*/  IMAD.MOV.U32 R164, RZ, RZ, R165 ;  /* 0x000000ffffa47224 */ /* 0x000fc400078e00a5 */
[----:B------:R-:W-:Y:S01]  /*4c420*/  IMAD.MOV.U32 R165, RZ, RZ, R249 ;  /* 0x000000ffffa57224 */ /* 0x000fe200078e00f9 */
[----:B0-----:R-:W2:Y:S04]  /*4c430*/  LDL.LU R147, [R1+0x521c] ;  /* 0x00521c0001937983 */ /* 0x001ea80000300800 */
[----:B------:R0:W-:Y:S01]  /*4c440*/  STL [R1+0x2dc0], R148 ;  /* 0x002dc09401007387 */ /* 0x0001e20000100800 */
[----:B------:R-:W-:-:S03]  /*4c450*/  IMAD.MOV.U32 R249, RZ, RZ, R250 ;  /* 0x000000fffff97224 */ /* 0x000fc600078e00fa */
[----:B0-----:R-:W2:Y:S04]  /*4c460*/  LDL.LU R148, [R1+0x5218] ;  /* 0x0052180001947983 */ /* 0x001ea80000300800 */
[----:B------:R0:W-:Y:S04]  /*4c470*/  STL [R1+0x2d94], R149 ;  /* 0x002d949501007387 */ /* 0x0001e80000100800 */
[----:B0-----:R-:W2:Y:S04]  /*4c480*/  LDL.LU R149, [R1+0x5214] ;  /* 0x0052140001957983 */ /* 0x001ea80000300800 */
[----:B------:R0:W-:Y:S04]  /*4c490*/  STL [R1+0x2db8], R150 ;  /* 0x002db89601007387 */ /* 0x0001e80000100800 */
[----:B0-----:R-:W2:Y:S04]  /*4c4a0*/  LDL.LU R150, [R1+0x5210] ;  /* 0x0052100001967983 */ /* 0x001ea80000300800 */
[----:B------:R0:W-:Y:S04]  /*4c4b0*/  STL [R1+0x2d8c], R151 ;  /* 0x002d8c9701007387 */ /* 0x0001e80000100800 */
[----:B0-----:R-:W2:Y:S04]  /*4c4c0*/  LDL.LU R151, [R1+0x520c] ;  /* 0x00520c0001977983 */ /* 0x001ea80000300800 */
[----:B------:R-:W3:Y:S04]  /*4c4d0*/  LDL.LU R250, [R1+0x2870] ;  /* 0x0028700001fa7983 */ /* 0x000ee80000300800 */
[----:B------:R0:W-:Y:S04]  /*4c4e0*/  STL [R1+0x2db0], R213 ;  /* 0x002db0d501007387 */ /* 0x0001e80000100800 */
[----:B0-----:R-:W4:Y:S02]  /*4c4f0*/  LDL.LU R213, [R1+0x2d84] ;  /* 0x002d840001d57983 */ /* 0x001f240000300800 */
[----:B----4-:R-:W-:-:S05]  /*4c500*/  IADD3 R213, P5, R213, UR5, RZ ;  /* 0x00000005d5d57c10 */ /* 0x010fca000ffbe0ff */
[----:B------:R0:W-:Y:S04]  /*4c510*/  STL [R1+0x2d84], R213 ;  /* 0x002d84d501007387 */ /* 0x0001e80000100800 */
[----:B0-----:R-:W4:Y:S02]  /*4c520*/  LDL.LU R213, [R1+0x2da8] ;  /* 0x002da80001d57983 */ /* 0x001f240000300800 */
[----:B----4-:R-:W-:-:S05]  /*4c530*/  IADD3.X R213, R213, UR8, RZ, P6, !PT ;  /* 0x00000008d5d57c10 */ /* 0x010fca000b7fe4ff */
        /* <DEDUP_REMOVED lines=776> */
[----:B--2---:R-:W-:Y:S02]  /*4f5c0*/  IADD3.X R213, R213, UR8, RZ, P1, !PT ;  /* 0x00000008d5d57c10 */ /* 0x004fe40008ffe4ff */
[----:B------:R-:W-:-:S03]  /*4f5d0*/  IADD3 R231, P1, R231, UR5, RZ ;  /* 0x00000005e7e77c10 */ /* 0x000fc6000ff3e0ff */
[----:B------:R-:W-:Y:S04]  /*4f5e0*/  STL [R1+0x29b0], R213 ;  /* 0x0029b0d501007387 */ /* 0x000fe80000100800 */
[----:B------:R0:W-:Y:S04]  /*4f5f0*/  STL [R1+0x2984], R231 ;  /* 0x002984e701007387 */ /* 0x0001e80000100800 */
[----:B0-----:R-:W2:Y:S04]  /*4f600*/  LDL.LU R231, [R1+0x5208] ;  /* 0x0052080001e77983 */ /* 0x001ea80000300800 */
[----:B------:R-:W3:Y:S02]  /*4f610*/  LDL.LU R213, [R1+0x29a8] ;  /* 0x0029a80001d57983 */ /* 0x000ee40000300800 */
[----:B---3--:R-:W-:-:S05]  /*4f620*/  IADD3.X R213, R213, UR8, RZ, P2, !PT ;  /* 0x00000008d5d57c10 */ /* 0x008fca00097fe4ff */
[----:B------:R0:W-:Y:S04]  /*4f630*/  STL [R1+0x29a8], R213 ;  /* 0x0029a8d501007387 */ /* 0x0001e80000100800 */
[----:B0-----:R-:W3:Y:S01]  /*4f640*/  LDL.LU R213, [R1+0x297c] ;  /* 0x00297c0001d57983 */ /* 0x001ee20000300800 */
[----:B------:R-:W-:Y:S02]  /*4f650*/  IADD3.X R223, R223, UR8, RZ, P3, !PT ;  /* 0x00000008dfdf7c10 */ /* 0x000fe40009ffe4ff */
[----:B---3--:R-:W-:-:S05]  /*4f660*/  IADD3 R213, P2, R213, UR5, RZ ;  /* 0x00000005d5d57c10 */ /* 0x008fca000ff5e0ff */
[----:B------:R-:W-:Y:S04]  /*4f670*/  STL [R1+0x297c], R213 ;  /* 0x00297cd501007387 */ /* 0x000fe80000100800 */
[----:B------:R0:W-:Y:S04]  /*4f680*/  STL [R1+0x29a0], R223 ;  /* 0x0029a0df01007387 */ /* 0x0001e80000100800 */
[----:B0-----:R-:W3:Y:S04]  /*4f690*/  LDL.LU R223, [R1+0x5204] ;  /* 0x0052040001df7983 */ /* 0x001ee80000300800 */
[----:B------:R-:W4:Y:S02]  /*4f6a0*/  LDL.LU R213, [R1+0x2974] ;  /* 0x0029740001d57983 */ /* 0x000f240000300800 */
        /* <DEDUP_REMOVED lines=9> */
[----:B----4-:R-:W-:Y:S02]  /*4f740*/  IADD3.X R213, R213, UR8, RZ, P5, !PT ;  /* 0x00000008d5d57c10 */ /* 0x010fe4000affe4ff */
[----:B------:R-:W-:-:S03]  /*4f750*/  IADD3 R9, P5, R9, UR5, RZ ;  /* 0x0000000509097c10 */ /* 0x000fc6000ffbe0ff */
[----:B------:R-:W-:Y:S04]  /*4f760*/  STL [R1+0x2990], R213 ;  /* 0x002990d501007387 */ /* 0x000fe80000100800 */
[----:B------:R0:W-:Y:S04]  /*4f770*/  STL [R1+0x2964], R9 ;  /* 0x0029640901007387 */ /* 0x0001e80000100800 */
[----:B0-----:R-:W4:Y:S04]  /*4f780*/  LDL.LU R9, [R1+0x5200] ;  /* 0x0052000001097983 */ /* 0x001f280000300800 */
[----:B------:R-:W2:Y:S02]  /*4f790*/  LDL.LU R213, [R1+0x2988] ;  /* 0x0029880001d57983 */ /* 0x000ea40000300800 */
[----:B--2---:R-:W-:-:S05]  /*4f7a0*/  IADD3.X R213, R213, UR8, RZ, P6, !PT ;  /* 0x00000008d5d57c10 */ /* 0x004fca000b7fe4ff */
[----:B------:R0:W-:Y:S04]  /*4f7b0*/  STL [R1+0x2988], R213 ;  /* 0x002988d501007387 */ /* 0x0001e80000100800 */
[----:B0-----:R-:W2:Y:S01]  /*4f7c0*/  LDL.LU R213, [R1+0x295c] ;  /* 0x00295c0001d57983 */ /* 0x001ea20000300800 */
[----:B------:R-:W-:Y:S02]  /*4f7d0*/  IADD3.X R11, R11, UR8, RZ, P1, !PT ;  /* 0x000000080b0b7c10 */ /* 0x000fe40008ffe4ff */
[----:B--2---:R-:W-:-:S05]  /*4f7e0*/  IADD3 R213, P6, R213, UR5, RZ ;  /* 0x00000005d5d57c10 */ /* 0x004fca000ffde0ff */
[----:B------:R-:W-:Y:S04]  /*4f7f0*/  STL [R1+0x295c], R213 ;  /* 0x00295cd501007387 */ /* 0x000fe80000100800 */
[----:B------:R0:W-:Y:S04]  /*4f800*/  STL [R1+0x2980], R11 ;  /* 0x0029800b01007387 */ /* 0x0001e80000100800 */
[----:B0-----:R-:W2:Y:S04]  /*4f810*/  LDL.LU R11, [R1+0x51fc] ;  /* 0x0051fc00010b7983 */ /* 0x001ea80000300800 */
[----:B------:R-:W3:Y:S02]  /*4f820*/  LDL.LU R213, [R1+0x2954] ;  /* 0x0029540001d57983 */ /* 0x000ee40000300800 */
[----:B---3--:R-:W-:-:S05]  /*4f830*/  IADD3 R213, P1, R213, UR5, RZ ;  /* 0x00000005d5d57c10 */ /* 0x008fca000ff3e0ff */
[----:B------:R0:W-:Y:S04]  /*4f840*/  STL [R1+0x2954], R213 ;  /* 0x002954d501007387 */ /* 0x0001e80000100800 */
[----:B0-----:R-:W3:Y:S02]  /*4f850*/  LDL.LU R213, [R1+0x2978] ;  /* 0x0029780001d57983 */ /* 0x001ee40000300800 */
[----:B---3--:R-:W-:-:S05]  /*4f860*/  IADD3.X R213, R213, UR8, RZ, P2, !PT ;  /* 0x00000008d5d57c10 */ /* 0x008fca00097fe4ff */
[----:B------:R0:W-:Y:S04]  /*4f870*/  STL [R1+0x2978], R213 ;  /* 0x002978d501007387 */ /* 0x0001e80000100800 */
[----:B0-----:R-:W3:Y:S02]  /*4f880*/  LDL.LU R213, [R1+0x294c] ;  /* 0x00294c0001d57983 */ /* 0x001ee40000300800 */
[----:B---3--:R-:W-:-:S05]  /*4f890*/  IADD3 R213, P2, R213, UR5, RZ ;  /* 0x00000005d5d57c10 */ /* 0x008fca000ff5e0ff */
[----:B------:R0:W-:Y:S04]  /*4f8a0*/  STL [R1+0x294c], R213 ;  /* 0x00294cd501007387 */ /* 0x0001e80000100800 */
[----:B0-----:R-:W3:Y:S02]  /*4f8b0*/  LDL.LU R213, [R1+0x2970] ;  /* 0x0029700001d57983 */ /* 0x001ee40000300800 */
[----:B---3--:R-:W-:Y:S02]  /*4f8c0*/  IADD3.X R213, R213, UR8, RZ, P3, !PT ;  /* 0x00000008d5d57c10 */ /* 0x008fe40009ffe4ff */
[----:B------:R-:W-:-:S03]  /*4f8d0*/  IADD3 R10, P3, R10, UR5, RZ ;  /* 0x000000050a0a7c10 */ /* 0x000fc6000ff7e0ff */
[----:B------:R-:W-:Y:S04]  /*4f8e0*/  STL [R1+0x2970], R213 ;  /* 0x002970d501007387 */ /* 0x000fe80000100800 */
[----:B------:R0:W-:Y:S04]  /*4f8f0*/  STL [R1+0x2944], R10 ;  /* 0x0029440a01007387 */ /* 0x0001e80000100800 */
[----:B0-----:R-:W3:Y:S04]  /*4f900*/  LDL.LU R10, [R1+0x51f8] ;  /* 0x0051f800010a7983 */ /* 0x001ee80000300800 */
[----:B------:R-:W4:Y:S02]  /*4f910*/  LDL.LU R213, [R1+0x2968] ;  /* 0x0029680001d57983 */ /* 0x000f240000300800 */
[----:B----4-:R-:W-:-:S05]  /*4f920*/  IADD3.X R213, R213, UR8, RZ, P4, !PT ;  /* 0x00000008d5d57c10 */ /* 0x010fca000a7fe4ff */
[----:B------:R0:W-:Y:S04]  /*4f930*/  STL [R1+0x2968], R213 ;  /* 0x002968d501007387 */ /* 0x0001e80000100800 */
[----:B0-----:R-:W4:Y:S01]  /*4f940*/  LDL.LU R213, [R1+0x293c] ;  /* 0x00293c0001d57983 */ /* 0x001f220000300800 */
[----:B------:R-:W-:Y:S02]  /*4f950*/  IADD3.X R21, R21, UR8, RZ, P5, !PT ;  /* 0x0000000815157c10 */ /* 0x000fe4000affe4ff */
[----:B----4-:R-:W-:-:S05]  /*4f960*/  IADD3 R213, P4, R213, UR5, RZ ;  /* 0x00000005d5d57c10 */ /* 0x010fca000ff9e0ff */
[----:B------:R-:W-:Y:S04]  /*4f970*/  STL [R1+0x293c], R213 ;  /* 0x00293cd501007387 */ /* 0x000fe80000100800 */
[----:B------:R0:W-:Y:S04]  /*4f980*/  STL [R1+0x2960], R21 ;  /* 0x0029601501007387 */ /* 0x0001e80000100800 */
[----:B0-----:R0:W5:Y:S04]  /*4f990*/  LDL.LU R21, [R1+0x51f4] ;  /* 0x0051f40001157983 */ /* 0x0011680000300800 */
[----:B------:R-:W4:Y:S02]  /*4f9a0*/  LDL.LU R213, [R1+0x2934] ;  /* 0x0029340001d57983 */ /* 0x000f240000300800 */
[----:B----4-:R-:W-:-:S05]  /*4f9b0*/  IADD3 R213, P5, R213, UR5, RZ ;  /* 0x00000005d5d57c10 */ /* 0x010fca000ffbe0ff */
[----:B------:R1:W-:Y:S04]  /*4f9c0*/  STL [R1+0x2934], R213 ;  /* 0x002934d501007387 */ /* 0x0003e80000100800 */
[----:B-1----:R-:W4:Y:S02]  /*4f9d0*/  LDL.LU R213, [R1+0x2958] ;  /* 0x0029580001d57983 */ /* 0x002f240000300800 */
[----:B----4-:R-:W-:Y:S02]  /*4f9e0*/  IADD3.X R213, R213, UR8, RZ, P6, !PT ;  /* 0x00000008d5d57c10 */ /* 0x010fe4000b7fe4ff */
[----:B--2---:R-:W-:-:S03]  /*4f9f0*/  IADD3 R11, P6, R11, UR5, RZ ;  /* 0x000000050b0b7c10 */ /* 0x004fc6000ffde0ff */
[----:B------:R-:W-:Y:S04]  /*4fa00*/  STL [R1+0x2958], R213 ;  /* 0x002958d501007387 */ /* 0x000fe80000100800 */
[----:B------:R1:W-:Y:S04]  /*4fa10*/  STL [R1+0x292c], R11 ;  /* 0x00292c0b01007387 */ /* 0x0003e80000100800 */
[----:B-1----:R-:W2:Y:S04]  /*4fa20*/  LDL.LU R11, [R1+0x51f0] ;  /* 0x0051f000010b7983 */ /* 0x002ea80000300800 */
[----:B------:R-:W4:Y:S01]  /*4fa30*/  LDL.LU R213, [R1+0x2950] ;  /* 0x0029500001d57983 */ /* 0x000f220000300800 */
[----:B---3--:R-:W-:-:S02]  /*4fa40*/  IADD3.X R10, R10, UR8, RZ, P2, !PT ;  /* 0x000000080a0a7c10 */ /* 0x008fc400097fe4ff */
[----:B----4-:R-:W-:Y:S02]  /*4fa50*/  IADD3.X R213, R213, UR8, RZ, P1, !PT ;  /* 0x00000008d5d57c10 */ /* 0x010fe40008ffe4ff */
[----:B------:R-:W-:-:S03]  /*4fa60*/  IADD3 R8, P1, R8, UR5, RZ ;  /* 0x0000000508087c10 */ /* 0x000fc6000ff3e0ff */
[----:B------:R-:W-:Y:S04]  /*4fa70*/  STL [R1+0x2950], R213 ;  /* 0x002950d501007387 */ /* 0x000fe80000100800 */
[----:B------:R1:W-:Y:S04]  /*4fa80*/  STL [R1+0x2924], R8 ;  /* 0x0029240801007387 */ /* 0x0003e80000100800 */
[----:B-1----:R-:W3:Y:S04]  /*4fa90*/  LDL.LU R8, [R1+0x51ec] ;  /* 0x0051ec0001087983 */ /* 0x002ee80000300800 */
[----:B------:R1:W-:Y:S04]  /*4faa0*/  STL [R1+0x2948], R10 ;  /* 0x0029480a01007387 */ /* 0x0003e80000100800 */
[----:B-1----:R-:W4:Y:S01]  /*4fab0*/  LDL.LU R10, [R1+0x51e8] ;  /* 0x0051e800010a7983 */ /* 0x002f220000300800 */
[----:B------:R-:W-:Y:S01]  /*4fac0*/  WARPGROUP.ARRIVE ;  /* 0x00000000000079c5 */ /* 0x000fe20000000000 */
[----:B------:R-:W-:-:S05]  /*4fad0*/  UMOV UR37, UR9 ;  /* 0x0000000900257c82 */ /* 0x000fca0008000000 */
[----:B------:R-:W-:Y:S01]  /*4fae0*/  QGMMA.64x256x32.F32.E4M3.E4M3 R24, gdesc[UR36], R24, gsb0 ;  /* 0x03e00000241879f3 */ /* 0x000fe20008000818 */
[----:B------:R-:W-:Y:S01]  /*4faf0*/  UMOV UR40, UR56 ;  /* 0x0000003800287c82 */ /* 0x000fe20008000000 */
[----:B------:R-:W-:Y:S01]  /*4fb00*/  UMOV UR41, UR57 ;  /* 0x0000003900297c82 */ /* 0x000fe20008000000 */
[----:B----4-:R-:W-:-:S05]  /*4fb10*/  IADD3 R10, P2, R10, UR5, RZ ;  /* 0x000000050a0a7c10 */ /* 0x010fca000ff5e0ff */
[----:B------:R1:W-:Y:S04]  /*4fb20*/  STL [R1+0x291c], R10 ;  /* 0x00291c0a01007387 */ /* 0x0003e80000100800 */
[----:B-1----:R-:W4:Y:S01]  /*4fb30*/  LDL.LU R10, [R1+0x51e4] ;  /* 0x0051e400010a7983 */ /* 0x002f220000300800 */
[----:B------:R-:W-:Y:S02]  /*4fb40*/  WARPGROUP.DEPBAR.LE gsb0, 0x0 ;  /* 0x00008000000079c5 */ /* 0x000fe40000010000 */
[----:B------:R-:W-:-:S13]  /*4fb50*/  WARPGROUP.ARRIVE ;  /* 0x00000000000079c5 */ /* 0x000fda0000000000 */
[----:B------:R-:W-:Y:S01]  /*4fb60*/  QGMMA.64x256x32.F32.E4M3.E4M3 R24, gdesc[UR40], R24, gsb0 ;  /* 0x03e00000281879f3 */ /* 0x000fe20008000818 */
[----:B------:R-:W-:Y:S02]  /*4fb70*/  IADD3.X R12, R12, UR8, RZ, P3, !PT ;  /* 0x000000080c0c7c10 */ /* 0x000fe40009ffe4ff */
[----:B--2---:R-:W-:Y:S02]  /*4fb80*/  IADD3 R11, P3, R11, UR5, RZ ;  /* 0x000000050b0b7c10 */ /* 0x004fe4000ff7e0ff */
[----:B---3--:R-:W-:Y:S01]  /*4fb90*/  IADD3.X R8, R8, UR8, RZ, P5, !PT ;  /* 0x0000000808087c10 */ /* 0x008fe2000affe4ff */
[----:B------:R1:W-:Y:S01]  /*4fba0*/  STL [R1+0x2940], R12 ;  /* 0x0029400c01007387 */ /* 0x0003e20000100800 */
[----:B------:R-:W-:Y:S02]  /*4fbb0*/  IADD3 R152, P5, R152, UR5, RZ ;  /* 0x0000000598987c10 */ /* 0x000fe4000ffbe0ff */
[----:B------:R-:W-:Y:S02]  /*4fbc0*/  IADD3.X R214, R214, UR8, RZ, P6, !PT ;  /* 0x00000008d6d67c10 */ /* 0x000fe4000b7fe4ff */
[----:B------:R-:W-:Y:S01]  /*4fbd0*/  IADD3 R215, P6, R215, UR5, RZ ;  /* 0x00000005d7d77c10 */ /* 0x000fe2000ffde0ff */
[----:B-1----:R0:W5:Y:S04]  /*4fbe0*/  LDL.LU R12, [R1+0x51e0] ;  /* 0x0051e000010c7983 */ /* 0x0021680000300800 */
[----:B------:R1:W-:Y:S01]  /*4fbf0*/  STL [R1+0x2914], R11 ;  /* 0x0029140b01007387 */ /* 0x0003e20000100800 */
[----:B------:R-:W-:-:S02]  /*4fc00*/  IADD3.X R216, R216, UR8, RZ, P1, !PT ;  /* 0x00000008d8d87c10 */ /* 0x000fc40008ffe4ff */
[----:B------:R-:W-:Y:S02]  /*4fc10*/  IADD3 R217, P1, R217, UR5, RZ ;  /* 0x00000005d9d97c10 */ /* 0x000fe4000ff3e0ff */
[----:B------:R-:W-:Y:S01]  /*4fc20*/  IADD3.X R218, R218, UR8, RZ, P2, !PT ;  /* 0x00000008dada7c10 */ /* 0x000fe200097fe4ff */
[----:B-1----:R0:W5:Y:S01]  /*4fc30*/  LDL.LU R11, [R1+0x51dc] ;  /* 0x0051dc00010b7983 */ /* 0x0021620000300800 */
[----:B------:R-:W-:Y:S02]  /*4fc40*/  IADD3 R219, P2, R219, UR5, RZ ;  /* 0x00000005dbdb7c10 */ /* 0x000fe4000ff5e0ff */
[----:B------:R-:W-:Y:S02]  /*4fc50*/  IADD3.X R220, R220, UR8, RZ, P3, !PT ;  /* 0x00000008dcdc7c10 */ /* 0x000fe40009ffe4ff */
[----:B------:R-:W-:Y:S02]  /*4fc60*/  IADD3 R159, P3, R159, UR5, RZ ;  /* 0x000000059f9f7c10 */ /* 0x000fe4000ff7e0ff */
[----:B------:R-:W-:-:S02]  /*4fc70*/  IADD3.X R162, R162, UR8, RZ, P5, !PT ;  /* 0x00000008a2a27c10 */ /* 0x000fc4000affe4ff */
[----:B------:R-:W-:Y:S02]  /*4fc80*/  IADD3 R163, P5, R163, UR5, RZ ;  /* 0x00000005a3a37c10 */ /* 0x000fe4000ffbe0ff */
[----:B------:R-:W-:Y:S02]  /*4fc90*/  IADD3.X R164, R164, UR8, RZ, P6, !PT ;  /* 0x00000008a4a47c10 */ /* 0x000fe4000b7fe4ff */
        /* <DEDUP_REMOVED lines=24> */
[----:B------:R-:W-:Y:S02]  /*4fe20*/  IADD3.X R248, R248, UR8, RZ, P3, !PT ;  /* 0x00000008f8f87c10 */ /* 0x000fe40009ffe4ff */
[----:B------:R-:W-:Y:S02]  /*4fe30*/  IADD3.X R250, R250, UR8, RZ, P5, !PT ;  /* 0x00000008fafa7c10 */ /* 0x000fe4000affe4ff */
[----:B------:R-:W-:Y:S02]  /*4fe40*/  IADD3.X R252, R252, UR8, RZ, P1, !PT ;  /* 0x00000008fcfc7c10 */ /* 0x000fe40008ffe4ff */
[----:B------:R-:W-:-:S02]  /*4fe50*/  IADD3.X R251, R251, UR8, RZ, P6, !PT ;  /* 0x00000008fbfb7c10 */ /* 0x000fc4000b7fe4ff */
[----:B------:R-:W-:Y:S02]  /*4fe60*/  R2UR UR11, R222 ;  /* 0x00000000de0b72ca */ /* 0x000fe400000e0000 */
[----:B------:R-:W-:Y:S02]  /*4fe70*/  R2UR UR10, R221 ;  /* 0x00000000dd0a72ca */ /* 0x000fe400000e0000 */
[----:B------:R-:W-:Y:S02]  /*4fe80*/  R2UR UR57, R4 ;  /* 0x00000000043972ca */ /* 0x000fe400000e0000 */
[----:B------:R-:W-:Y:S02]  /*4fe90*/  R2UR UR56, R0 ;  /* 0x00000000003872ca */ /* 0x000fe400000e0000 */
[----:B----4-:R-:W-:Y:S02]  /*4fea0*/  IADD3.X R10, R10, UR8, RZ, P4, !PT ;  /* 0x000000080a0a7c10 */ /* 0x010fe4000a7fe4ff */
[----:B------:R-:W-:-:S03]  /*4feb0*/  IADD3 R9, P4, R9, UR5, RZ ;  /* 0x0000000509097c10 */ /* 0x000fc6000ff9e0ff */
[----:B------:R1:W-:Y:S01]  /*4fec0*/  STL [R1+0x2938], R10 ;  /* 0x0029380a01007387 */ /* 0x0003e20000100800 */
[----:B------:R-:W-:-:S03]  /*4fed0*/  IADD3.X R160, R160, UR8, RZ, P4, !PT ;  /* 0x00000008a0a07c10 */ /* 0x000fc6000a7fe4ff */
[----:B-1----:R0:W5:Y:S04]  /*4fee0*/  LDL.LU R10, [R1+0x51d8] ;  /* 0x0051d800010a7983 */ /* 0x0021680000300800 */
[----:B------:R1:W-:Y:S01]  /*4fef0*/  STL [R1+0x290c], R9 ;  /* 0x00290c0901007387 */ /* 0x0003e20000100800 */
[----:B------:R-:W-:-:S03]  /*4ff00*/  IADD3 R161, P4, R161, UR5, RZ ;  /* 0x00000005a1a17c10 */ /* 0x000fc6000ff9e0ff */
[----:B-1----:R0:W5:Y:S04]  /*4ff10*/  LDL.LU R9, [R1+0x51d4] ;  /* 0x0051d40001097983 */ /* 0x0021680000300800 */
[----:B------:R1:W-:Y:S04]  /*4ff20*/  STL [R1+0x2930], R8 ;  /* 0x0029300801007387 */ /* 0x0003e80000100800 */
[----:B-1----:R0:W5:Y:S04]  /*4ff30*/  LDL.LU R8, [R1+0x51d0] ;  /* 0x0051d00001087983 */ /* 0x0021680000300800 */
[----:B------:R1:W-:Y:S04]  /*4ff40*/  STL [R1+0x2904], R152 ;  /* 0x0029049801007387 */ /* 0x0003e80000100800 */
        /* <DEDUP_REMOVED lines=15> */
[----:B------:R0:W-:Y:S01]  /*50040*/  STL [R1+0x28c4], R167 ;  /* 0x0028c4a701007387 */ /* 0x0001e20000100800 */
[----:B------:R-:W-:-:S03]  /*50050*/  IADD3.X R227, R227, UR8, RZ, P4, !PT ;  /* 0x00000008e3e37c10 */ /* 0x000fc6000a7fe4ff */
[----:B------:R0:W-:Y:S01]  /*50060*/  STL [R1+0x28e8], R223 ;  /* 0x0028e8df01007387 */ /* 0x0001e20000100800 */
[----:B------:R-:W-:-:S03]  /*50070*/  IADD3 R228, P4, R228, UR5, RZ ;  /* 0x00000005e4e47c10 */ /* 0x000fc6000ff9e0ff */
        /* <DEDUP_REMOVED lines=17> */
[----:B------:R0:W-:Y:S01]  /*50190*/  STL [R1+0x28a8], R239 ;  /* 0x0028a8ef01007387 */ /* 0x0001e20000100800 */
[----:B-1----:R-:W1:Y:S03]  /*501a0*/  S2R R152, SR_TID.X ;  /* 0x0000000000987919 */ /* 0x002e660000002100 */
[----:B------:R0:W-:Y:S04]  /*501b0*/  STL [R1+0x287c], R240 ;  /* 0x00287cf001007387 */ /* 0x0001e80000100800 */
[----:B------:R0:W-:Y:S04]  /*501c0*/  STL [R1+0x28a0], R241 ;  /* 0x0028a0f101007387 */ /* 0x0001e80000100800 */
[----:B------:R0:W-:Y:S04]  /*501d0*/  STL [R1+0x2874], R242 ;  /* 0x002874f201007387 */ /* 0x0001e80000100800 */
[----:B------:R0:W-:Y:S04]  /*501e0*/  STL [R1+0x2898], R243 ;  /* 0x002898f301007387 */ /* 0x0001e80000100800 */
[----:B------:R0:W-:Y:S01]  /*501f0*/  STL [R1+0x286c], R244 ;  /* 0x00286cf401007387 */ /* 0x0001e20000100800 */
[----:B------:R-:W-:-:S03]  /*50200*/  IADD3.X R249, R249, UR8, RZ, P4, !PT ;  /* 0x00000008f9f97c10 */ /* 0x000fc6000a7fe4ff */
        /* <DEDUP_REMOVED lines=8> */
[----:B------:R-:W-:-:S02]  /*50290*/  WARPGROUP.DEPBAR.LE gsb0, 0x0 ;  /* 0x00008000000079c5 */ /* 0x000fc40000010000 */
[----:B-1----:R-:W-:Y:S01]  /*502a0*/  LOP3.LUT R152, R152, 0x7f, RZ, 0xc0, !PT ;  /* 0x0000007f98987812 */ /* 0x002fe200078ec0ff */
[----:B------:R-:W-:Y:S06]  /*502b0*/  @P0 BRA `(.L_x_2) ;  /* 0xfffffd6800940947 */ /* 0x000fec000383ffff */
.L_x_1:
[----:B------:R-:W2:Y:S01]  /*502c0*/  LDL.LU R5, [R1+0x1c08] ;  /* 0x001c080001057983 */ /* 0x000ea20000300800 */
[----:B------:R-:W-:Y:S01]  /*502d0*/  ULDC UR5, c[0x0][0x248] ;  /* 0x0000920000057ab9 */ /* 0x000fe20000000800 */
[----:B------:R-:W-:Y:S01]  /*502e0*/  ULDC UR6, c[0x0][0x248] ;  /* 0x0000920000067ab9 */ /* 0x000fe20000000800 */
[----:B------:R-:W-:Y:S01]  /*502f0*/  ULDC UR7, c[0x0][0x248] ;  /* 0x0000920000077ab9 */ /* 0x000fe20000000800 */
[----:B------:R-:W3:Y:S01]  /*50300*/  LDL.LU R4, [R1+0x1c0c] ;  /* 0x001c0c0001047983 */ /* 0x000ee20000300800 */
[----:B------:R-:W-:Y:S01]  /*50310*/  ULDC.64 UR36, c[0x0][0x228] ;  /* 0x00008a0000247ab9 */ /* 0x000fe20000000a00 */
[----:B------:R-:W-:Y:S01]  /*50320*/  ULDC.64 UR34, c[0x0][0x228] ;  /* 0x00008a0000227ab9 */ /* 0x000fe20000000a00 */
[----:B------:R-:W-:Y:S01]  /*50330*/  ULDC.64 UR8, c[0x0][0x220] ;  /* 0x0000880000087ab9 */ /* 0x000fe20000000a00 */
[----:B-1----:R-:W4:Y:S01]  /*50340*/  LDL.LU R0, [R1+0x1c00] ;  /* 0x001c000001007983 */ /* 0x002f220000300800 */
[----:B------:R-:W-:Y:S01]  /*50350*/  ULDC.64 UR12, c[0x0][0x220] ;  /* 0x00008800000c7ab9 */ /* 0x000fe20000000a00 */
[----:B------:R-:W-:Y:S01]  /*50360*/  ULDC UR19, c[0x0][0x228] ;  /* 0x00008a0000137ab9 */ /* 0x000fe20000000800 */
[----:B------:R-:W-:Y:S01]  /*50370*/  ULDC UR18, c[0x0][0x228] ;  /* 0x00008a0000127ab9 */ /* 0x000fe20000000800 */
[----:B------:R-:W4:Y:S01]  /*50380*/  LDL.LU R6, [R1+0x1c04] ;  /* 0x001c040001067983 */ /* 0x000f220000300800 */
[----:B------:R-:W-:Y:S01]  /*50390*/  ULDC UR14, c[0x0][0x228] ;  /* 0x00008a00000e7ab9 */ /* 0x000fe20000000800 */
[----:B------:R-:W-:Y:S01]  /*503a0*/  ULDC UR15, c[0x0][0x228] ;  /* 0x00008a00000f7ab9 */ /* 0x000fe20000000800 */
[----:B------:R-:W-:Y:S01]  /*503b0*/  ULDC UR56, c[0x0][0x228] ;  /* 0x00008a0000387ab9 */ /* 0x000fe20000000800 */
[----:B-----5:R-:W-:Y:S01]  /*503c0*/  STL [R1+0x53e4], R12 ;  /* 0x0053e40c01007387 */ /* 0x020fe20000100800 */
[----:B------:R-:W-:Y:S01]  /*503d0*/  ULDC UR61, c[0x0][0x228] ;  /* 0x00008a00003d7ab9 */ /* 0x000fe20000000800 */
[----:B------:R-:W-:Y:S01]  /*503e0*/  ULDC UR59, c[0x0][0x228] ;  /* 0x00008a00003b7ab9 */ /* 0x000fe20000000800 */
[----:B------:R-:W-:Y:S01]  /*503f0*/  ULDC UR58, c[0x0][0x228] ;  /* 0x00008a00003a7ab9 */ /* 0x000fe20000000800 */
[----:B------:R-:W-:Y:S01]  /*50400*/  STL [R1+0x53e0], R248 ;  /* 0x0053e0f801007387 */ /* 0x000fe20000100800 */
        /* <DEDUP_REMOVED lines=105> */
[----:B------:R-:W-:Y:S01]  /*50aa0*/  STL [R1+0x52c8], R86 ;  /* 0x0052c85601007387 */ /* 0x000fe20000100800 */
[----:B--2---:R-:W-:-:S03]  /*50ab0*/  IMAD.MOV.U32 R174, RZ, RZ, R5 ;  /* 0x000000ffffae7224 */ /* 0x004fc600078e0005 */
[----:B------:R-:W-:Y:S01]  /*50ac0*/  STL [R1+0x52c4], R85 ;  /* 0x0052c45501007387 */ /* 0x000fe20000100800 */
[----:B---3--:R-:W-:-:S03]  /*50ad0*/  IMAD.MOV.U32 R173, RZ, RZ, R4 ;  /* 0x000000ffffad7224 */ /* 0x008fc600078e0004 */
[----:B------:R-:W-:Y:S01]  /*50ae0*/  STL [R1+0x52c0], R84 ;  /* 0x0052c05401007387 */ /* 0x000fe20000100800 */
[----:B----4-:R-:W-:-:S03]  /*50af0*/  IMAD.MOV.U32 R7, RZ, RZ, R0 ;  /* 0x000000ffff077224 */ /* 0x010fc600078e0000 */
[----:B------:R-:W-:Y:S01]  /*50b00*/  STL [R1+0x52bc], R83 ;  /* 0x0052bc5301007387 */ /* 0x000fe20000100800 */
[----:B------:R-:W-:Y:S02]  /*50b10*/  IMAD.MOV.U32 R176, RZ, RZ, R7 ;  /* 0x000000ffffb07224 */ /* 0x000fe400078e0007 */
[----:B------:R-:W-:Y:S01]  /*50b20*/  IMAD.MOV.U32 R175, RZ, RZ, R6 ;  /* 0x000000ffffaf7224 */ /* 0x000fe200078e0006 */
        /* <DEDUP_REMOVED lines=21> */
[----:B------:R-:W-:Y:S01]  /*50c80*/  STL [R1+0x5264], R61 ;  /* 0x0052643d01007387 */ /* 0x000fe20000100800 */
[----:B-1----:R-:W-:Y:S01]  /*50c90*/  IMAD R63, R8, UR5, RZ ;  /* 0x00000005083f7c24 */ /* 0x002fe2000f8e02ff */
[----:B------:R-:W-:-:S02]  /*50ca0*/  ULDC UR5, c[0x0][0x248] ;  /* 0x0000920000057ab9 */ /* 0x000fc40000000800 */
[----:B------:R-:W-:Y:S01]  /*50cb0*/  STL [R1+0x5260], R60 ;  /* 0x0052603c01007387 */ /* 0x000fe20000100800 */
[----:B------:R-:W-:Y:S01]  /*50cc0*/  VIADD R2, R63, UR5 ;  /* 0x000000053f027c36 */ /* 0x000fe20008000000 */
[----:B------:R-:W-:Y:S02]  /*50cd0*/  ULDC UR5, c[0x0][0x248] ;  /* 0x0000920000057ab9 */ /* 0x000fe40000000800 */
        /* <DEDUP_REMOVED lines=31> */
[----:B-1----:R-:W-:Y:S01]  /*50ed0*/  VIADD R31, R2, UR5 ;  /* 0x00000005021f7c36 */ /* 0x002fe20008000000 */
[----:B------:R-:W-:-:S02]  /*50ee0*/  ULDC UR5, c[0x0][0x248] ;  /* 0x0000920000057ab9 */ /* 0x000fc40000000800 */
[----:B------:R-:W-:Y:S01]  /*50ef0*/  STL [R1+0x51e0], R28 ;  /* 0x0051e01c01007387 */ /* 0x000fe20000100800 */
[----:B------:R-:W-:Y:S01]  /*50f00*/  VIADD R38, R31, UR5 ;  /* 0x000000051f267c36 */ /* 0x000fe20008000000 */
[----:B------:R-:W-:Y:S02]  /*50f10*/  ULDC UR5, c[0x0][0x248] ;  /* 0x0000920000057ab9 */ /* 0x000fe40000000800 */
[----:B------:R-:W-:Y:S01]  /*50f20*/  STL [R1+0x51dc], R27 ;  /* 0x0051dc1b01007387 */ /* 0x000fe20000100800 */
[----:B------:R-:W-:Y:S01]  /*50f30*/  VIADD R45, R38, UR5 ;  /* 0x00000005262d7c36 */ /* 0x000fe20008000000 */
[----:B------:R-:W-:Y:S02]  /*50f40*/  ULDC UR5, c[0x0][0x248] ;  /* 0x0000920000057ab9 */ /* 0x000fe40000000800 */
[----:B------:R1:W-:Y:S01]  /*50f50*/  STL [R1+0x51d8], R26 ;  /* 0x0051d81a01007387 */ /* 0x0003e20000100800 */
[----:B------:R-:W-:Y:S01]  /*50f60*/  VIADD R48, R45, UR5 ;  /* 0x000000052d307c36 */ /* 0x000fe20008000000 */
[----:B------:R-:W-:-:S02]  /*50f70*/  ULDC UR5, c[0x0][0x248] ;  /* 0x0000920000057ab9 */ /* 0x000fc40000000800 */
[----:B------:R-:W-:Y:S01]  /*50f80*/  STL [R1+0x51d4], R25 ;  /* 0x0051d41901007387 */ /* 0x000fe20000100800 */
[----:B------:R-:W-:Y:S01]  /*50f90*/  VIADD R33, R48, UR5 ;  /* 0x0000000530217c36 */ /* 0x000fe20008000000 */
[----:B------:R-:W-:Y:S02]  /*50fa0*/  ULDC UR5, c[0x0][0x248] ;  /* 0x0000920000057ab9 */ /* 0x000fe40000000800 */
[----:B------:R2:W-:Y:S01]  /*50fb0*/  STL [R1+0x51d0], R24 ;  /* 0x0051d01801007387 */ /* 0x0005e20000100800 */
        /* <DEDUP_REMOVED lines=20> */
[----:B------:R-:W-:Y:S01]  /*51100*/  STL [R1+0x53fc], R33 ;  /* 0x0053fc2101007387 */ /* 0x000fe20000100800 */
[----:B-1----:R-:W-:Y:S01]  /*51110*/  VIADD R26, R44, UR5 ;  /* 0x000000052c1a7c36 */ /* 0x002fe20008000000 */
[----:B------:R-:W-:-:S02]  /*51120*/  ULDC UR5, c[0x0][0x248] ;  /* 0x0000920000057ab9 */ /* 0x000fc40000000800 */
[----:B------:R1:W-:Y:S01]  /*51130*/  STL [R1+0x5400], R43 ;  /* 0x0054002b01007387 */ /* 0x0003e20000100800 */
        /* <DEDUP_REMOVED lines=9> */
[----:B--2---:R-:W-:Y:S01]  /*511d0*/  VIADD R24, R29, UR5 ;  /* 0x000000051d187c36 */ /* 0x004fe20008000000 */
[----:B------:R-:W-:Y:S02]  /*511e0*/  ULDC UR5, c[0x0][0x248] ;  /* 0x0000920000057ab9 */ /* 0x000fe40000000800 */
[----:B------:R2:W-:Y:S01]  /*511f0*/  STL [R1+0x5410], R44 ;  /* 0x0054102c01007387 */ /* 0x0005e20000100800 */
[----:B------:R-:W-:Y:S01]  /*51200*/  VIADD R58, R24, UR5 ;  /* 0x00000005183a7c36 */ /* 0x000fe20008000000 */
[----:B------:R-:W-:Y:S02]  /*51210*/  ULDC UR5, c[0x0][0x248] ;  /* 0x0000920000057ab9 */ /* 0x000fe40000000800 */
[----:B------:R-:W-:Y:S01]  /*51220*/  STL [R1+0x5414], R26 ;  /* 0x0054141a01007387 */ /* 0x000fe20000100800 */
[----:B------:R-:W-:Y:S01]  /*51230*/  VIADD R35, R58, UR5 ;  /* 0x000000053a237c36 */ /* 0x000fe20008000000 */
        /* <DEDUP_REMOVED lines=72> */
[----:B------:R-:W-:-:S03]  /*516c0*/  ULDC UR5, c[0x0][0x248] ;  /* 0x0000920000057ab9 */ /* 0x000fc60000000800 */
        /* <DEDUP_REMOVED lines=13> */
[----:B------:R-:W-:Y:S01]  /*517a0*/  ULDC UR5, c[0x0][0x248] ;  /* 0x0000920000057ab9 */ /* 0x000fe20000000800 */
[----:B------:R-:W-:Y:S02]  /*517b0*/  STL [R1+0x2060], R14 ;  /* 0x0020600e01007387 */ /* 0x000fe40000100800 */
        /* <DEDUP_REMOVED lines=84> */
[----:B0-----:R-:W-:Y:S01]  /*51d00*/  VIADD R244, R150, UR5 ;  /* 0x0000000596f47c36 */ /* 0x001fe20008000000 */
[----:B------:R-:W-:-:S03]  /*51d10*/  ULDC UR5, c[0x0][0x248] ;  /* 0x0000920000057ab9 */ /* 0x000fc60000000800 */
[----:B------:R-:W-:Y:S01]  /*51d20*/  VIADD R246, R244, UR5 ;  /* 0x00000005f4f67c36 */ /* 0x000fe20008000000 */
[----:B------:R-:W-:-:S03]  /*51d30*/  ULDC UR5, c[0x0][0x248] ;  /* 0x0000920000057ab9 */ /* 0x000fc60000000800 */
[----:B------:R-:W-:Y:S01]  /*51d40*/  VIADD R248, R246, UR5 ;  /* 0x00000005f6f87c36 */ /* 0x000fe20008000000 */
[----:B------:R-:W-:-:S03]  /*51d50*/  ULDC UR5, c[0x0][0x248] ;  /* 0x0000920000057ab9 */ /* 0x000fc60000000800 */
[----:B---3--:R-:W-:Y:S01]  /*51d60*/  VIADD R63, R248, UR5 ;  /* 0x00000005f83f7c36 */ /* 0x008fe20008000000 */
[----:B------:R-:W-:-:S03]  /*51d70*/  ULDC UR5, c[0x0][0x248] ;  /* 0x0000920000057ab9 */ /* 0x000fc60000000800 */
[----:B----4-:R-:W-:Y:S01]  /*51d80*/  VIADD R38, R63, UR5 ;  /* 0x000000053f267c36 */ /* 0x010fe20008000000 */
[----:B------:R-:W-:-:S03]  /*51d90*/  ULDC UR5, c[0x0][0x248] ;  /* 0x0000920000057ab9 */ /* 0x000fc60000000800 */
[----:B------:R-:W-:Y:S01]  /*51da0*/  VIADD R48, R38, UR5 ;  /* 0x0000000526307c36 */ /* 0x000fe20008000000 */
[----:B------:R-:W-:-:S03]  /*51db0*/  ULDC UR5, c[0x0][0x248] ;  /* 0x0000920000057ab9 */ /* 0x000fc60000000800 */
[----:B-1----:R-:W-:Y:S01]  /*51dc0*/  VIADD R43, R48, UR5 ;  /* 0x00000005302b7c36 */ /* 0x002fe20008000000 */
[----:B------:R-:W-:-:S03]  /*51dd0*/  ULDC UR5, c[0x0][0x248] ;  /* 0x0000920000057ab9 */ /* 0x000fc60000000800 */
[----:B------:R-:W-:Y:S01]  /*51de0*/  VIADD R68, R43, UR5 ;  /* 0x000000052b447c36 */ /* 0x000fe20008000000 */
[----:B------:R-:W-:-:S03]  /*51df0*/  ULDC UR5, c[0x0][0x248] ;  /* 0x0000920000057ab9 */ /* 0x000fc60000000800 */
[----:B--2---:R-:W-:Y:S01]  /*51e00*/  VIADD R44, R68, UR5 ;  /* 0x00000005442c7c36 */ /* 0x004fe20008000000 */
        /* <DEDUP_REMOVED lines=26> */
[----:B------:R-:W-:-:S04]  /*51fb0*/  ULDC UR5, c[0x0][0x248] ;  /* 0x0000920000057ab9 */ /* 0x000fc80000000800 */
[----:B------:R0:W-:Y:S02]  /*51fc0*/  STL [R1+0x1f5c], R0 ;  /* 0x001f5c0001007387 */ /* 0x0001e40000100800 */
[----:B0-----:R-:W-:Y:S01]  /*51fd0*/  VIADD R0, R0, UR5 ;  /* 0x0000000500007c36 */ /* 0x001fe20008000000 */
        /* <DEDUP_REMOVED lines=235> */
[----:B------:R0:W-:Y:S04]  /*52e90*/  STL [R1+0x1e20], R0 ;  /* 0x001e200001007387 */ /* 0x0001e80000100800 */
[----:B------:R-:W2:Y:S04]  /*52ea0*/  LDL.LU R172, [R1+0x1c10] ;  /* 0x001c100001ac7983 */ /* 0x000ea80000300800 */
[----:B------:R-:W2:Y:S04]  /*52eb0*/  LDL.LU R171, [R1+0x1c14] ;  /* 0x001c140001ab7983 */ /* 0x000ea80000300800 */
[----:B------:R-:W3:Y:S04]  /*52ec0*/  LDL.LU R170, [R1+0x1c18] ;  /* 0x001c180001aa7983 */ /* 0x000ee80000300800 */
[----:B------:R-:W3:Y:S04]  /*52ed0*/  LDL.LU R169, [R1+0x1c1c] ;  /* 0x001c1c0001a97983 */ /* 0x000ee80000300800 */
        /* <DEDUP_REMOVED lines=22> */
[----:B0-----:R-:W-:Y:S01]  /*53040*/  VIADD R0, R0, UR5 ;  /* 0x0000000500007c36 */ /* 0x001fe20008000000 */
[----:B------:R-:W-:Y:S01]  /*53050*/  F2FP.SATFINITE.E4M3.F32.PACK_AB_MERGE_C R2, R175, R176, RZ ;  /* 0x000000b0af02723e */ /* 0x000fe200048070ff */
[----:B------:R-:W-:Y:S01]  /*53060*/  ULDC UR5, c[0x0][0x248] ;  /* 0x0000920000057ab9 */ /* 0x000fe20000000800 */
[----:B------:R-:W-:-:S02]  /*53070*/  F2FP.SATFINITE.E4M3.F32.PACK_AB_MERGE_C R3, R173, R174, RZ ;  /* 0x000000aead03723e */ /* 0x000fc400048070ff */
[----:B------:R0:W-:Y:S04]  /*53080*/  STL [R1+0x1e1c], R0 ;  /* 0x001e1c0001007387 */ /* 0x0001e80000100800 */
[----:B------:R-:W-:Y:S04]  /*53090*/  STL [R1+0x4660], R2 ;  /* 0x0046600201007387 */ /* 0x000fe80000100800 */
[----:B------:R-:W-:Y:S01]  /*530a0*/  STL [R1+0x465c], R3 ;  /* 0x00465c0301007387 */ /* 0x000fe20000100800 */
[----:B0-----:R-:W-:Y:S01]  /*530b0*/  VIADD R0, R0, UR5 ;  /* 0x0000000500007c36 */ /* 0x001fe20008000000 */
[----:B------:R-:W-:-:S04]  /*530c0*/  ULDC UR5, c[0x0][0x248] ;  /* 0x0000920000057ab9 */ /* 0x000fc80000000800 */
[----:B------:R0:W-:Y:S02]  /*530d0*/  STL [R1+0x1e18], R0 ;  /* 0x001e180001007387 */ /* 0x0001e40000100800 */
[----:B0-----:R-:W-:Y:S01]  /*530e0*/  VIADD R0, R0, UR5 ;  /* 0x0000000500007c36 */ /* 0x001fe20008000000 */
[----:B------:R-:W-:Y:S01]  /*530f0*/  ULDC UR5, c[0x0][0x248] ;  /* 0x0000920000057ab9 */ /* 0x000fe20000000800 */
[----:B--2---:R-:W-:-:S05]  /*53100*/  F2FP.SATFINITE.E4M3.F32.PACK_AB_MERGE_C R2, R171, R172, RZ ;  /* 0x000000acab02723e */ /* 0x004fca00048070ff */
[----:B------:R4:W-:Y:S01]  /*53110*/  STL [R1+0x466c], R2 ;  /* 0x00466c0201007387 */ /* 0x0009e20000100800 */
[----:B---3--:R-:W-:-:S05]  /*53120*/  F2FP.SATFINITE.E4M3.F32.PACK_AB_MERGE_C R3, R169, R170, RZ ;  /* 0x000000aaa903723e */ /* 0x008fca00048070ff */
[----:B------:R0:W-:Y:S01]  /*53130*/  STL [R1+0x4678], R3 ;  /* 0x0046780301007387 */ /* 0x0001e20000100800 */
[----:B----4-:R-:W-:-:S03]  /*53140*/  F2FP.SATFINITE.E4M3.F32.PACK_AB_MERGE_C R2, R167, R168, RZ ;  /* 0x000000a8a702723e */ /* 0x010fc600048070ff */
[----:B------:R1:W-:Y:S04]  /*53150*/  STL [R1+0x1e14], R0 ;  /* 0x001e140001007387 */ /* 0x0003e80000100800 */
[----:B------:R2:W-:Y:S01]  /*53160*/  STL [R1+0x46a4], R2 ;  /* 0x0046a40201007387 */ /* 0x0005e20000100800 */
[----:B0-----:R-:W-:Y:S01]  /*53170*/  F2FP.SATFINITE.E4M3.F32.PACK_AB_MERGE_C R3, R165, R166, RZ ;  /* 0x000000a6a503723e */ /* 0x001fe200048070ff */
[----:B-1----:R-:W-:Y:S01]  /*53180*/  VIADD R0, R0, UR5 ;  /* 0x0000000500007c36 */ /* 0x002fe20008000000 */
[----:B------:R-:W-:-:S03]  /*53190*/  ULDC UR5, c[0x0][0x248] ;  /* 0x0000920000057ab9 */ /* 0x000fc60000000800 */
[----:B------:R0:W-:Y:S01]  /*531a0*/  STL [R1+0x46a0], R3 ;  /* 0x0046a00301007387 */ /* 0x0001e20000100800 */
[----:B--2---:R-:W-:-:S03]  /*531b0*/  F2FP.SATFINITE.E4M3.F32.PACK_AB_MERGE_C R2, R163, R164, RZ ;  /* 0x000000a4a302723e */ /* 0x004fc600048070ff */
        /* <DEDUP_REMOVED lines=26> */
[----:B------:R-:W-:Y:S01]  /*53360*/  STL [R1+0x47f4], R3 ;  /* 0x0047f40301007387 */ /* 0x000fe20000100800 */
[----:B--2---:R-:W-:-:S03]  /*53370*/  F2FP.SATFINITE.E4M3.F32.PACK_AB_MERGE_C R2, R4, R5, RZ ;  /* 0x000000050402723e */ /* 0x004fc600048070ff */
[----:B------:R0:W-:Y:S04]  /*53380*/  STL [R1+0x1e00], R0 ;  /* 0x001e000001007387 */ /* 0x0001e80000100800 */
[----:B------:R-:W-:Y:S04]  /*53390*/  STL [R1+0x4808], R2 ;  /* 0x0048080201007387 */ /* 0x000fe80000100800 */
[----:B------:R-:W2:Y:S01]  /*533a0*/  LDL.LU R178, [R1+0x1c78] ;  /* 0x001c780001b27983 */ /* 0x000ea20000300800 */
[----:B0-----:R-:W-:Y:S01]  /*533b0*/  VIADD R0, R0, UR5 ;  /* 0x0000000500007c36 */ /* 0x001fe20008000000 */
[----:B------:R-:W-:-:S02]  /*533c0*/  ULDC UR5, c[0x0][0x248] ;  /* 0x0000920000057ab9 */ /* 0x000fc40000000800 */
[----:B------:R-:W2:Y:S04]  /*533d0*/  LDL.LU R177, [R1+0x1c7c] ;  /* 0x001c7c0001b17983 */ /* 0x000ea80000300800 */
[----:B------:R-:W3:Y:S04]  /*533e0*/  LDL.LU R176, [R1+0x1c80] ;  /* 0x001c800001b07983 */ /* 0x000ee80000300800 */
[----:B------:R-:W3:Y:S04]  /*533f0*/  LDL.LU R175, [R1+0x1c84] ;  /* 0x001c840001af7983 */ /* 0x000ee80000300800 */
[----:B------:R-:W4:Y:S04]  /*53400*/  LDL.LU R174, [R1+0x1c88] ;  /* 0x001c880001ae7983 */ /* 0x000f280000300800 */
[----:B------:R-:W4:Y:S04]  /*53410*/  LDL.LU R173, [R1+0x1c8c] ;  /* 0x001c8c0001ad7983 */ /* 0x000f280000300800 */
[----:B------:R-:W4:Y:S04]  /*53420*/  LDL.LU R172, [R1+0x1c90] ;  /* 0x001c900001ac7983 */ /* 0x000f280000300800 */
[----:B------:R0:W-:Y:S04]  /*53430*/  STL [R1+0x1c68], R0 ;  /* 0x001c680001007387 */ /* 0x0001e80000100800 */
        /* <DEDUP_REMOVED lines=26> */
[----:B------:R-:W-:Y:S01]  /*535e0*/  ULDC UR5, c[0x0][0x248] ;  /* 0x0000920000057ab9 */ /* 0x000fe20000000800 */
[----:B--2---:R-:W-:-:S05]  /*535f0*/  F2FP.SATFINITE.E4M3.F32.PACK_AB_MERGE_C R3, R177, R178, RZ ;  /* 0x000000b2b103723e */ /* 0x004fca00048070ff */
[----:B------:R4:W-:Y:S01]  /*53600*/  STL [R1+0x4804], R3 ;  /* 0x0048040301007387 */ /* 0x0009e20000100800 */
[----:B---3--:R-:W-:-:S05]  /*53610*/  F2FP.SATFINITE.E4M3.F32.PACK_AB_MERGE_C R2, R175, R176, RZ ;  /* 0x000000b0af02723e */ /* 0x008fca00048070ff */
[----:B------:R0:W-:Y:S01]  /*53620*/  STL [R1+0x482c], R2 ;  /* 0x00482c0201007387 */ /* 0x0001e20000100800 */
[----:B----4-:R-:W-:-:S05]  /*53630*/  F2FP.SATFINITE.E4M3.F32.PACK_AB_MERGE_C R3, R173, R174, RZ ;  /* 0x000000aead03723e */ /* 0x010fca00048070ff */
[----:B------:R1:W-:Y:S01]  /*53640*/  STL [R1+0x4830], R3 ;  /* 0x0048300301007387 */ /* 0x0003e20000100800 */
[----:B0-----:R-:W-:-:S03]  /*53650*/  F2FP.SATFINITE.E4M3.F32.PACK_AB_MERGE_C R2, R171, R172, RZ ;  /* 0x000000acab02723e */ /* 0x001fc600048070ff */
[----:B------:R0:W-:Y:S04]  /*53660*/  STL [R1+0x1c64], R0 ;  /* 0x001c640001007387 */ /* 0x0001e80000100800 */
[----:B------:R2:W-:Y:S01]  /*53670*/  STL [R1+0x4874], R2 ;  /* 0x0048740201007387 */ /* 0x0005e20000100800 */
[----:B-1----:R-:W-:Y:S01]  /*53680*/  F2FP.SATFINITE.E4M3.F32.PACK_AB_MERGE_C R3, R169, R170, RZ ;  /* 0x000000aaa903723e */ /* 0x002fe200048070ff */
[----:B0-----:R-:W-:Y:S01]  /*53690*/  VIADD R0, R0, UR5 ;  /* 0x0000000500007c36 */ /* 0x001fe20008000000 */
        /* <DEDUP_REMOVED lines=215> */
[----:B------:R1:W-:Y:S04]  /*54410*/  STL [R1+0x5054], R2 ;  /* 0x0050540201007387 */ /* 0x0003e80000100800 */
[----:B------:R-:W1:Y:S04]  /*54420*/  LDL.LU R177, [R1+0x1df8] ;  /* 0x001df80001b17983 */ /* 0x000e680000300800 */
[----:B------:R-:W1:Y:S04]  /*54430*/  LDL.LU R176, [R1+0x1dfc] ;  /* 0x001dfc0001b07983 */ /* 0x000e680000300800 */
        /* <DEDUP_REMOVED lines=27> */
[----:B------:R-:W-:Y:S01]  /*545f0*/  VIADD R30, R0, UR5 ;  /* 0x00000005001e7c36 */ /* 0x000fe20008000000 */
[----:B------:R-:W-:-:S02]  /*54600*/  ULDC UR5, c[0x0][0x248] ;  /* 0x0000920000057ab9 */ /* 0x000fc40000000800 */
[----:B------:R-:W4:Y:S04]  /*54610*/  LDL.LU R5, [R1+0x1a6c] ;  /* 0x001a6c0001057983 */ /* 0x000f280000300800 */
[----:B------:R-:W4:Y:S04]  /*54620*/  LDL.LU R4, [R1+0x1a70] ;  /* 0x001a700001047983 */ /* 0x000f280000300800 */
[----:B0-----:R-:W4:Y:S01]  /*54630*/  LDL.LU R0, [R1+0x1a74] ;  /* 0x001a740001007983 */ /* 0x001f220000300800 */
[----:B-1----:R-:W-:-:S05]  /*54640*/  F2FP.SATFINITE.E4M3.F32.PACK_AB_MERGE_C R2, R176, R177, RZ ;  /* 0x000000b1b002723e */ /* 0x002fca00048070ff */
[----:B------:R0:W-:Y:S01]  /*54650*/  STL [R1+0x5058], R2 ;  /* 0x0050580201007387 */ /* 0x0001e20000100800 */
[----:B--2---:R-:W-:Y:S01]  /*54660*/  F2FP.SATFINITE.E4M3.F32.PACK_AB_MERGE_C R3, R174, R175, RZ ;  /* 0x000000afae03723e */ /* 0x004fe200048070ff */
[----:B0-----:R-:W-:Y:S01]  /*54670*/  VIADD R2, R30, UR5 ;  /* 0x000000051e027c36 */ /* 0x001fe20008000000 */
[----:B---3--:R-:W-:-:S03]  /*54680*/  F2FP.SATFINITE.E4M3.F32.PACK_AB_MERGE_C R13, R172, R173, RZ ;  /* 0x000000adac0d723e */ /* 0x008fc600048070ff */
[----:B------:R4:W-:Y:S01]  /*54690*/  STL [R1+0x5044], R3 ;  /* 0x0050440301007387 */ /* 0x0009e20000100800 */
[----:B------:R-:W-:Y:S02]  /*546a0*/  ULDC UR5, c[0x0][0x248] ;  /* 0x0000920000057ab9 */ /* 0x000fe40000000800 */
[----:B------:R-:W-:Y:S01]  /*546b0*/  VIADD R35, R2, UR5 ;  /* 0x0000000502237c36 */ /* 0x000fe20008000000 */
[----:B------:R-:W-:Y:S01]  /*546c0*/  STL [R1+0x5048], R13 ;  /* 0x0050480d01007387 */ /* 0x000fe20000100800 */
[----:B------:R-:W-:-:S03]  /*546d0*/  ULDC UR5, c[0x0][0x248] ;  /* 0x0000920000057ab9 */ /* 0x000fc60000000800 */
[----:B------:R0:W-:Y:S01]  /*546e0*/  STL [R1+0x1c04], R2 ;  /* 0x001c040201007387 */ /* 0x0001e20000100800 */
[----:B----4-:R-:W-:Y:S02]  /*546f0*/  F2FP.SATFINITE.E4M3.F32.PACK_AB_MERGE_C R3, R170, R171, RZ ;  /* 0x000000abaa03723e */ /* 0x010fe400048070ff */
[----:B0-----:R-:W-:-:S03]  /*54700*/  F2FP.SATFINITE.E4M3.F32.PACK_AB_MERGE_C R2, R168, R169, RZ ;  /* 0x000000a9a802723e */ /* 0x001fc600048070ff */
[----:B------:R0:W-:Y:S04]  /*54710*/  STL [R1+0x5034], R3 ;  /* 0x0050340301007387 */ /* 0x0001e80000100800 */
[----:B------:R1:W-:Y:S01]  /*54720*/  STL [R1+0x5038], R2 ;  /* 0x0050380201007387 */ /* 0x0003e20000100800 */
[----:B0-----:R-:W-:Y:S02]  /*54730*/  F2FP.SATFINITE.E4M3.F32.PACK_AB_MERGE_C R3, R166, R167, RZ ;  /* 0x000000a7a603723e */ /* 0x001fe400048070ff */
[----:B-1----:R-:W-:-:S03]  /*54740*/  F2FP.SATFINITE.E4M3.F32.PACK_AB_MERGE_C R2, R164, R165, RZ ;  /* 0x000000a5a402723e */ /* 0x002fc600048070ff */
        /* <DEDUP_REMOVED lines=16> */
[----:B------:R-:W-:Y:S04]  /*54850*/  STL [R1+0x4fb4], R3 ;  /* 0x004fb40301007387 */ /* 0x000fe80000100800 */
[----:B------:R-:W-:Y:S01]  /*54860*/  STL [R1+0x4fc4], R2 ;  /* 0x004fc40201007387 */ /* 0x000fe20000100800 */
[----:B------:R-:W-:-:S03]  /*54870*/  F2FP.SATFINITE.E4M3.F32.PACK_AB_MERGE_C R0, R0, R4, RZ ;  /* 0x000000040000723e */ /* 0x000fc600048070ff */
[----:B------:R-:W2:Y:S04]  /*54880*/  LDL.LU R177, [R1+0x1a78] ;  /* 0x001a780001b17983 */ /* 0x000ea80000300800 */
[----:B------:R-:W2:Y:S04]  /*54890*/  LDL.LU R176, [R1+0x1a7c] ;  /* 0x001a7c0001b07983 */ /* 0x000ea80000300800 */
[----:B------:R0:W-:Y:S04]  /*548a0*/  STL [R1+0x4f94], R0 ;  /* 0x004f940001007387 */ /* 0x0001e80000100800 */
        /* <DEDUP_REMOVED lines=29> */
[----:B0-----:R-:W4:Y:S01]  /*54a80*/  LDL.LU R0, [R1+0x1af4] ;  /* 0x001af40001007983 */ /* 0x001f220000300800 */
[----:B--2---:R-:W-:-:S05]  /*54a90*/  F2FP.SATFINITE.E4M3.F32.PACK_AB_MERGE_C R2, R176, R177, RZ ;  /* 0x000000b1b002723e */ /* 0x004fca00048070ff */
[----:B------:R4:W-:Y:S01]  /*54aa0*/  STL [R1+0x4f98], R2 ;  /* 0x004f980201007387 */ /* 0x0009e20000100800 */
[----:B---3--:R-:W-:Y:S02]  /*54ab0*/  F2FP.SATFINITE.E4M3.F32.PACK_AB_MERGE_C R3, R174, R175, RZ ;  /* 0x000000afae03723e */ /* 0x008fe400048070ff */
[----:B----4-:R-:W-:-:S03]  /*54ac0*/  F2FP.SATFINITE.E4M3.F32.PACK_AB_MERGE_C R2, R172, R173, RZ ;  /* 0x000000adac02723e */ /* 0x010fc600048070ff */
        /* <DEDUP_REMOVED lines=414> */
[----:B------:R-:W3:Y:S04]  /*564b0*/  LDL R175, [R1+0x1600] ;  /* 0x0016000001af7983 */ /* 0x000ee80000100800 */
[----:B------:R-:W3:Y:S04]  /*564c0*/  LDL R174, [R1+0x1604] ;  /* 0x0016040001ae7983 */ /* 0x000ee80000100800 */
[----:B------:R-:W4:Y:S04]  /*564d0*/  LDL R173, [R1+0x1608] ;  /* 0x0016080001ad7983 */ /* 0x000f280000100800 */
        /* <DEDUP_REMOVED lines=93> */
[----:B0-----:R-:W-:Y:S01]  /*56ab0*/  F2FP.SATFINITE.E4M3.F32.PACK_AB_MERGE_C R3, R7, R22, RZ ;  /* 0x000000160703723e */ /* 0x001fe200048070ff */
[----:B------:R-:W-:Y:S01]  /*56ac0*/  VIADD R233, R234, UR5 ;  /* 0x00000005eae97c36 */ /* 0x000fe20008000000 */
[----:B------:R-:W-:Y:S01]  /*56ad0*/  ULDC UR5, c[0x0][0x248] ;  /* 0x0000920000057ab9 */ /* 0x000fe20000000800 */
[----:B------:R-:W0:Y:S01]  /*56ae0*/  LDC R7, c[0x0][0x244] ;  /* 0x00009100ff077b82 */ /* 0x000e220000000800 */
[----:B-1----:R-:W-:Y:S01]  /*56af0*/  F2FP.SATFINITE.E4M3.F32.PACK_AB_MERGE_C R2, R5, R6, RZ ;  /* 0x000000060502723e */ /* 0x002fe200048070ff */
[----:B------:R1:W-:Y:S04]  /*56b00*/  STL [R1+0x4f40], R3 ;  /* 0x004f400301007387 */ /* 0x0003e80000100800 */
[----:B------:R-:W-:Y:S01]  /*56b10*/  STL [R1+0x4f48], R2 ;  /* 0x004f480201007387 */ /* 0x000fe20000100800 */
[----:B------:R-:W-:Y:S01]  /*56b20*/  VIADD R232, R233, UR5 ;  /* 0x00000005e9e87c36 */ /* 0x000fe20008000000 */
[----:B------:R-:W-:Y:S01]  /*56b30*/  ULDC UR5, c[0x0][0x248] ;  /* 0x0000920000057ab9 */ /* 0x000fe20000000800 */
[----:B------:R-:W2:Y:S01]  /*56b40*/  LDC R5, c[0x0][0x244] ;  /* 0x00009100ff057b82 */ /* 0x000ea20000000800 */
[----:B------:R-:W3:Y:S04]  /*56b50*/  LDL.LU R15, [R1+0x1630] ;  /* 0x00163000010f7983 */ /* 0x000ee80000300800 */
[----:B------:R-:W4:Y:S01]  /*56b60*/  LDL.LU R62, [R1+0x162c] ;  /* 0x00162c00013e7983 */ /* 0x000f220000300800 */
[----:B------:R-:W-:Y:S01]  /*56b70*/  VIADD R231, R232, UR5 ;  /* 0x00000005e8e77c36 */ /* 0x000fe20008000000 */
[----:B------:R-:W-:Y:S01]  /*56b80*/  ULDC UR5, c[0x0][0x248] ;  /* 0x0000920000057ab9 */ /* 0x000fe20000000800 */
[----:B-1----:R-:W1:Y:S02]  /*56b90*/  LDC R3, c[0x0][0x244] ;  /* 0x00009100ff037b82 */ /* 0x002e640000000800 */
        /* <DEDUP_REMOVED lines=97> */
[----:B------:R-:W-:Y:S01]  /*571b0*/  F2FP.SATFINITE.E4M3.F32.PACK_AB_MERGE_C R0, R0, R4, RZ ;  /* 0x000000040000723e */ /* 0x000fe200048070ff */
[----:B------:R-:W-:Y:S02]  /*571c0*/  ULDC UR5, c[0x0][0x244] ;  /* 0x0000910000057ab9 */ /* 0x000fe40000000800 */
[----:B------:R-:W-:Y:S01]  /*571d0*/  VIADD R181, R182, UR6 ;  /* 0x00000006b6b57c36 */ /* 0x000fe20008000000 */
[----:B------:R-:W-:Y:S01]  /*571e0*/  ULDC UR6, c[0x0][0x248] ;  /* 0x0000920000067ab9 */ /* 0x000fe20000000800 */
[----:B------:R0:W-:Y:S02]  /*571f0*/  STL [R1+0x4f1c], R0 ;  /* 0x004f1c0001007387 */ /* 0x0001e40000100800 */
[----:B------:R-:W-:Y:S02]  /*57200*/  VIADD R180, R181, UR6 ;  /* 0x00000006b5b47c36 */ /* 0x000fe40008000000 */
[----:B------:R-:W-:-:S02]  /*57210*/  IMAD R13, R9, UR5, RZ ;  /* 0x00000005090d7c24 */ /* 0x000fc4000f8e02ff */
[----:B0-----:R-:W-:Y:S01]  /*57220*/  VIADD R0, R8, 0x1ab ;  /* 0x000001ab08007836 */ /* 0x001fe20000000000 */
[----:B------:R-:W-:Y:S01]  /*57230*/  STL [R1+0x5478], R8 ;  /* 0x0054780801007387 */ /* 0x000fe20000100800 */
[----:B------:R-:W-:Y:S01]  /*57240*/  VIADD R179, R180, UR7 ;  /* 0x00000007b4b37c36 */ /* 0x000fe20008000000 */
[----:B------:R-:W-:Y:S01]  /*57250*/  ULDC.64 UR6, c[0x0][0x220] ;  /* 0x0000880000067ab9 */ /* 0x000fe20000000a00 */
[----:B------:R-:W-:Y:S01]  /*57260*/  IMAD R7, R7, 0x80, R13 ;  /* 0x0000008007077824 */ /* 0x000fe200078e020d */
[----:B------:R-:W-:Y:S01]  /*57270*/  ISETP.GE.AND P3, PT, R0, UR37, PT ;  /* 0x0000002500007c0c */ /* 0x000fe2000bf66270 */
[----:B------:R-:W-:Y:S01]  /*57280*/  VIADD R0, R8, 0x1aa ;  /* 0x000001aa08007836 */ /* 0x000fe20000000000 */
[----:B------:R-:W-:Y:S01]  /*57290*/  IADD3 R2, P1, R13, UR6, RZ ;  /* 0x000000060d027c10 */ /* 0x000fe2000ff3e0ff */
[----:B--2---:R-:W-:Y:S01]  /*572a0*/  IMAD R5, R5, 0x80, R7 ;  /* 0x0000008005057824 */ /* 0x004fe200078e0207 */
[----:B------:R0:W-:Y:S01]  /*572b0*/  STL [R1+0x547c], R9 ;  /* 0x00547c0901007387 */ /* 0x0001e20000100800 */
[----:B------:R-:W-:Y:S01]  /*572c0*/  SHF.R.S32.HI R50, RZ, 0x1f, R51 ;  /* 0x0000001fff327819 */ /* 0x000fe20000011433 */
[----:B------:R-:W-:Y:S01]  /*572d0*/  ULDC UR5, c[0x0][0x248] ;  /* 0x0000920000057ab9 */ /* 0x000fe20000000800 */
[----:B------:R-:W-:Y:S01]  /*572e0*/  LEA.HI.X.SX32 R13, R13, UR7, 0x1, P1 ;  /* 0x000000070d0d7c11 */ /* 0x000fe200088f0eff */
[----:B------:R-:W-:Y:S01]  /*572f0*/  ULDC.64 UR6, c[0x0][0x220] ;  /* 0x0000880000067ab9 */ /* 0x000fe20000000a00 */
[----:B------:R-:W-:Y:S01]  /*57300*/  ISETP.GE.AND P0, PT, R0, UR35, PT ;  /* 0x0000002300007c0c */ /* 0x000fe2000bf06270 */
[----:B-1----:R-:W-:Y:S01]  /*57310*/  IMAD R3, R3, 0x80, R5 ;  /* 0x0000008003037824 */ /* 0x002fe200078e0205 */
[----:B------:R-:W-:Y:S01]  /*57320*/  IADD3 R0, P1, R7, UR6, RZ ;  /* 0x0000000607007c10 */ /* 0x000fe2000ff3e0ff */
[----:B------:R-:W-:Y:S01]  /*57330*/  ULDC UR37, c[0x0][0x228] ;  /* 0x00008a0000257ab9 */ /* 0x000fe20000000800 */
[----:B------:R-:W-:Y:S01]  /*57340*/  IADD3 R6, P2, R5, UR12, RZ ;  /* 0x0000000c05067c10 */ /* 0x000fe2000ff5e0ff */
[----:B------:R-:W-:Y:S01]  /*57350*/  STL [R1+0x5480], R10 ;  /* 0x0054800a01007387 */ /* 0x000fe20000100800 */
[----:B------:R-:W-:-:S02]  /*57360*/  LEA.HI.X.SX32 R7, R7, UR7, 0x1, P1 ;  /* 0x0000000707077c11 */ /* 0x000fc400088f0eff */
[----:B------:R-:W-:Y:S02]  /*57370*/  SHF.R.S32.HI R52, RZ, 0x1f, R53 ;  /* 0x0000001fff347819 */ /* 0x000fe40000011435 */
[----:B------:R-:W-:Y:S02]  /*57380*/  SHF.R.S32.HI R54, RZ, 0x1f, R55 ;  /* 0x0000001fff367819 */ /* 0x000fe40000011437 */
[----:B------:R-:W-:Y:S02]  /*57390*/  SHF.R.S32.HI R67, RZ, 0x1f, R111 ;  /* 0x0000001fff437819 */ /* 0x000fe4000001146f */
[----:B------:R-:W-:Y:S02]  /*573a0*/  SHF.R.S32.HI R71, RZ, 0x1f, R72 ;  /* 0x0000001fff477819 */ /* 0x000fe40000011448 */
[----:B------:R-:W-:Y:S02]  /*573b0*/  SHF.R.S32.HI R73, RZ, 0x1f, R74 ;  /* 0x0000001fff497819 */ /* 0x000fe4000001144a */
[----:B------:R-:W-:-:S02]  /*573c0*/  SHF.R.S32.HI R75, RZ, 0x1f, R76 ;  /* 0x0000001fff4b7819 */ /* 0x000fc4000001144c */
[----:B---3--:R-:W-:Y:S02]  /*573d0*/  LOP3.LUT R15, R15, 0xfffffffe, RZ, 0xc0, !PT ;  /* 0xfffffffe0f0f7812 */ /* 0x008fe400078ec0ff */
[----:B----4-:R-:W-:Y:S02]  /*573e0*/  LOP3.LUT R62, R62, 0x7fffffff, RZ, 0xc0, !PT ;  /* 0x7fffffff3e3e7812 */ /* 0x010fe400078ec0ff */
[----:B------:R-:W-:Y:S02]  /*573f0*/  SHF.R.S32.HI R77, RZ, 0x1f, R78 ;  /* 0x0000001fff4d7819 */ /* 0x000fe4000001144e */
[----:B------:R-:W-:Y:S02]  /*57400*/  SHF.R.S32.HI R81, RZ, 0x1f, R82 ;  /* 0x0000001fff517819 */ /* 0x000fe40000011452 */
[----:B------:R-:W-:Y:S02]  /*57410*/  SHF.R.S32.HI R83, RZ, 0x1f, R84 ;  /* 0x0000001fff537819 */ /* 0x000fe40000011454 */
[----:B------:R-:W-:-:S02]  /*57420*/  SHF.R.S32.HI R85, RZ, 0x1f, R86 ;  /* 0x0000001fff557819 */ /* 0x000fc40000011456 */
[----:B------:R-:W-:Y:S02]  /*57430*/  SHF.R.S32.HI R87, RZ, 0x1f, R88 ;  /* 0x0000001fff577819 */ /* 0x000fe40000011458 */
[----:B------:R-:W-:Y:S02]  /*57440*/  SHF.R.S32.HI R91, RZ, 0x1f, R92 ;  /* 0x0000001fff5b7819 */ /* 0x000fe4000001145c */
[----:B------:R-:W-:Y:S02]  /*57450*/  SHF.R.S32.HI R93, RZ, 0x1f, R94 ;  /* 0x0000001fff5d7819 */ /* 0x000fe4000001145e */
[----:B------:R-:W-:Y:S02]  /*57460*/  SHF.R.S32.HI R95, RZ, 0x1f, R96 ;  /* 0x0000001fff5f7819 */ /* 0x000fe40000011460 */
[----:B------:R-:W-:Y:S02]  /*57470*/  SHF.R.S32.HI R97, RZ, 0x1f, R98 ;  /* 0x0000001fff617819 */ /* 0x000fe40000011462 */
[----:B------:R-:W-:-:S02]  /*57480*/  SHF.R.S32.HI R99, RZ, 0x1f, R100 ;  /* 0x0000001fff637819 */ /* 0x000fc40000011464 */
[----:B0-----:R-:W-:Y:S02]  /*57490*/  SHF.R.S32.HI R9, RZ, 0x1f, R101 ;  /* 0x0000001fff097819 */ /* 0x001fe40000011465 */
[----:B------:R-:W-:Y:S02]  /*574a0*/  SHF.R.S32.HI R113, RZ, 0x1f, R114 ;  /* 0x0000001fff717819 */ /* 0x000fe40000011472 */
        /* <DEDUP_REMOVED lines=29> */
[----:B------:R-:W-:Y:S01]  /*57680*/  SHF.R.S32.HI R42, RZ, 0x1f, R47 ;  /* 0x0000001fff2a7819 */ /* 0x000fe2000001142f */
[----:B------:R-:W-:Y:S01]  /*57690*/  VIADD R178, R179, UR5 ;  /* 0x00000005b3b27c36 */ /* 0x000fe20008000000 */
[----:B------:R-:W-:Y:S01]  /*576a0*/  IADD3 R4, P1, R3, UR8, RZ ;  /* 0x0000000803047c10 */ /* 0x000fe2000ff3e0ff */
[----:B------:R-:W-:Y:S01]  /*576b0*/  ULDC UR6, c[0x0][0x248] ;  /* 0x0000920000067ab9 */ /* 0x000fe20000000800 */
[----:B------:R-:W-:Y:S01]  /*576c0*/  LEA.HI.X.SX32 R5, R5, UR13, 0x1, P2 ;  /* 0x0000000d05057c11 */ /* 0x000fe200090f0eff */
[----:B------:R-:W-:Y:S01]  /*576d0*/  ULDC.64 UR12, c[0x0][0x228] ;  /* 0x00008a00000c7ab9 */ /* 0x000fe20000000a00 */
[----:B------:R-:W-:Y:S01]  /*576e0*/  LEA.HI.X.SX32 R3, R3, UR9, 0x1, P1 ;  /* 0x0000000903037c11 */ /* 0x000fe200088f0eff */
[----:B------:R-:W-:Y:S01]  /*576f0*/  ULDC.64 UR8, c[0x0][0x228] ;  /* 0x00008a0000087ab9 */ /* 0x000fe20000000a00 */
[----:B------:R0:W-:Y:S01]  /*57700*/  STL [R1+0x5484], R11 ;  /* 0x0054840b01007387 */ /* 0x0001e20000100800 */
[----:B------:R-:W-:Y:S01]  /*57710*/  ISETP.LT.AND P1, PT, R10, UR8, !P3 ;  /* 0x000000080a007c0c */ /* 0x000fe2000df21270 */
[----:B------:R-:W-:Y:S01]  /*57720*/  ULDC UR5, c[0x0][0x248] ;  /* 0x0000920000057ab9 */ /* 0x000fe20000000800 */
[----:B------:R-:W-:Y:S01]  /*57730*/  ULDC UR7, c[0x0][0x248] ;  /* 0x0000920000077ab9 */ /* 0x000fe20000000800 */
[----:B------:R-:W-:Y:S01]  /*57740*/  SHF.R.S32.HI R14, RZ, 0x1f, R14 ;  /* 0x0000001fff0e7819 */ /* 0x000fe2000001140e */
[----:B------:R-:W-:-:S09]  /*57750*/  ULDC UR35, c[0x0][0x228] ;  /* 0x00008a0000237ab9 */ /* 0x000fd20000000800 */
[----:B------:R-:W-:Y:S02]  /*57760*/  @P1 LOP3.LUT R15, R15, 0x1, RZ, 0xfc, !PT ;  /* 0x000000010f0f1812 */ /* 0x000fe400078efcff */
[----:B------:R-:W-:-:S03]  /*57770*/  ISETP.LT.AND P1, PT, R11, UR12, !P3 ;  /* 0x0000000c0b007c0c */ /* 0x000fc6000df21270 */
[----:B------:R-:W-:Y:S10]  /*57780*/  STL [R1+0x1630], R15 ;  /* 0x0016300f01007387 */ /* 0x000ff40000100800 */
[----:B------:R-:W-:-:S05]  /*57790*/  @P1 LOP3.LUT R62, R62, 0x80000000, RZ, 0xfc, !PT ;  /* 0x800000003e3e1812 */ /* 0x000fca00078efcff */
[----:B------:R-:W-:Y:S04]  /*577a0*/  STL [R1+0x5488], R62 ;  /* 0x0054883e01007387 */ /* 0x000fe80000100800 */
[----:B------:R-:W-:Y:S04]  /*577b0*/  STL [R1+0x5490], R50 ;  /* 0x0054903201007387 */ /* 0x000fe80000100800 */
[----:B------:R-:W-:Y:S04]  /*577c0*/  STL [R1+0x548c], R51 ;  /* 0x00548c3301007387 */ /* 0x000fe80000100800 */
[----:B------:R-:W-:Y:S04]  /*577d0*/  STL [R1+0x5498], R52 ;  /* 0x0054983401007387 */ /* 0x000fe80000100800 */
[----:B------:R-:W-:Y:S04]  /*577e0*/  STL [R1+0x5494], R53 ;  /* 0x0054943501007387 */ /* 0x000fe80000100800 */
[----:B------:R1:W-:Y:S01]  /*577f0*/  STL [R1+0x54a0], R54 ;  /* 0x0054a03601007387 */ /* 0x0003e20000100800 */
[----:B0-----:R-:W-:-:S03]  /*57800*/  SHF.R.S32.HI R11, RZ, 0x1f, R89 ;  /* 0x0000001fff0b7819 */ /* 0x001fc60000011459 */
[----:B------:R-:W-:Y:S04]  /*57810*/  STL [R1+0x549c], R55 ;  /* 0x00549c3701007387 */ /* 0x000fe80000100800 */
[----:B------:R-:W-:Y:S04]  /*57820*/  STL [R1+0x57e0], R57 ;  /* 0x0057e03901007387 */ /* 0x000fe80000100800 */
[----:B-1----:R-:W2:Y:S04]  /*57830*/  LDL.LU R54, [R1+0x1f48] ;  /* 0x001f480001367983 */ /* 0x002ea80000300800 */
[----:B------:R-:W3:Y:S04]  /*57840*/  LDL.LU R52, [R1+0x1f4c] ;  /* 0x001f4c0001347983 */ /* 0x000ee80000300800 */
[----:B------:R-:W4:Y:S04]  /*57850*/  LDL.LU R50, [R1+0x1f50] ;  /* 0x001f500001327983 */ /* 0x000f280000300800 */
[----:B------:R-:W2:Y:S04]  /*57860*/  LDL.LU R62, [R1+0x1f54] ;  /* 0x001f5400013e7983 */ /* 0x000ea80000300800 */
[----:B------:R-:W3:Y:S04]  /*57870*/  LDL.LU R10, [R1+0x1f58] ;  /* 0x001f5800010a7983 */ /* 0x000ee80000300800 */
[----:B------:R-:W4:Y:S04]  /*57880*/  LDL.LU R8, [R1+0x1f5c] ;  /* 0x001f5c0001087983 */ /* 0x000f280000300800 */
[----:B------:R-:W-:Y:S04]  /*57890*/  STL [R1+0x1640], R11 ;  /* 0x0016400b01007387 */ /* 0x000fe80000100800 */
[----:B------:R0:W-:Y:S02]  /*578a0*/  STL [R1+0x54a4], R67 ;  /* 0x0054a44301007387 */ /* 0x0001e40000100800 */
[----:B0-----:R-:W-:Y:S01]  /*578b0*/  IMAD.MOV.U32 R67, RZ, RZ, R69 ;  /* 0x000000ffff437224 */ /* 0x001fe200078e0045 */
[----:B------:R-:W-:-:S05]  /*578c0*/  SHF.R.S32.HI R69, RZ, 0x1f, R70 ;  /* 0x0000001fff457819 */ /* 0x000fca0000011446 */
[----:B------:R-:W-:Y:S04]  /*578d0*/  STL [R1+0x54ac], R69 ;  /* 0x0054ac4501007387 */ /* 0x000fe80000100800 */
[----:B------:R0:W-:Y:S04]  /*578e0*/  STL [R1+0x54a8], R70 ;  /* 0x0054a84601007387 */ /* 0x0001e80000100800 */
[----:B0-----:R-:W2:Y:S04]  /*578f0*/  LDL.LU R70, [R1+0x1f40] ;  /* 0x001f400001467983 */ /* 0x001ea80000300800 */
        /* <DEDUP_REMOVED lines=9> */
[----:B------:R0:W-:Y:S04]  /*57990*/  STL [R1+0x54cc], R77 ;  /* 0x0054cc4d01007387 */ /* 0x0001e80000100800 */
[----:B------:R1:W-:Y:S01]  /*579a0*/  STL [R1+0x54c8], R78 ;  /* 0x0054c84e01007387 */ /* 0x0003e20000100800 */
[----:B0-----:R-:W-:Y:S01]  /*579b0*/  IMAD.MOV.U32 R77, RZ, RZ, R79 ;  /* 0x000000ffff4d7224 */ /* 0x001fe200078e004f */
[----:B------:R-:W-:-:S02]  /*579c0*/  SHF.R.S32.HI R79, RZ, 0x1f, R80 ;  /* 0x0000001fff4f7819 */ /* 0x000fc40000011450 */
[----:B-1----:R-:W2:Y:S04]  /*579d0*/  LDL.LU R78, [R1+0x1f30] ;  /* 0x001f3000014e7983 */ /* 0x002ea80000300800 */
[----:B------:R-:W-:Y:S04]  /*579e0*/  STL [R1+0x54d4], R79 ;  /* 0x0054d44f01007387 */ /* 0x000fe80000100800 */
[----:B------:R0:W-:Y:S01]  /*579f0*/  STL [R1+0x54d0], R80 ;  /* 0x0054d05001007387 */ /* 0x0001e20000100800 */
[----:B------:R-:W-:Y:S01]  /*57a00*/  IMAD.MOV.U32 R69, RZ, RZ, R89 ;  /* 0x000000ffff457224 */ /* 0x000fe200078e0059 */
[----:B------:R-:W-:-:S02]  /*57a10*/  SHF.R.S32.HI R89, RZ, 0x1f, R90 ;  /* 0x0000001fff597819 */ /* 0x000fc4000001145a */
        /* <DEDUP_REMOVED lines=29> */
[----:B------:R-:W-:-:S03]  /*57bf0*/  IMAD.MOV.U32 R95, RZ, RZ, R105 ;  /* 0x000000ffff5f7224 */ /* 0x000fc600078e0069 */
[----:B0-----:R-:W2:Y:S04]  /*57c00*/  LDL.LU R98, [R1+0x1f08] ;  /* 0x001f080001627983 */ /* 0x001ea80000300800 */
[----:B------:R-:W-:Y:S04]  /*57c10*/  STL [R1+0x5524], R99 ;  /* 0x0055246301007387 */ /* 0x000fe80000100800 */
[----:B------:R0:W-:Y:S01]  /*57c20*/  STL [R1+0x5520], R100 ;  /* 0x0055206401007387 */ /* 0x0001e20000100800 */
[----:B------:R-:W-:-:S03]  /*57c30*/  SHF.R.S32.HI R105, RZ, 0x1f, R106 ;  /* 0x0000001fff697819 */ /* 0x000fc6000001146a */
[----:B0-----:R-:W2:Y:S04]  /*57c40*/  LDL.LU R100, [R1+0x1f04] ;  /* 0x001f040001647983 */ /* 0x001ea80000300800 */
[----:B------:R0:W-:Y:S04]  /*57c50*/  STL [R1+0x552c], R101 ;  /* 0x00552c6501007387 */ /* 0x0001e80000100800 */
[----:B------:R1:W-:Y:S01]  /*57c60*/  STL [R1+0x5528], R102 ;  /* 0x0055286601007387 */ /* 0x0003e20000100800 */
[----:B0-----:R-:W-:Y:S01]  /*57c70*/  IMAD.MOV.U32 R101, RZ, RZ, R103 ;  /* 0x000000ffff657224 */ /* 0x001fe200078e0067 */
[----:B------:R-:W-:-:S02]  /*57c80*/  SHF.R.S32.HI R103, RZ, 0x1f, R104 ;  /* 0x0000001fff677819 */ /* 0x000fc40000011468 */
[----:B-1----:R-:W2:Y:S04]  /*57c90*/  LDL.LU R102, [R1+0x1f00] ;  /* 0x001f000001667983 */ /* 0x002ea80000300800 */
[----:B------:R-:W-:Y:S04]  /*57ca0*/  STL [R1+0x5534], R103 ;  /* 0x0055346701007387 */ /* 0x000fe80000100800 */
[----:B------:R0:W-:Y:S04]  /*57cb0*/  STL [R1+0x5530], R104 ;  /* 0x0055306801007387 */ /* 0x0001e80000100800 */
[----:B0-----:R-:W2:Y:S04]  /*57cc0*/  LDL.LU R104, [R1+0x1efc] ;  /* 0x001efc0001687983 */ /* 0x001ea80000300800 */
[----:B------:R0:W-:Y:S04]  /*57cd0*/  STL [R1+0x553c], R105 ;  /* 0x00553c6901007387 */ /* 0x0001e80000100800 */
[----:B0-----:R-:W2:Y:S01]  /*57ce0*/  LDL R105, [R1+0x1f44] ;  /* 0x001f440001697983 */ /* 0x001ea20000100800 */
[----:B------:R-:W-:Y:S01]  /*57cf0*/  IMAD.MOV.U32 R97, RZ, RZ, R107 ;  /* 0x000000ffff617224 */ /* 0x000fe200078e006b */
[----:B------:R-:W-:Y:S01]  /*57d00*/  SHF.R.S32.HI R107, RZ, 0x1f, R108 ;  /* 0x0000001fff6b7819 */ /* 0x000fe2000001146c */
[--C-:B------:R-:W-:Y:S01]  /*57d10*/  IMAD.MOV.U32 R103, RZ, RZ, R109.reuse ;  /* 0x000000ffff677224 */ /* 0x100fe200078e006d */
[----:B------:R-:W-:Y:S01]  /*57d20*/  SHF.R.S32.HI R57, RZ, 0x1f, R109 ;  /* 0x0000001fff397819 */ /* 0x000fe2000001146d */
[----:B------:R0:W-:Y:S01]  /*57d30*/  STL [R1+0x5538], R106 ;  /* 0x0055386a01007387 */ /* 0x0001e20000100800 */
[----:B------:R-:W-:Y:S01]  /*57d40*/  SHF.R.S32.HI R109, RZ, 0x1f, R110 ;  /* 0x0000001fff6d7819 */ /* 0x000fe2000001146e */
[----:B------:R-:W-:Y:S01]  /*57d50*/  IMAD.MOV.U32 R79, RZ, RZ, R111 ;  /* 0x000000ffff4f7224 */ /* 0x000fe200078e006f */
[----:B------:R-:W-:Y:S01]  /*57d60*/  SHF.R.S32.HI R111, RZ, 0x1f, R112 ;  /* 0x0000001fff6f7819 */ /* 0x000fe20000011470 */
        /* <DEDUP_REMOVED lines=53> */
[----:B------:R-:W-:-:S03]  /*580c0*/  IMAD.MOV.U32 R75, RZ, RZ, R12 ;  /* 0x000000ffff4b7224 */ /* 0x000fc600078e000c */
[----:B------:R-:W-:Y:S01]  /*580d0*/  STL [R1+0x55e0], R148 ;  /* 0x0055e09401007387 */ /* 0x000fe20000100800 */
[----:B------:R-:W-:-:S03]  /*580e0*/  SHF.R.S32.HI R12, RZ, 0x1f, R63 ;  /* 0x0000001fff0c7819 */ /* 0x000fc6000001143f */
[----:B------:R-:W-:Y:S01]  /*580f0*/  STL [R1+0x55ec], R149 ;  /* 0x0055ec9501007387 */ /* 0x000fe20000100800 */
[----:B------:R-:W-:-:S03]  /*58100*/  IMAD.MOV.U32 R91, RZ, RZ, R31 ;  /* 0x000000ffff5b7224 */ /* 0x000fc600078e001f */
[----:B------:R-:W-:Y:S01]  /*58110*/  STL [R1+0x55e8], R150 ;  /* 0x0055e89601007387 */ /* 0x000fe20000100800 */
[----:B------:R-:W-:-:S03]  /*58120*/  SHF.R.S32.HI R31, RZ, 0x1f, R38 ;  /* 0x0000001fff1f7819 */ /* 0x000fc60000011426 */
[----:B------:R-:W-:Y:S04]  /*58130*/  STL [R1+0x55f4], R151 ;  /* 0x0055f49701007387 */ /* 0x000fe80000100800 */
[----:B------:R-:W-:Y:S04]  /*58140*/  STL [R1+0x55f0], R244 ;  /* 0x0055f0f401007387 */ /* 0x000fe80000100800 */
[----:B------:R-:W-:Y:S01]  /*58150*/  STL [R1+0x55fc], R245 ;  /* 0x0055fcf501007387 */ /* 0x000fe20000100800 */
[----:B------:R-:W-:-:S03]  /*58160*/  IMAD.MOV.U32 R81, RZ, RZ, R33 ;  /* 0x000000ffff517224 */ /* 0x000fc600078e0021 */
[----:B------:R-:W-:Y:S01]  /*58170*/  STL [R1+0x55f8], R246 ;  /* 0x0055f8f601007387 */ /* 0x000fe20000100800 */
[----:B------:R-:W-:-:S03]  /*58180*/  SHF.R.S32.HI R33, RZ, 0x1f, R43 ;  /* 0x0000001fff217819 */ /* 0x000fc6000001142b */
        /* <DEDUP_REMOVED lines=42> */
[----:B----4-:R-:W-:-:S03]  /*58430*/  SHF.R.S32.HI R60, RZ, 0x1f, R8 ;  /* 0x0000001fff3c7819 */ /* 0x010fc60000011408 */
[----:B------:R-:W-:Y:S01]  /*58440*/  STL [R1+0x567c], R36 ;  /* 0x00567c2401007387 */ /* 0x000fe20000100800 */
[----:B------:R-:W-:-:S03]  /*58450*/  IMAD.MOV.U32 R99, RZ, RZ, R9 ;  /* 0x000000ffff637224 */ /* 0x000fc600078e0009 */
[----:B------:R-:W-:Y:S01]  /*58460*/  STL [R1+0x5678], R61 ;  /* 0x0056783d01007387 */ /* 0x000fe20000100800 */
[----:B---3--:R-:W-:-:S03]  /*58470*/  SHF.R.S32.HI R9, RZ, 0x1f, R10 ;  /* 0x0000001fff097819 */ /* 0x008fc6000001140a */
[----:B------:R-:W-:Y:S04]  /*58480*/  STL [R1+0x5684], R41 ;  /* 0x0056842901007387 */ /* 0x000fe80000100800 */
[----:B------:R-:W-:Y:S01]  /*58490*/  STL [R1+0x5680], R56 ;  /* 0x0056803801007387 */ /* 0x000fe20000100800 */
[----:B--2---:R-:W-:-:S03]  /*584a0*/  SHF.R.S32.HI R11, RZ, 0x1f, R62 ;  /* 0x0000001fff0b7819 */ /* 0x004fc6000001143e */
[----:B------:R-:W-:Y:S04]  /*584b0*/  STL [R1+0x568c], R59 ;  /* 0x00568c3b01007387 */ /* 0x000fe80000100800 */
[----:B------:R-:W-:Y:S01]  /*584c0*/  STL [R1+0x5688], R40 ;  /* 0x0056882801007387 */ /* 0x000fe20000100800 */
[----:B------:R-:W-:-:S03]  /*584d0*/  SHF.R.S32.HI R51, RZ, 0x1f, R50 ;  /* 0x0000001fff337819 */ /* 0x000fc60000011432 */
[----:B------:R-:W-:Y:S04]  /*584e0*/  STL [R1+0x5694], R42 ;  /* 0x0056942a01007387 */ /* 0x000fe80000100800 */
[----:B------:R-:W-:Y:S01]  /*584f0*/  STL [R1+0x5690], R47 ;  /* 0x0056902f01007387 */ /* 0x000fe20000100800 */
[----:B------:R-:W-:-:S03]  /*58500*/  SHF.R.S32.HI R53, RZ, 0x1f, R52 ;  /* 0x0000001fff357819 */ /* 0x000fc60000011434 */
[----:B------:R-:W-:Y:S04]  /*58510*/  STL [R1+0x569c], R60 ;  /* 0x00569c3c01007387 */ /* 0x000fe80000100800 */
[----:B------:R0:W-:Y:S01]  /*58520*/  STL [R1+0x5698], R8 ;  /* 0x0056980801007387 */ /* 0x0001e20000100800 */
[----:B------:R-:W-:-:S03]  /*58530*/  SHF.R.S32.HI R55, RZ, 0x1f, R54 ;  /* 0x0000001fff377819 */ /* 0x000fc60000011436 */
[----:B------:R-:W-:Y:S04]  /*58540*/  STL [R1+0x56a4], R9 ;  /* 0x0056a40901007387 */ /* 0x000fe80000100800 */
[----:B------:R-:W-:Y:S04]  /*58550*/  STL [R1+0x56a0], R10 ;  /* 0x0056a00a01007387 */ /* 0x000fe80000100800 */
[----:B------:R-:W-:Y:S01]  /*58560*/  STL [R1+0x56ac], R11 ;  /* 0x0056ac0b01007387 */ /* 0x000fe20000100800 */
[----:B0-----:R-:W-:-:S03]  /*58570*/  SHF.R.S32.HI R8, RZ, 0x1f, R105 ;  /* 0x0000001fff087819 */ /* 0x001fc60000011469 */
[----:B------:R-:W-:Y:S04]  /*58580*/  STL [R1+0x56a8], R62 ;  /* 0x0056a83e01007387 */ /* 0x000fe80000100800 */
[----:B------:R-:W-:Y:S04]  /*58590*/  STL [R1+0x56b4], R51 ;  /* 0x0056b43301007387 */ /* 0x000fe80000100800 */
[----:B------:R-:W-:Y:S04]  /*585a0*/  STL [R1+0x56b0], R50 ;  /* 0x0056b03201007387 */ /* 0x000fe80000100800 */
[----:B------:R-:W-:Y:S04]  /*585b0*/  STL [R1+0x56bc], R53 ;  /* 0x0056bc3501007387 */ /* 0x000fe80000100800 */
[----:B------:R-:W-:Y:S04]  /*585c0*/  STL [R1+0x56b8], R52 ;  /* 0x0056b83401007387 */ /* 0x000fe80000100800 */
[----:B------:R-:W-:Y:S04]  /*585d0*/  STL [R1+0x56c4], R55 ;  /* 0x0056c43701007387 */ /* 0x000fe80000100800 */
[----:B------:R0:W-:Y:S04]  /*585e0*/  STL [R1+0x56c0], R54 ;  /* 0x0056c03601007387 */ /* 0x0001e80000100800 */
[----:B------:R1:W-:Y:S04]  /*585f0*/  STL [R1+0x18f0], R8 ;  /* 0x0018f00801007387 */ /* 0x0003e80000100800 */
[----:B0-----:R-:W2:Y:S04]  /*58600*/  LDL.LU R54, [R1+0x1e34] ;  /* 0x001e340001367983 */ /* 0x001ea80000300800 */
[----:B------:R-:W3:Y:S04]  /*58610*/  LDL.LU R52, [R1+0x1e38] ;  /* 0x001e380001347983 */ /* 0x000ee80000300800 */
[----:B------:R-:W4:Y:S04]  /*58620*/  LDL.LU R50, [R1+0x1e3c] ;  /* 0x001e3c0001327983 */ /* 0x000f280000300800 */
[----:B------:R-:W4:Y:S04]  /*58630*/  LDL.LU R62, [R1+0x1e40] ;  /* 0x001e4000013e7983 */ /* 0x000f280000300800 */
[----:B------:R-:W4:Y:S04]  /*58640*/  LDL.LU R10, [R1+0x1e44] ;  /* 0x001e4400010a7983 */ /* 0x000f280000300800 */
[----:B-1----:R-:W2:Y:S04]  /*58650*/  LDL.LU R8, [R1+0x1e48] ;  /* 0x001e480001087983 */ /* 0x002ea80000300800 */
[----:B------:R-:W3:Y:S04]  /*58660*/  LDL.LU R47, [R1+0x1e4c] ;  /* 0x001e4c00012f7983 */ /* 0x000ee80000300800 */
[----:B------:R-:W4:Y:S04]  /*58670*/  LDL.LU R40, [R1+0x1e50] ;  /* 0x001e500001287983 */ /* 0x000f280000300800 */
[----:B------:R-:W2:Y:S04]  /*58680*/  LDL.LU R56, [R1+0x1e54] ;  /* 0x001e540001387983 */ /* 0x000ea80000300800 */
        /* <DEDUP_REMOVED lines=8> */
[----:B------:R-:W4:Y:S04]  /*58710*/  LDL.LU R37, [R1+0x1e78] ;  /* 0x001e780001257983 */ /* 0x000f280000300800 */
[----:B------:R-:W2:Y:S04]  /*58720*/  LDL.LU R44, [R1+0x1e7c] ;  /* 0x001e7c00012c7983 */ /* 0x000ea80000300800 */
[----:B------:R-:W4:Y:S04]  /*58730*/  LDL.LU R68, [R1+0x1e80] ;  /* 0x001e800001447983 */ /* 0x000f280000300800 */
[----:B------:R-:W3:Y:S04]  /*58740*/  LDL.LU R43, [R1+0x1e84] ;  /* 0x001e8400012b7983 */ /* 0x000ee80000300800 */
[----:B------:R-:W4:Y:S04]  /*58750*/  LDL.LU R48, [R1+0x1e88] ;  /* 0x001e880001307983 */ /* 0x000f280000300800 */
[----:B------:R-:W4:Y:S04]  /*58760*/  LDL.LU R38, [R1+0x1e8c] ;  /* 0x001e8c0001267983 */ /* 0x000f280000300800 */
[----:B------:R-:W2:Y:S04]  /*58770*/  LDL.LU R63, [R1+0x1e90] ;  /* 0x001e9000013f7983 */ /* 0x000ea80000300800 */
[----:B------:R-:W3:Y:S04]  /*58780*/  LDL.LU R248, [R1+0x1e94] ;  /* 0x001e940001f87983 */ /* 0x000ee80000300800 */
[----:B------:R-:W4:Y:S04]  /*58790*/  LDL.LU R246, [R1+0x1e98] ;  /* 0x001e980001f67983 */ /* 0x000f280000300800 */
[----:B------:R-:W2:Y:S01]  /*587a0*/  LDL.LU R244, [R1+0x1e9c] ;  /* 0x001e9c0001f47983 */ /* 0x000ea20000300800 */
[----:B------:R-:W-:-:S03]  /*587b0*/  IMAD.MOV.U32 R105, RZ, RZ, R101 ;  /* 0x000000ffff697224 */ /* 0x000fc600078e0065 */
[----:B------:R-:W3:Y:S01]  /*587c0*/  LDL.LU R150, [R1+0x1ea0] ;  /* 0x001ea00001967983 */ /* 0x000ee20000300800 */
[----:B------:R-:W-:-:S03]  /*587d0*/  IMAD.MOV.U32 R101, RZ, RZ, R99 ;  /* 0x000000ffff657224 */ /* 0x000fc600078e0063 */
[----:B------:R-:W4:Y:S01]  /*587e0*/  LDL.LU R148, [R1+0x1ea4] ;  /* 0x001ea40001947983 */ /* 0x000f220000300800 */
[----:B------:R-:W-:-:S03]  /*587f0*/  IMAD.MOV.U32 R99, RZ, RZ, R67 ;  /* 0x000000ffff637224 */ /* 0x000fc600078e0043 */
[----:B------:R-:W2:Y:S01]  /*58800*/  LDL.LU R146, [R1+0x1ea8] ;  /* 0x001ea80001927983 */ /* 0x000ea20000300800 */
[----:B------:R-:W-:-:S03]  /*58810*/  SHF.R.S32.HI R67, RZ, 0x1f, R70 ;  /* 0x0000001fff437819 */ /* 0x000fc60000011446 */
[----:B------:R-:W3:Y:S04]  /*58820*/  LDL.LU R144, [R1+0x1eac] ;  /* 0x001eac0001907983 */ /* 0x000ee80000300800 */
[----:B------:R-:W3:Y:S04]  /*58830*/  LDL.LU R142, [R1+0x1eb0] ;  /* 0x001eb000018e7983 */ /* 0x000ee80000300800 */
[----:B------:R-:W4:Y:S04]  /*58840*/  LDL.LU R140, [R1+0x1eb4] ;  /* 0x001eb400018c7983 */ /* 0x000f280000300800 */
[----:B------:R-:W2:Y:S04]  /*58850*/  LDL.LU R138, [R1+0x1eb8] ;  /* 0x001eb800018a7983 */ /* 0x000ea80000300800 */
[----:B------:R-:W3:Y:S04]  /*58860*/  LDL.LU R136, [R1+0x1ebc] ;  /* 0x001ebc0001887983 */ /* 0x000ee80000300800 */
[----:B------:R-:W4:Y:S04]  /*58870*/  LDL.LU R134, [R1+0x1ec0] ;  /* 0x001ec00001867983 */ /* 0x000f280000300800 */
[----:B------:R-:W2:Y:S04]  /*58880*/  LDL.LU R132, [R1+0x1ec4] ;  /* 0x001ec40001847983 */ /* 0x000ea80000300800 */
[----:B------:R-:W3:Y:S04]  /*58890*/  LDL.LU R130, [R1+0x1ec8] ;  /* 0x001ec80001827983 */ /* 0x000ee80000300800 */
[----:B------:R0:W-:Y:S04]  /*588a0*/  STL [R1+0x56cc], R67 ;  /* 0x0056cc4301007387 */ /* 0x0001e80000100800 */
[----:B0-----:R-:W4:Y:S04]  /*588b0*/  LDL.LU R67, [R1+0x1e28] ;  /* 0x001e280001437983 */ /* 0x001f280000300800 */
[----:B------:R0:W-:Y:S02]  /*588c0*/  STL [R1+0x56c8], R70 ;  /* 0x0056c84601007387 */ /* 0x0001e40000100800 */
[----:B0-----:R-:W-:-:S02]  /*588d0*/  IMAD.MOV.U32 R70, RZ, RZ, R99 ;  /* 0x000000ffff467224 */ /* 0x001fc400078e0063 */
[----:B------:R-:W-:Y:S01]  /*588e0*/  IMAD.MOV.U32 R99, RZ, RZ, R69 ;  /* 0x000000ffff637224 */ /* 0x000fe200078e0045 */
[----:B------:R-:W-:-:S05]  /*588f0*/  SHF.R.S32.HI R69, RZ, 0x1f, R72 ;  /* 0x0000001fff457819 */ /* 0x000fca0000011448 */
        /* <DEDUP_REMOVED lines=10> */
[----:B------:R-:W-:Y:S02]  /*589a0*/  IMAD.MOV.U32 R105, RZ, RZ, R103 ;  /* 0x000000ffff697224 */ /* 0x000fe400078e0067 */
        /* <DEDUP_REMOVED lines=60> */
[----:B0-----:R-:W-:Y:S01]  /*58d70*/  IMAD.MOV.U32 R94, RZ, RZ, R93 ;  /* 0x000000ffff5e7224 */ /* 0x001fe200078e005d */
        /* <DEDUP_REMOVED lines=28> */
[----:B------:R0:W-:Y:S04]  /*58f40*/  STL [R1+0x5758], R106 ;  /* 0x0057586a01007387 */ /* 0x0001e80000100800 */
[----:B------:R-:W4:Y:S01]  /*58f50*/  LDL R55, [R1+0x1e30] ;  /* 0x001e300001377983 */ /* 0x000f220000100800 */
[----:B0-----:R-:W-:Y:S01]  /*58f60*/  IMAD.MOV.U32 R106, RZ, RZ, R105 ;  /* 0x000000ffff6a7224 */ /* 0x001fe200078e0069 */
[----:B------:R-:W-:-:S05]  /*58f70*/  SHF.R.S32.HI R105, RZ, 0x1f, R108 ;  /* 0x0000001fff697819 */ /* 0x000fca000001146c */
[----:B------:R0:W-:Y:S04]  /*58f80*/  STL [R1+0x5764], R105 ;  /* 0x0057646901007387 */ /* 0x0001e80000100800 */
[----:B0-----:R-:W4:Y:S04]  /*58f90*/  LDL.LU R105, [R1+0x1c48] ;  /* 0x001c480001697983 */ /* 0x001f280000300800 */
[----:B------:R0:W-:Y:S04]  /*58fa0*/  STL [R1+0x5760], R108 ;  /* 0x0057606c01007387 */ /* 0x0001e80000100800 */
[----:B0-----:R-:W4:Y:S01]  /*58fb0*/  LDL R108, [R1+0x1e2c] ;  /* 0x001e2c00016c7983 */ /* 0x001f220000100800 */
        /* <DEDUP_REMOVED lines=9> */
[----:B------:R-:W-:Y:S01]  /*59050*/  SHF.R.S32.HI R107, RZ, 0x1f, R110 ;  /* 0x0000001fff6b7819 */ /* 0x000fe2000001146e */
[----:B------:R-:W-:Y:S02]  /*59060*/  ULDC UR6, c[0x0][0x228] ;  /* 0x00008a0000067ab9 */ /* 0x000fe40000000800 */
        /* <DEDUP_REMOVED lines=24> */
[----:B------:R-:W-:Y:S01]  /*591f0*/  SHF.R.S32.HI R109, RZ, 0x1f, R112 ;  /* 0x0000001fff6d7819 */ /* 0x000fe20000011470 */
[----:B------:R0:W-:Y:S01]  /*59200*/  STL [R1+0x576c], R107 ;  /* 0x00576c6b01007387 */ /* 0x0001e20000100800 */
[----:B------:R-:W-:Y:S01]  /*59210*/  VIADD R160, R161, UR5 ;  /* 0x00000005a1a07c36 */ /* 0x000fe20008000000 */
[----:B------:R-:W-:Y:S01]  /*59220*/  ULDC UR5, c[0x0][0x248] ;  /* 0x0000920000057ab9 */ /* 0x000fe20000000800 */
[----:B------:R-:W-:Y:S02]  /*59230*/  SHF.R.S32.HI R111, RZ, 0x1f, R114 ;  /* 0x0000001fff6f7819 */ /* 0x000fe40000011472 */
[----:B------:R-:W-:Y:S01]  /*59240*/  VIADD R159, R160, UR5 ;  /* 0x00000005a09f7c36 */ /* 0x000fe20008000000 */
[----:B------:R-:W-:Y:S01]  /*59250*/  SHF.R.S32.HI R113, RZ, 0x1f, R116 ;  /* 0x0000001fff717819 */ /* 0x000fe20000011474 */
[----:B------:R-:W-:Y:S01]  /*59260*/  ULDC UR5, c[0x0][0x248] ;  /* 0x0000920000057ab9 */ /* 0x000fe20000000800 */
[----:B0-----:R-:W4:Y:S04]  /*59270*/  LDL.LU R107, [R1+0x1c44] ;  /* 0x001c4400016b7983 */ /* 0x001f280000300800 */
[----:B------:R-:W-:Y:S04]  /*59280*/  STL [R1+0x5768], R110 ;  /* 0x0057686e01007387 */ /* 0x000fe80000100800 */
[----:B------:R0:W-:Y:S01]  /*59290*/  STL [R1+0x5774], R109 ;  /* 0x0057746d01007387 */ /* 0x0001e20000100800 */
[----:B------:R-:W-:Y:S01]  /*592a0*/  VIADD R158, R159, UR5 ;  /* 0x000000059f9e7c36 */ /* 0x000fe20008000000 */
[----:B------:R-:W-:Y:S01]  /*592b0*/  SHF.R.S32.HI R115, RZ, 0x1f, R118 ;  /* 0x0000001fff737819 */ /* 0x000fe20000011476 */
[----:B------:R-:W-:Y:S01]  /*592c0*/  ULDC UR5, c[0x0][0x248] ;  /* 0x0000920000057ab9 */ /* 0x000fe20000000800 */
[----:B------:R-:W-:Y:S01]  /*592d0*/  SHF.R.S32.HI R117, RZ, 0x1f, R120 ;  /* 0x0000001fff757819 */ /* 0x000fe20000011478 */
[----:B0-----:R-:W4:Y:S04]  /*592e0*/  LDL.LU R109, [R1+0x1c40] ;  /* 0x001c4000016d7983 */ /* 0x001f280000300800 */
[----:B------:R-:W-:Y:S04]  /*592f0*/  STL [R1+0x5770], R112 ;  /* 0x0057707001007387 */ /* 0x000fe80000100800 */
[----:B------:R0:W-:Y:S01]  /*59300*/  STL [R1+0x577c], R111 ;  /* 0x00577c6f01007387 */ /* 0x0001e20000100800 */
[----:B------:R-:W-:Y:S01]  /*59310*/  VIADD R157, R158, UR5 ;  /* 0x000000059e9d7c36 */ /* 0x000fe20008000000 */
[----:B------:R-:W-:Y:S01]  /*59320*/  ULDC UR5, c[0x0][0x248] ;  /* 0x0000920000057ab9 */ /* 0x000fe20000000800 */
[----:B------:R-:W-:Y:S01]  /*59330*/  SHF.R.S32.HI R119, RZ, 0x1f, R122 ;  /* 0x0000001fff777819 */ /* 0x000fe2000001147a */
[----:B0-----:R-:W4:Y:S04]  /*59340*/  LDL.LU R111, [R1+0x1c3c] ;  /* 0x001c3c00016f7983 */ /* 0x001f280000300800 */
[----:B------:R-:W-:Y:S04]  /*59350*/  STL [R1+0x5778], R114 ;  /* 0x0057787201007387 */ /* 0x000fe80000100800 */
[----:B------:R0:W-:Y:S01]  /*59360*/  STL [R1+0x5784], R113 ;  /* 0x0057847101007387 */ /* 0x0001e20000100800 */
        /* <DEDUP_REMOVED lines=12> */
[----:B------:R-:W-:Y:S01]  /*59430*/  SHF.R.S32.HI R125, RZ, 0x1f, R128 ;  /* 0x0000001fff7d7819 */ /* 0x000fe20000011480 */
[----:B------:R-:W-:Y:S01]  /*59440*/  VIADD R154, R155, UR5 ;  /* 0x000000059b9a7c36 */ /* 0x000fe20008000000 */
[----:B---3--:R-:W-:Y:S01]  /*59450*/  SHF.R.S32.HI R127, RZ, 0x1f, R130 ;  /* 0x0000001fff7f7819 */ /* 0x008fe20000011482 */
[----:B------:R-:W-:Y:S01]  /*59460*/  ULDC UR5, c[0x0][0x248] ;  /* 0x0000920000057ab9 */ /* 0x000fe20000000800 */
[----:B0-----:R-:W3:Y:S04]  /*59470*/  LDL.LU R117, [R1+0x1c30] ;  /* 0x001c300001757983 */ /* 0x001ee80000300800 */
[----:B------:R-:W-:Y:S04]  /*59480*/  STL [R1+0x5790], R120 ;  /* 0x0057907801007387 */ /* 0x000fe80000100800 */
[----:B------:R0:W-:Y:S01]  /*59490*/  STL [R1+0x579c], R119 ;  /* 0x00579c7701007387 */ /* 0x0001e20000100800 */
[----:B--2---:R-:W-:Y:S01]  /*594a0*/  SHF.R.S32.HI R129, RZ, 0x1f, R132 ;  /* 0x0000001fff817819 */ /* 0x004fe20000011484 */
[----:B------:R-:W-:Y:S01]  /*594b0*/  VIADD R153, R154, UR5 ;  /* 0x000000059a997c36 */ /* 0x000fe20008000000 */
[----:B----4-:R-:W-:Y:S01]  /*594c0*/  SHF.R.S32.HI R131, RZ, 0x1f, R134 ;  /* 0x0000001fff837819 */ /* 0x010fe20000011486 */
[----:B------:R-:W-:Y:S01]  /*594d0*/  ULDC UR5, c[0x0][0x248] ;  /* 0x0000920000057ab9 */ /* 0x000fe20000000800 */
[----:B0-----:R-:W2:Y:S04]  /*594e0*/  LDL.LU R119, [R1+0x1c2c] ;  /* 0x001c2c0001777983 */ /* 0x001ea80000300800 */
[----:B------:R-:W-:Y:S04]  /*594f0*/  STL [R1+0x5798], R122 ;  /* 0x0057987a01007387 */ /* 0x000fe80000100800 */
[----:B------:R0:W-:Y:S01]  /*59500*/  STL [R1+0x57a4], R121 ;  /* 0x0057a47901007387 */ /* 0x0001e20000100800 */
[----:B------:R-:W-:-:S03]  /*59510*/  SHF.R.S32.HI R133, RZ, 0x1f, R136 ;  /* 0x0000001fff857819 */ /* 0x000fc60000011488 */
[----:B0-----:R-:W4:Y:S04]  /*59520*/  LDL.LU R121, [R1+0x1c28] ;  /* 0x001c280001797983 */ /* 0x001f280000300800 */
[----:B------:R-:W-:Y:S04]  /*59530*/  STL [R1+0x57a0], R124 ;  /* 0x0057a07c01007387 */ /* 0x000fe80000100800 */
[----:B------:R0:W-:Y:S01]  /*59540*/  STL [R1+0x57ac], R123 ;  /* 0x0057ac7b01007387 */ /* 0x0001e20000100800 */
[----:B------:R-:W-:Y:S01]  /*59550*/  VIADD R23, R153, UR5 ;  /* 0x0000000599177c36 */ /* 0x000fe20008000000 */
[----:B------:R-:W-:Y:S01]  /*59560*/  SHF.R.S32.HI R135, RZ, 0x1f, R138 ;  /* 0x0000001fff877819 */ /* 0x000fe2000001148a */
[----:B------:R-:W-:Y:S01]  /*59570*/  ULDC UR5, c[0x0][0x248] ;  /* 0x0000920000057ab9 */ /* 0x000fe20000000800 */
[----:B0-----:R-:W3:Y:S04]  /*59580*/  LDL.LU R123, [R1+0x1c24] ;  /* 0x001c2400017b7983 */ /* 0x001ee80000300800 */
[----:B------:R-:W-:Y:S04]  /*59590*/  STL [R1+0x57a8], R126 ;  /* 0x0057a87e01007387 */ /* 0x000fe80000100800 */
[----:B------:R-:W-:Y:S04]  /*595a0*/  STL [R1+0x57b4], R125 ;  /* 0x0057b47d01007387 */ /* 0x000fe80000100800 */
[----:B------:R-:W-:Y:S04]  /*595b0*/  STL [R1+0x57b0], R128 ;  /* 0x0057b08001007387 */ /* 0x000fe80000100800 */
[----:B------:R-:W-:Y:S04]  /*595c0*/  STL [R1+0x57bc], R127 ;  /* 0x0057bc7f01007387 */ /* 0x000fe80000100800 */
[----:B------:R-:W-:Y:S01]  /*595d0*/  STL [R1+0x57b8], R130 ;  /* 0x0057b88201007387 */ /* 0x000fe20000100800 */
[----:B------:R-:W-:-:S03]  /*595e0*/  SHF.R.S32.HI R137, RZ, 0x1f, R140 ;  /* 0x0000001fff897819 */ /* 0x000fc6000001148c */
[----:B------:R-:W-:Y:S01]  /*595f0*/  STL [R1+0x57c4], R129 ;  /* 0x0057c48101007387 */ /* 0x000fe20000100800 */
[----:B------:R-:W-:Y:S01]  /*59600*/  VIADD R22, R23, UR5 ;  /* 0x0000000517167c36 */ /* 0x000fe20008000000 */
[----:B------:R-:W-:Y:S01]  /*59610*/  SHF.R.S32.HI R143, RZ, 0x1f, R146 ;  /* 0x0000001fff8f7819 */ /* 0x000fe20000011492 */
[----:B------:R-:W-:Y:S01]  /*59620*/  ULDC UR5, c[0x0][0x248] ;  /* 0x0000920000057ab9 */ /* 0x000fe20000000800 */
[----:B------:R-:W-:Y:S04]  /*59630*/  STL [R1+0x57c0], R132 ;  /* 0x0057c08401007387 */ /* 0x000fe80000100800 */
[----:B------:R-:W-:Y:S01]  /*59640*/  STL [R1+0x57cc], R131 ;  /* 0x0057cc8301007387 */ /* 0x000fe20000100800 */
[----:B------:R-:W-:-:S03]  /*59650*/  SHF.R.S32.HI R145, RZ, 0x1f, R148 ;  /* 0x0000001fff917819 */ /* 0x000fc60000011494 */
[----:B------:R-:W-:Y:S01]  /*59660*/  STL [R1+0x57c8], R134 ;  /* 0x0057c88601007387 */ /* 0x000fe20000100800 */
[----:B------:R-:W-:-:S03]  /*59670*/  SHF.R.S32.HI R147, RZ, 0x1f, R150 ;  /* 0x0000001fff937819 */ /* 0x000fc60000011496 */
[----:B------:R-:W-:Y:S01]  /*59680*/  STL [R1+0x57d4], R133 ;  /* 0x0057d48501007387 */ /* 0x000fe20000100800 */
[----:B------:R-:W-:Y:S01]  /*59690*/  VIADD R21, R22, UR5 ;  /* 0x0000000516157c36 */ /* 0x000fe20008000000 */
[----:B------:R-:W-:Y:S01]  /*596a0*/  SHF.R.S32.HI R149, RZ, 0x1f, R244 ;  /* 0x0000001fff957819 */ /* 0x000fe200000114f4 */
[----:B------:R-:W-:Y:S01]  /*596b0*/  ULDC UR5, c[0x0][0x228] ;  /* 0x00008a0000057ab9 */ /* 0x000fe20000000800 */
[----:B------:R-:W-:Y:S01]  /*596c0*/  STL [R1+0x57d0], R136 ;  /* 0x0057d08801007387 */ /* 0x000fe20000100800 */
[----:B------:R-:W-:-:S03]  /*596d0*/  SHF.R.S32.HI R151, RZ, 0x1f, R246 ;  /* 0x0000001fff977819 */ /* 0x000fc600000114f6 */
        /* <DEDUP_REMOVED lines=10> */
[----:B------:R-:W-:Y:S01]  /*59780*/  STL.64 [R1+0x57f0], R142 ;  /* 0x0057f08e01007387 */ /* 0x000fe20000100a00 */
[----:B------:R-:W-:-:S03]  /*59790*/  SHF.R.S32.HI R31, RZ, 0x1f, R48 ;  /* 0x0000001fff1f7819 */ /* 0x000fc60000011430 */
[----:B------:R-:W-:Y:S01]  /*597a0*/  STL.64 [R1+0x57f8], R144 ;  /* 0x0057f89001007387 */ /* 0x000fe20000100a00 */
[----:B------:R-:W-:-:S03]  /*597b0*/  SHF.R.S32.HI R30, RZ, 0x1f, R58 ;  /* 0x0000001fff1e7819 */ /* 0x000fc6000001143a */
[----:B------:R-:W-:Y:S01]  /*597c0*/  STL.64 [R1+0x5800], R146 ;  /* 0x0058009201007387 */ /* 0x000fe20000100a00 */
[----:B------:R-:W-:-:S03]  /*597d0*/  SHF.R.S32.HI R24, RZ, 0x1f, R25 ;  /* 0x0000001fff187819 */ /* 0x000fc60000011419 */
[----:B------:R-:W-:Y:S01]  /*597e0*/  STL.64 [R1+0x5808], R148 ;  /* 0x0058089401007387 */ /* 0x000fe20000100a00 */
[----:B------:R-:W-:Y:S01]  /*597f0*/  VIADD R19, R20, UR7 ;  /* 0x0000000714137c36 */ /* 0x000fe20008000000 */
[----:B------:R-:W-:Y:S01]  /*59800*/  SHF.R.S32.HI R33, RZ, 0x1f, R68 ;  /* 0x0000001fff217819 */ /* 0x000fe20000011444 */
[----:B------:R-:W-:Y:S01]  /*59810*/  ULDC UR7, c[0x0][0x248] ;  /* 0x0000920000077ab9 */ /* 0x000fe20000000800 */
[----:B------:R-:W-:Y:S01]  /*59820*/  STL.64 [R1+0x5810], R150 ;  /* 0x0058109601007387 */ /* 0x000fe20000100a00 */
[----:B------:R-:W-:-:S03]  /*59830*/  SHF.R.S32.HI R35, RZ, 0x1f, R32 ;  /* 0x0000001fff237819 */ /* 0x000fc60000011420 */
[----:B------:R-:W-:Y:S01]  /*59840*/  STL.64 [R1+0x5818], R244 ;  /* 0x005818f401007387 */ /* 0x000fe20000100a00 */
[----:B------:R-:W-:-:S03]  /*59850*/  SHF.R.S32.HI R26, RZ, 0x1f, R29 ;  /* 0x0000001fff1a7819 */ /* 0x000fc6000001141d */
[----:B------:R-:W-:Y:S01]  /*59860*/  STL.64 [R1+0x5820], R246 ;  /* 0x005820f601007387 */ /* 0x000fe20000100a00 */
[----:B------:R-:W-:-:S03]  /*59870*/  SHF.R.S32.HI R27, RZ, 0x1f, R65 ;  /* 0x0000001fff1b7819 */ /* 0x000fc60000011441 */
[----:B------:R-:W-:Y:S01]  /*59880*/  STL.64 [R1+0x5830], R48 ;  /* 0x0058303001007387 */ /* 0x000fe20000100a00 */
[----:B------:R-:W-:Y:S01]  /*59890*/  SHF.R.S32.HI R39, RZ, 0x1f, R46 ;  /* 0x0000001fff277819 */ /* 0x000fe2000001142e */
[----:B------:R-:W-:Y:S01]  /*598a0*/  VIADD R18, R19, UR7 ;  /* 0x0000000713127c36 */ /* 0x000fe20008000000 */
[----:B------:R-:W-:Y:S01]  /*598b0*/  SHF.R.S32.HI R64, RZ, 0x1f, R61 ;  /* 0x0000001fff407819 */ /* 0x000fe2000001143d */
[----:B------:R-:W-:Y:S01]  /*598c0*/  STL.64 [R1+0x5828], R44 ;  /* 0x0058282c01007387 */ /* 0x000fe20000100a00 */
[----:B------:R-:W-:Y:S01]  /*598d0*/  SHF.R.S32.HI R36, RZ, 0x1f, R56 ;  /* 0x0000001fff247819 */ /* 0x000fe20000011438 */
[----:B------:R-:W-:Y:S02]  /*598e0*/  ULDC UR7, c[0x0][0x248] ;  /* 0x0000920000077ab9 */ /* 0x000fe40000000800 */
[----:B------:R-:W-:Y:S01]  /*598f0*/  STL.64 [R1+0x5838], R30 ;  /* 0x0058381e01007387 */ /* 0x000fe20000100a00 */
[----:B------:R-:W-:-:S03]  /*59900*/  SHF.R.S32.HI R41, RZ, 0x1f, R40 ;  /* 0x0000001fff297819 */ /* 0x000fc60000011428 */
[----:B------:R0:W-:Y:S01]  /*59910*/  STL.64 [R1+0x5840], R24 ;  /* 0x0058401801007387 */ /* 0x0001e20000100a00 */
[----:B------:R-:W-:-:S03]  /*59920*/  SHF.R.S32.HI R59, RZ, 0x1f, R47 ;  /* 0x0000001fff3b7819 */ /* 0x000fc6000001142f */
[----:B------:R-:W-:Y:S01]  /*59930*/  STL.64 [R1+0x5848], R32 ;  /* 0x0058482001007387 */ /* 0x000fe20000100a00 */
[----:B------:R-:W-:Y:S01]  /*59940*/  VIADD R17, R18, UR7 ;  /* 0x0000000712117c36 */ /* 0x000fe20008000000 */
[----:B------:R-:W-:Y:S01]  /*59950*/  SHF.R.S32.HI R42, RZ, 0x1f, R8 ;  /* 0x0000001fff2a7819 */ /* 0x000fe20000011408 */
[----:B------:R-:W-:Y:S01]  /*59960*/  ULDC UR7, c[0x0][0x248] ;  /* 0x0000920000077ab9 */ /* 0x000fe20000000800 */
[----:B------:R1:W-:Y:S04]  /*59970*/  STL.64 [R1+0x5850], R34 ;  /* 0x0058502201007387 */ /* 0x0003e80000100a00 */
[----:B------:R-:W-:Y:S01]  /*59980*/  STL.64 [R1+0x5858], R26 ;  /* 0x0058581a01007387 */ /* 0x000fe20000100a00 */
[----:B0-----:R-:W-:-:S03]  /*59990*/  SHF.R.S32.HI R24, RZ, 0x1f, R108 ;  /* 0x0000001fff187819 */ /* 0x001fc6000001146c */
[----:B------:R0:W-:Y:S01]  /*599a0*/  STL.64 [R1+0x5860], R38 ;  /* 0x0058602601007387 */ /* 0x0001e20000100a00 */
[----:B------:R-:W-:Y:S01]  /*599b0*/  VIADD R16, R17, UR7 ;  /* 0x0000000711107c36 */ /* 0x000fe20008000000 */
[----:B------:R-:W-:Y:S02]  /*599c0*/  ULDC UR7, c[0x0][0x248] ;  /* 0x0000920000077ab9 */ /* 0x000fe40000000800 */
[----:B------:R-:W-:Y:S04]  /*599d0*/  STL.64 [R1+0x5868], R64 ;  /* 0x0058684001007387 */ /* 0x000fe80000100a00 */
[----:B------:R-:W-:Y:S01]  /*599e0*/  STL.64 [R1+0x5870], R36 ;  /* 0x0058702401007387 */ /* 0x000fe20000100a00 */
[----:B------:R-:W-:-:S03]  /*599f0*/  IMAD.MOV.U32 R246, RZ, RZ, R90 ;  /* 0x000000fffff67224 */ /* 0x000fc600078e005a */
[----:B------:R-:W-:Y:S01]  /*59a00*/  STL.64 [R1+0x5878], R40 ;  /* 0x0058782801007387 */ /* 0x000fe20000100a00 */
[----:B------:R-:W-:-:S03]  /*59a10*/  SHF.R.S32.HI R66, RZ, 0x1f, R34 ;  /* 0x0000001fff427819 */ /* 0x000fc60000011422 */
[----:B------:R-:W-:Y:S01]  /*59a20*/  STL.64 [R1+0x5888], R58 ;  /* 0x0058883a01007387 */ /* 0x000fe20000100a00 */
[----:B------:R-:W-:Y:S01]  /*59a30*/  VIADD R15, R16, UR7 ;  /* 0x00000007100f7c36 */ /* 0x000fe20008000000 */
[----:B------:R-:W-:Y:S02]  /*59a40*/  ULDC UR7, c[0x0][0x248] ;  /* 0x0000920000077ab9 */ /* 0x000fe40000000800 */
[----:B------:R-:W-:Y:S01]  /*59a50*/  STL.64 [R1+0x5880], R46 ;  /* 0x0058802e01007387 */ /* 0x000fe20000100a00 */
[----:B-1----:R-:W-:-:S03]  /*59a60*/  IMAD.MOV.U32 R34, RZ, RZ, R78 ;  /* 0x000000ffff227224 */ /* 0x002fc600078e004e */
[----:B------:R-:W-:Y:S01]  /*59a70*/  STL.64 [R1+0x5890], R42 ;  /* 0x0058902a01007387 */ /* 0x000fe20000100a00 */
[----:B------:R-:W-:-:S03]  /*59a80*/  IMAD.MOV.U32 R30, RZ, RZ, R84 ;  /* 0x000000ffff1e7224 */ /* 0x000fc600078e0054 */
[----:B------:R-:W2:Y:S01]  /*59a90*/  LDL.LU R125, [R1+0x1c20] ;  /* 0x001c2000017d7983 */ /* 0x000ea20000300800 */
[----:B0-----:R-:W-:-:S03]  /*59aa0*/  IMAD.MOV.U32 R39, RZ, RZ, R246 ;  /* 0x000000ffff277224 */ /* 0x001fc600078e00f6 */
[----:B------:R0:W-:Y:S01]  /*59ab0*/  STL [R1+0x1a20], R24 ;  /* 0x001a201801007387 */ /* 0x0001e20000100800 */
[----:B------:R-:W-:Y:S01]  /*59ac0*/  SHF.R.S32.HI R152, RZ, 0x1f, R37 ;  /* 0x0000001fff987819 */ /* 0x000fe20000011425 */
[----:B------:R-:W-:Y:S02]  /*59ad0*/  IMAD.MOV.U32 R35, RZ, RZ, R88 ;  /* 0x000000ffff237224 */ /* 0x000fe400078e0058 */
[----:B------:R-:W-:Y:S01]  /*59ae0*/  IMAD.MOV.U32 R143, RZ, RZ, R86 ;  /* 0x000000ffff8f7224 */ /* 0x000fe200078e0056 */
[----:B------:R-:W4:Y:S01]  /*59af0*/  LDL.LU R140, [R1+0x1c04] ;  /* 0x001c0400018c7983 */ /* 0x000f220000300800 */
[----:B------:R-:W-:Y:S02]  /*59b00*/  IMAD.MOV.U32 R246, RZ, RZ, R14 ;  /* 0x000000fffff67224 */ /* 0x000fe400078e000e */
[----:B0-----:R-:W-:Y:S01]  /*59b10*/  IMAD.MOV.U32 R24, RZ, RZ, R80 ;  /* 0x000000ffff187224 */ /* 0x001fe200078e0050 */
[----:B------:R-:W3:Y:S01]  /*59b20*/  LDL.LU R135, [R1+0x1c0c] ;  /* 0x001c0c0001877983 */ /* 0x000ee20000300800 */
[----:B------:R-:W-:-:S02]  /*59b30*/  VIADD R14, R15, UR7 ;  /* 0x000000070f0e7c36 */ /* 0x000fc40008000000 */
[----:B------:R-:W-:Y:S01]  /*59b40*/  IMAD.MOV.U32 R37, RZ, RZ, R34 ;  /* 0x000000ffff257224 */ /* 0x000fe200078e0022 */
[----:B------:R-:W2:Y:S01]  /*59b50*/  LDL.LU R133, [R1+0x1c10] ;  /* 0x001c100001857983 */ /* 0x000ea20000300800 */
[----:B------:R-:W-:Y:S02]  /*59b60*/  IMAD.MOV.U32 R34, RZ, RZ, R24 ;  /* 0x000000ffff227224 */ /* 0x000fe400078e0018 */
[----:B------:R-:W-:Y:S02]  /*59b70*/  IMAD.MOV.U32 R24, RZ, RZ, R30 ;  /* 0x000000ffff187224 */ /* 0x000fe400078e001e */
[----:B------:R-:W-:Y:S01]  /*59b80*/  IMAD.MOV.U32 R26, RZ, RZ, R35 ;  /* 0x000000ffff1a7224 */ /* 0x000fe200078e0023 */
[--C-:B------:R-:W-:Y:S01]  /*59b90*/  SHF.R.S32.HI R35, RZ, 0x1f, R28.reuse ;  /* 0x0000001fff237819 */ /* 0x100fe2000001141c */
[----:B------:R-:W-:Y:S01]  /*59ba0*/  IMAD.MOV.U32 R30, RZ, RZ, R143 ;  /* 0x000000ffff1e7224 */ /* 0x000fe200078e008f */
[C---:B------:R-:W-:Y:S01]  /*59bb0*/  IADD3 R42, P2, R14.reuse, R6, RZ ;  /* 0x000000060e2a7210 */ /* 0x040fe20007f5e0ff */
[----:B------:R-:W-:Y:S01]  /*59bc0*/  IMAD.MOV.U32 R143, RZ, RZ, R28 ;  /* 0x000000ffff8f7224 */ /* 0x000fe200078e001c */
[----:B------:R-:W-:Y:S01]  /*59bd0*/  SHF.R.S32.HI R28, RZ, 0x1f, R14 ;  /* 0x0000001fff1c7819 */ /* 0x000fe2000001140e */
[----:B------:R-:W2:Y:S01]  /*59be0*/  LDL.LU R131, [R1+0x1c14] ;  /* 0x001c140001837983 */ /* 0x000ea20000300800 */
[----:B------:R-:W-:-:S03]  /*59bf0*/  IADD3 R46, P4, R14, R0, RZ ;  /* 0x000000000e2e7210 */ /* 0x000fc60007f9e0ff */
[C---:B------:R-:W-:Y:S01]  /*59c00*/  IMAD.X R43, R28.reuse, 0x1, R5, P2 ;  /* 0x000000011c2b7824 */ /* 0x040fe200010e0605 */
[----:B------:R-:W2:Y:S01]  /*59c10*/  LDL.LU R129, [R1+0x1c18] ;  /* 0x001c180001817983 */ /* 0x000ea20000300800 */
[----:B------:R-:W-:Y:S01]  /*59c20*/  IMAD.X R47, R28, 0x1, R7, P4 ;  /* 0x000000011c2f7824 */ /* 0x000fe200020e0607 */
[----:B------:R-:W-:Y:S02]  /*59c30*/  IADD3 R58, P1, R14, R2, RZ ;  /* 0x000000020e3a7210 */ /* 0x000fe40007f3e0ff */
[----:B------:R-:W2:Y:S04]  /*59c40*/  LDL.LU R127, [R1+0x1c1c] ;  /* 0x001c1c00017f7983 */ /* 0x000ea80000300800 */
[----:B------:R0:W-:Y:S04]  /*59c50*/  STL.64 [R1+0x4620], R42 ;  /* 0x0046202a01007387 */ /* 0x0001e80000100a00 */
[----:B------:R1:W-:Y:S01]  /*59c60*/  STL.64 [R1+0x4618], R46 ;  /* 0x0046182e01007387 */ /* 0x0003e20000100a00 */
[----:B------:R-:W-:Y:S01]  /*59c70*/  IMAD.X R59, R28, 0x1, R13, P1 ;  /* 0x000000011c3b7824 */ /* 0x000fe200008e060d */
[----:B0-----:R-:W-:-:S02]  /*59c80*/  IADD3 R42, P2, R15, R4, RZ ;  /* 0x000000040f2a7210 */ /* 0x001fc40007f5e0ff */
[----:B-1----:R-:W-:Y:S02]  /*59c90*/  SHF.R.S32.HI R47, RZ, 0x1f, R15 ;  /* 0x0000001fff2f7819 */ /* 0x002fe4000001140f */
[----:B------:R0:W-:Y:S03]  /*59ca0*/  STL.64 [R1+0x4610], R58 ;  /* 0x0046103a01007387 */ /* 0x0001e60000100a00 */
[----:B------:R-:W-:Y:S01]  /*59cb0*/  IMAD.X R43, R47, 0x1, R3, P2 ;  /* 0x000000012f2b7824 */ /* 0x000fe200010e0603 */
[----:B------:R-:W-:-:S04]  /*59cc0*/  IADD3 R46, P4, R15, R6, RZ ;  /* 0x000000060f2e7210 */ /* 0x000fc80007f9e0ff */
[----:B------:R1:W-:Y:S01]  /*59cd0*/  STL.64 [R1+0x4608], R42 ;  /* 0x0046082a01007387 */ /* 0x0003e20000100a00 */
[C---:B0-----:R-:W-:Y:S02]  /*59ce0*/  IADD3 R58, P1, R15.reuse, R0, RZ ;  /* 0x000000000f3a7210 */ /* 0x041fe40007f3e0ff */
[----:B-1----:R-:W-:Y:S01]  /*59cf0*/  IADD3 R42, P2, R15, R2, RZ ;  /* 0x000000020f2a7210 */ /* 0x002fe20007f5e0ff */
[----:B------:R-:W-:-:S04]  /*59d00*/  IMAD.MOV.U32 R15, RZ, RZ, R47 ;  /* 0x000000ffff0f7224 */ /* 0x000fc800078e002f */
[C---:B------:R-:W-:Y:S02]  /*59d10*/  IMAD.X R47, R15.reuse, 0x1, R5, P4 ;  /* 0x000000010f2f7824 */ /* 0x040fe400020e0605 */
[C---:B------:R-:W-:Y:S02]  /*59d20*/  IMAD.X R59, R15.reuse, 0x1, R7, P1 ;  /* 0x000000010f3b7824 */ /* 0x040fe400008e0607 */
[----:B------:R-:W-:Y:S01]  /*59d30*/  IMAD.X R43, R15, 0x1, R13, P2 ;  /* 0x000000010f2b7824 */ /* 0x000fe200010e060d */
[----:B------:R0:W-:Y:S01]  /*59d40*/  STL.64 [R1+0x4600], R46 ;  /* 0x0046002e01007387 */ /* 0x0001e20000100a00 */
[----:B------:R-:W-:-:S03]  /*59d50*/  SHF.R.S32.HI R15, RZ, 0x1f, R16 ;  /* 0x0000001fff0f7819 */ /* 0x000fc60000011410 */
[----:B------:R1:W-:Y:S01]  /*59d60*/  STL.64 [R1+0x45f8], R58 ;  /* 0x0045f83a01007387 */ /* 0x0003e20000100a00 */
[----:B0-----:R-:W-:-:S03]  /*59d70*/  IADD3 R46, P4, R16, R4, RZ ;  /* 0x00000004102e7210 */ /* 0x001fc60007f9e0ff */
[----:B------:R0:W-:Y:S02]  /*59d80*/  STL.64 [R1+0x45f0], R42 ;  /* 0x0045f02a01007387 */ /* 0x0001e40000100a00 */
[----:B------:R-:W-:Y:S01]  /*59d90*/  IMAD.X R47, R15, 0x1, R3, P4 ;  /* 0x000000010f2f7824 */ /* 0x000fe200020e0603 */
[----:B-1----:R-:W-:-:S04]  /*59da0*/  IADD3 R58, P1, R16, R6, RZ ;  /* 0x00000006103a7210 */ /* 0x002fc80007f3e0ff */
[----:B------:R1:W-:Y:S01]  /*59db0*/  STL.64 [R1+0x45e8], R46 ;  /* 0x0045e82e01007387 */ /* 0x0003e20000100a00 */
[C---:B0-----:R-:W-:Y:S02]  /*59dc0*/  IADD3 R42, P2, R16.reuse, R0, RZ ;  /* 0x00000000102a7210 */ /* 0x041fe40007f5e0ff */
[----:B-1----:R-:W-:Y:S01]  /*59dd0*/  IADD3 R46, P4, R16, R2, RZ ;  /* 0x00000002102e7210 */ /* 0x002fe20007f9e0ff */
[----:B------:R-:W-:-:S04]  /*59de0*/  IMAD.MOV.U32 R16, RZ, RZ, R15 ;  /* 0x000000ffff107224 */ /* 0x000fc800078e000f */
[----:B------:R-:W-:Y:S01]  /*59df0*/  IMAD.X R59, R16, 0x1, R5, P1 ;  /* 0x00000001103b7824 */ /* 0x000fe200008e0605 */
[----:B------:R-:W-:-:S04]  /*59e00*/  SHF.R.S32.HI R15, RZ, 0x1f, R17 ;  /* 0x0000001fff0f7819 */ /* 0x000fc80000011411 */
[----:B------:R0:W-:Y:S01]  /*59e10*/  STL.64 [R1+0x45e0], R58 ;  /* 0x0045e03a01007387 */ /* 0x0001e20000100a00 */
[C---:B------:R-:W-:Y:S02]  /*59e20*/  IMAD.X R43, R16.reuse, 0x1, R7, P2 ;  /* 0x00000001102b7824 */ /* 0x040fe400010e0607 */
[----:B------:R-:W-:Y:S01]  /*59e30*/  IMAD.X R47, R16, 0x1, R13, P4 ;  /* 0x00000001102f7824 */ /* 0x000fe200020e060d */
[----:B0-----:R-:W-:Y:S02]  /*59e40*/  IADD3 R58, P1, R17, R4, RZ ;  /* 0x00000004113a7210 */ /* 0x001fe40007f3e0ff */
[----:B------:R0:W-:Y:S03]  /*59e50*/  STL.64 [R1+0x45d8], R42 ;  /* 0x0045d82a01007387 */ /* 0x0001e60000100a00 */
[----:B------:R-:W-:Y:S01]  /*59e60*/  IMAD.X R59, R15, 0x1, R3, P1 ;  /* 0x000000010f3b7824 */ /* 0x000fe200008e0603 */
[----:B------:R1:W-:Y:S04]  /*59e70*/  STL.64 [R1+0x45d0], R46 ;  /* 0x0045d02e01007387 */ /* 0x0003e80000100a00 */
[----:B------:R1:W-:Y:S01]  /*59e80*/  STL.64 [R1+0x45c8], R58 ;  /* 0x0045c83a01007387 */ /* 0x0003e20000100a00 */
[----:B0-----:R-:W-:-:S02]  /*59e90*/  IADD3 R42, P2, R17, R6, RZ ;  /* 0x00000006112a7210 */ /* 0x001fc40007f5e0ff */
[C---:B-1----:R-:W-:Y:S02]  /*59ea0*/  IADD3 R46, P4, R17.reuse, R0, RZ ;  /* 0x00000000112e7210 */ /* 0x042fe40007f9e0ff */
[----:B------:R-:W-:Y:S01]  /*59eb0*/  IADD3 R58, P1, R17, R2, RZ ;  /* 0x00000002113a7210 */ /* 0x000fe20007f3e0ff */
[C---:B------:R-:W-:Y:S01]  /*59ec0*/  IMAD.X R43, R15.reuse, 0x1, R5, P2 ;  /* 0x000000010f2b7824 */ /* 0x040fe200010e0605 */
[C---:B------:R-:W-:Y:S01]  /*59ed0*/  IADD3 R16, P2, R18.reuse, R4, RZ ;  /* 0x0000000412107210 */ /* 0x040fe20007f5e0ff */
[C---:B------:R-:W-:Y:S02]  /*59ee0*/  IMAD.X R47, R15.reuse, 0x1, R7, P4 ;  /* 0x000000010f2f7824 */ /* 0x040fe400020e0607 */
[----:B------:R-:W-:Y:S01]  /*59ef0*/  IMAD.X R59, R15, 0x1, R13, P1 ;  /* 0x000000010f3b7824 */ /* 0x000fe200008e060d */
[----:B------:R-:W-:Y:S01]  /*59f00*/  SHF.R.S32.HI R15, RZ, 0x1f, R18 ;  /* 0x0000001fff0f7819 */ /* 0x000fe20000011412 */
[----:B------:R0:W-:Y:S04]  /*59f10*/  STL.64 [R1+0x45c0], R42 ;  /* 0x0045c02a01007387 */ /* 0x0001e80000100a00 */
[----:B------:R-:W-:Y:S01]  /*59f20*/  IMAD.X R17, R15, 0x1, R3, P2 ;  /* 0x000000010f117824 */ /* 0x000fe200010e0603 */
[----:B0-----:R-:W2:Y:S04]  /*59f30*/  LDL.LU.64 R42, [R1+0x5890] ;  /* 0x00589000012a7983 */ /* 0x001ea80000300a00 */
[----:B------:R0:W-:Y:S04]  /*59f40*/  STL.64 [R1+0x45b8], R46 ;  /* 0x0045b82e01007387 */ /* 0x0001e80000100a00 */
[----:B------:R1:W-:Y:S04]  /*59f50*/  STL.64 [R1+0x45b0], R58 ;  /* 0x0045b03a01007387 */ /* 0x0003e80000100a00 */
[----:B------:R1:W-:Y:S01]  /*59f60*/  STL.64 [R1+0x45a8], R16 ;  /* 0x0045a81001007387 */ /* 0x0003e20000100a00 */
[----:B0-----:R-:W-:-:S02]  /*59f70*/  IADD3 R46, P4, R18, R6, RZ ;  /* 0x00000006122e7210 */ /* 0x001fc40007f9e0ff */
[----:B-1----:R-:W-:-:S03]  /*59f80*/  IADD3 R58, P1, R18, R0, RZ ;  /* 0x00000000123a7210 */ /* 0x002fc60007f3e0ff */
[C---:B------:R-:W-:Y:S01]  /*59f90*/  IMAD.X R47, R15.reuse, 0x1, R5, P4 ;  /* 0x000000010f2f7824 */ /* 0x040fe200020e0605 */
[----:B------:R-:W-:Y:S01]  /*59fa0*/  IADD3 R16, P2, R18, R2, RZ ;  /* 0x0000000212107210 */ /* 0x000fe20007f5e0ff */
[----:B------:R-:W-:-:S03]  /*59fb0*/  IMAD.X R59, R15, 0x1, R7, P1 ;  /* 0x000000010f3b7824 */ /* 0x000fc600008e0607 */
[----:B------:R0:W-:Y:S01]  /*59fc0*/  STL.64 [R1+0x45a0], R46 ;  /* 0x0045a02e01007387 */ /* 0x0001e20000100a00 */
[----:B------:R-:W-:Y:S01]  /*59fd0*/  SHF.R.S32.HI R41, RZ, 0x1f, R19 ;  /* 0x0000001fff297819 */ /* 0x000fe20000011413 */
[----:B------:R-:W-:Y:S02]  /*59fe0*/  IMAD.X R17, R15, 0x1, R13, P2 ;  /* 0x000000010f117824 */ /* 0x000fe400010e060d */
[----:B------:R1:W-:Y:S04]  /*59ff0*/  STL.64 [R1+0x4598], R58 ;  /* 0x0045983a01007387 */ /* 0x0003e80000100a00 */
[----:B------:R1:W-:Y:S01]  /*5a000*/  STL.64 [R1+0x4590], R16 ;  /* 0x0045901001007387 */ /* 0x0003e20000100a00 */
[C---:B0-----:R-:W-:Y:S02]  /*5a010*/  IADD3 R46, P4, R19.reuse, R4, RZ ;  /* 0x00000004132e7210 */ /* 0x041fe40007f9e0ff */
[----:B-1----:R-:W-:-:S03]  /*5a020*/  IADD3 R58, P1, R19, R6, RZ ;  /* 0x00000006133a7210 */ /* 0x002fc60007f3e0ff */
[----:B------:R-:W-:Y:S01]  /*5a030*/  IMAD.X R47, R41, 0x1, R3, P4 ;  /* 0x00000001292f7824 */ /* 0x000fe200020e0603 */
[----:B------:R-:W-:Y:S01]  /*5a040*/  IADD3 R16, P2, R19, R0, RZ ;  /* 0x0000000013107210 */ /* 0x000fe20007f5e0ff */
[----:B------:R-:W-:-:S03]  /*5a050*/  IMAD.X R59, R41, 0x1, R5, P1 ;  /* 0x00000001293b7824 */ /* 0x000fc600008e0605 */
[----:B------:R0:W-:Y:S01]  /*5a060*/  STL.64 [R1+0x4588], R46 ;  /* 0x0045882e01007387 */ /* 0x0001e20000100a00 */
[----:B------:R-:W-:-:S03]  /*5a070*/  IMAD.X R17, R41, 0x1, R7, P2 ;  /* 0x0000000129117824 */ /* 0x000fc600010e0607 */
[----:B------:R1:W-:Y:S01]  /*5a080*/  STL.64 [R1+0x4580], R58 ;  /* 0x0045803a01007387 */ /* 0x0003e20000100a00 */
[----:B------:R-:W-:-:S03]  /*5a090*/  SHF.R.S32.HI R36, RZ, 0x1f, R20 ;  /* 0x0000001fff247819 */ /* 0x000fc60000011414 */
[----:B------:R1:W-:Y:S01]  /*5a0a0*/  STL.64 [R1+0x4578], R16 ;  /* 0x0045781001007387 */ /* 0x0003e20000100a00 */
[----:B0-----:R-:W-:Y:S02]  /*5a0b0*/  IADD3 R46, P4, R19, R2, RZ ;  /* 0x00000002132e7210 */ /* 0x001fe40007f9e0ff */
        /* <DEDUP_REMOVED lines=9> */
[C---:B0-----:R-:W-:Y:S02]  /*5a150*/  IADD3 R46, P4, R20.reuse, R0, RZ ;  /* 0x00000000142e7210 */ /* 0x041fe40007f9e0ff */
[----:B-1----:R-:W-:-:S03]  /*5a160*/  IADD3 R58, P1, R20, R2, RZ ;  /* 0x00000002143a7210 */ /* 0x002fc60007f3e0ff */
[C---:B------:R-:W-:Y:S01]  /*5a170*/  IMAD.X R47, R36.reuse, 0x1, R7, P4 ;  /* 0x00000001242f7824 */ /* 0x040fe200020e0607 */
[----:B------:R-:W-:Y:S01]  /*5a180*/  IADD3 R16, P2, R21, R4, RZ ;  /* 0x0000000415107210 */ /* 0x000fe20007f5e0ff */
[----:B------:R-:W-:-:S03]  /*5a190*/  IMAD.X R59, R36, 0x1, R13, P1 ;  /* 0x00000001243b7824 */ /* 0x000fc600008e060d */
[----:B------:R0:W-:Y:S01]  /*5a1a0*/  STL.64 [R1+0x4558], R46 ;  /* 0x0045582e01007387 */ /* 0x0001e20000100a00 */
[----:B------:R-:W-:-:S03]  /*5a1b0*/  IMAD.X R17, R15, 0x1, R3, P2 ;  /* 0x000000010f117824 */ /* 0x000fc600010e0603 */
[----:B------:R1:W-:Y:S04]  /*5a1c0*/  STL.64 [R1+0x4550], R58 ;  /* 0x0045503a01007387 */ /* 0x0003e80000100a00 */
[----:B------:R4:W-:Y:S01]  /*5a1d0*/  STL.64 [R1+0x4548], R16 ;  /* 0x0045481001007387 */ /* 0x0009e20000100a00 */
[C---:B0-----:R-:W-:Y:S02]  /*5a1e0*/  IADD3 R46, P4, R21.reuse, R6, RZ ;  /* 0x00000006152e7210 */ /* 0x041fe40007f9e0ff */
[----:B-1----:R-:W-:-:S03]  /*5a1f0*/  IADD3 R58, P1, R21, R0, RZ ;  /* 0x00000000153a7210 */ /* 0x002fc60007f3e0ff */
[----:B------:R-:W-:Y:S01]  /*5a200*/  IMAD.X R47, R15, 0x1, R5, P4 ;  /* 0x000000010f2f7824 */ /* 0x000fe200020e0605 */
[----:B----4-:R-:W-:Y:S01]  /*5a210*/  IADD3 R16, P2, R21, R2, RZ ;  /* 0x0000000215107210 */ /* 0x010fe20007f5e0ff */
[----:B------:R-:W-:-:S03]  /*5a220*/  IMAD.X R59, R15, 0x1, R7, P1 ;  /* 0x000000010f3b7824 */ /* 0x000fc600008e0607 */
[----:B------:R0:W-:Y:S01]  /*5a230*/  STL.64 [R1+0x4540], R46 ;  /* 0x0045402e01007387 */ /* 0x0001e20000100a00 */
[C---:B------:R-:W-:Y:S01]  /*5a240*/  IADD3 R36, P1, R22.reuse, R6, RZ ;  /* 0x0000000616247210 */ /* 0x040fe20007f3e0ff */
[----:B------:R-:W-:Y:S01]  /*5a250*/  IMAD.X R17, R15, 0x1, R13, P2 ;  /* 0x000000010f117824 */ /* 0x000fe200010e060d */
[----:B------:R-:W-:Y:S01]  /*5a260*/  SHF.R.S32.HI R15, RZ, 0x1f, R22 ;  /* 0x0000001fff0f7819 */ /* 0x000fe20000011416 */
[----:B------:R-:W-:Y:S01]  /*5a270*/  IMAD.MOV.U32 R41, RZ, RZ, R37 ;  /* 0x000000ffff297224 */ /* 0x000fe200078e0025 */
[----:B0-----:R-:W-:-:S03]  /*5a280*/  IADD3 R46, P4, R22, R4, RZ ;  /* 0x00000004162e7210 */ /* 0x001fc60007f9e0ff */
[C---:B------:R-:W-:Y:S01]  /*5a290*/  IMAD.X R37, R15.reuse, 0x1, R5, P1 ;  /* 0x000000010f257824 */ /* 0x040fe200008e0605 */
[----:B------:R0:W-:Y:S01]  /*5a2a0*/  STL.64 [R1+0x4538], R58 ;  /* 0x0045383a01007387 */ /* 0x0001e20000100a00 */
[----:B------:R-:W-:Y:S01]  /*5a2b0*/  IMAD.X R47, R15, 0x1, R3, P4 ;  /* 0x000000010f2f7824 */ /* 0x000fe200020e0603 */
[----:B------:R-:W-:Y:S02]  /*5a2c0*/  SHF.R.S32.HI R40, RZ, 0x1f, R23 ;  /* 0x0000001fff287819 */ /* 0x000fe40000011417 */
[----:B0-----:R-:W4:Y:S04]  /*5a2d0*/  LDL.LU.64 R58, [R1+0x5888] ;  /* 0x00588800013a7983 */ /* 0x001f280000300a00 */
[----:B------:R0:W-:Y:S04]  /*5a2e0*/  STL.64 [R1+0x4530], R16 ;  /* 0x0045301001007387 */ /* 0x0001e80000100a00 */
[----:B------:R1:W-:Y:S04]  /*5a2f0*/  STL.64 [R1+0x4528], R46 ;  /* 0x0045282e01007387 */ /* 0x0003e80000100a00 */
[----:B------:R3:W-:Y:S01]  /*5a300*/  STL.64 [R1+0x4520], R36 ;  /* 0x0045202401007387 */ /* 0x0007e20000100a00 */
[----:B0-----:R-:W-:-:S02]  /*5a310*/  IADD3 R16, P2, R22, R0, RZ ;  /* 0x0000000016107210 */ /* 0x001fc40007f5e0ff */
[----:B-1----:R-:W-:-:S03]  /*5a320*/  IADD3 R46, P4, R22, R2, RZ ;  /* 0x00000002162e7210 */ /* 0x002fc60007f9e0ff */
[----:B------:R-:W-:Y:S01]  /*5a330*/  IMAD.X R17, R15, 0x1, R7, P2 ;  /* 0x000000010f117824 */ /* 0x000fe200010e0607 */
[----:B---3--:R-:W-:Y:S01]  /*5a340*/  IADD3 R36, P1, R23, R4, RZ ;  /* 0x0000000417247210 */ /* 0x008fe20007f3e0ff */
[----:B------:R-:W-:-:S03]  /*5a350*/  IMAD.X R47, R15, 0x1, R13, P4 ;  /* 0x000000010f2f7824 */ /* 0x000fc600020e060d */
[----:B------:R0:W-:Y:S01]  /*5a360*/  STL.64 [R1+0x4518], R16 ;  /* 0x0045181001007387 */ /* 0x0001e20000100a00 */
[----:B------:R-:W-:-:S03]  /*5a370*/  IMAD.X R37, R40, 0x1, R3, P1 ;  /* 0x0000000128257824 */ /* 0x000fc600008e0603 */
[----:B------:R-:W-:Y:S04]  /*5a380*/  STL.64 [R1+0x4510], R46 ;  /* 0x0045102e01007387 */ /* 0x000fe80000100a00 */
[----:B------:R1:W-:Y:S01]  /*5a390*/  STL.64 [R1+0x4508], R36 ;  /* 0x0045082401007387 */ /* 0x0003e20000100a00 */
[C---:B0-----:R-:W-:Y:S01]  /*5a3a0*/  IADD3 R16, P2, R23.reuse, R6, RZ ;  /* 0x0000000617107210 */ /* 0x041fe20007f5e0ff */
[----:B-1----:R-:W-:Y:S01]  /*5a3b0*/  IMAD.MOV.U32 R37, RZ, RZ, R40 ;  /* 0x000000ffff257224 */ /* 0x002fe200078e0028 */
[----:B------:R-:W-:-:S03]  /*5a3c0*/  IADD3 R46, P4, R23, R0, RZ ;  /* 0x00000000172e7210 */ /* 0x000fc60007f9e0ff */
[----:B------:R-:W-:Y:S01]  /*5a3d0*/  IMAD.X R17, R37, 0x1, R5, P2 ;  /* 0x0000000125117824 */ /* 0x000fe200010e0605 */
[----:B------:R-:W-:Y:S01]  /*5a3e0*/  IADD3 R36, P1, R23, R2, RZ ;  /* 0x0000000217247210 */ /* 0x000fe20007f3e0ff */
[----:B------:R-:W-:Y:S01]  /*5a3f0*/  IMAD.MOV.U32 R15, RZ, RZ, R41 ;  /* 0x000000ffff0f7224 */ /* 0x000fe200078e0029 */
[----:B------:R-:W-:Y:S02]  /*5a400*/  SHF.R.S32.HI R41, RZ, 0x1f, R153 ;  /* 0x0000001fff297819 */ /* 0x000fe40000011499 */
[----:B------:R0:W-:Y:S01]  /*5a410*/  STL.64 [R1+0x4500], R16 ;  /* 0x0045001001007387 */ /* 0x0001e20000100a00 */
[C---:B------:R-:W-:Y:S02]  /*5a420*/  IMAD.X R47, R37.reuse, 0x1, R7, P4 ;  /* 0x00000001252f7824 */ /* 0x040fe400020e0607 */
[----:B------:R-:W-:Y:S01]  /*5a430*/  IMAD.X R37, R37, 0x1, R13, P1 ;  /* 0x0000000125257824 */ /* 0x000fe200008e060d */
[----:B0-----:R-:W-:Y:S02]  /*5a440*/  IADD3 R16, P2, R153, R4, RZ ;  /* 0x0000000499107210 */ /* 0x001fe40007f5e0ff */
[----:B------:R0:W-:Y:S03]  /*5a450*/  STL.64 [R1+0x44f8], R46 ;  /* 0x0044f82e01007387 */ /* 0x0001e60000100a00 */
[----:B------:R-:W-:Y:S01]  /*5a460*/  IMAD.X R17, R41, 0x1, R3, P2 ;  /* 0x0000000129117824 */ /* 0x000fe200010e0603 */
[----:B------:R-:W-:Y:S01]  /*5a470*/  IADD3 R40, P4, R153, R6, RZ ;  /* 0x0000000699287210 */ /* 0x000fe20007f9e0ff */
[----:B0-----:R-:W3:Y:S04]  /*5a480*/  LDL.LU.64 R46, [R1+0x5880] ;  /* 0x00588000012e7983 */ /* 0x001ee80000300a00 */
[----:B------:R-:W-:Y:S04]  /*5a490*/  STL.64 [R1+0x44f0], R36 ;  /* 0x0044f02401007387 */ /* 0x000fe80000100a00 */
[----:B------:R0:W-:Y:S02]  /*5a4a0*/  STL.64 [R1+0x44e8], R16 ;  /* 0x0044e81001007387 */ /* 0x0001e40000100a00 */
[----:B0-----:R-:W-:-:S04]  /*5a4b0*/  IMAD.MOV.U32 R17, RZ, RZ, R41 ;  /* 0x000000ffff117224 */ /* 0x001fc800078e0029 */
[----:B------:R-:W-:Y:S01]  /*5a4c0*/  IMAD.X R41, R17, 0x1, R5, P4 ;  /* 0x0000000111297824 */ /* 0x000fe200020e0605 */
[C---:B------:R-:W-:Y:S02]  /*5a4d0*/  IADD3 R36, P1, R153.reuse, R0, RZ ;  /* 0x0000000099247210 */ /* 0x040fe40007f3e0ff */
[----:B------:R-:W-:Y:S02]  /*5a4e0*/  IADD3 R16, P2, R153, R2, RZ ;  /* 0x0000000299107210 */ /* 0x000fe40007f5e0ff */
[----:B------:R0:W-:Y:S01]  /*5a4f0*/  STL.64 [R1+0x44e0], R40 ;  /* 0x0044e02801007387 */ /* 0x0001e20000100a00 */
[----:B------:R-:W-:Y:S01]  /*5a500*/  SHF.R.S32.HI R153, RZ, 0x1f, R154 ;  /* 0x0000001fff997819 */ /* 0x000fe2000001149a */
[C---:B------:R-:W-:Y:S02]  /*5a510*/  IMAD.X R37, R17.reuse, 0x1, R7, P1 ;  /* 0x0000000111257824 */ /* 0x040fe400008e0607 */
[----:B------:R-:W-:Y:S01]  /*5a520*/  IMAD.X R17, R17, 0x1, R13, P2 ;  /* 0x0000000111117824 */ /* 0x000fe200010e060d */
[----:B0-----:R-:W-:-:S02]  /*5a530*/  IADD3 R40, P4, R154, R4, RZ ;  /* 0x000000049a287210 */ /* 0x001fc40007f9e0ff */
[----:B------:R0:W-:Y:S03]  /*5a540*/  STL.64 [R1+0x44d8], R36 ;  /* 0x0044d82401007387 */ /* 0x0001e60000100a00 */
[----:B------:R-:W-:Y:S01]  /*5a550*/  IMAD.X R41, R153, 0x1, R3, P4 ;  /* 0x0000000199297824 */ /* 0x000fe200020e0603 */
[----:B------:R1:W-:Y:S04]  /*5a560*/  STL.64 [R1+0x44d0], R16 ;  /* 0x0044d01001007387 */ /* 0x0003e80000100a00 */
[----:B------:R1:W-:Y:S01]  /*5a570*/  STL.64 [R1+0x44c8], R40 ;  /* 0x0044c82801007387 */ /* 0x0003e20000100a00 */
[C---:B0-----:R-:W-:Y:S02]  /*5a580*/  IADD3 R36, P1, R154.reuse, R6, RZ ;  /* 0x000000069a247210 */ /* 0x041fe40007f3e0ff */
[----:B-1----:R-:W-:-:S02]  /*5a590*/  IADD3 R16, P2, R154, R0, RZ ;  /* 0x000000009a107210 */ /* 0x002fc40007f5e0ff */
[----:B------:R-:W-:Y:S01]  /*5a5a0*/  IADD3 R40, P4, R154, R2, RZ ;  /* 0x000000029a287210 */ /* 0x000fe20007f9e0ff */
[----:B------:R-:W-:Y:S02]  /*5a5b0*/  IMAD.MOV.U32 R154, RZ, RZ, R153 ;  /* 0x000000ffff9a7224 */ /* 0x000fe400078e0099 */
[----:B------:R-:W-:Y:S02]  /*5a5c0*/  IMAD.MOV.U32 R64, RZ, RZ, R92 ;  /* 0x000000ffff407224 */ /* 0x000fe400078e005c */
[C---:B------:R-:W-:Y:S02]  /*5a5d0*/  IMAD.X R37, R154.reuse, 0x1, R5, P1 ;  /* 0x000000019a257824 */ /* 0x040fe400008e0605 */
[----:B------:R-:W-:Y:S01]  /*5a5e0*/  IMAD.X R17, R154, 0x1, R7, P2 ;  /* 0x000000019a117824 */ /* 0x000fe200010e0607 */
[----:B------:R-:W-:Y:S02]  /*5a5f0*/  SHF.R.S32.HI R150, RZ, 0x1f, R64 ;  /* 0x0000001fff967819 */ /* 0x000fe40000011440 */
[----:B------:R0:W-:Y:S01]  /*5a600*/  STL.64 [R1+0x44c0], R36 ;  /* 0x0044c02401007387 */ /* 0x0001e20000100a00 */
[----:B------:R-:W-:Y:S01]  /*5a610*/  IMAD.MOV.U32 R65, RZ, RZ, R94 ;  /* 0x000000ffff417224 */ /* 0x000fe200078e005e */
[----:B------:R-:W-:-:S02]  /*5a620*/  SHF.R.S32.HI R153, RZ, 0x1f, R155 ;  /* 0x0000001fff997819 */ /* 0x000fc4000001149b */
[----:B------:R1:W-:Y:S01]  /*5a630*/  STL.64 [R1+0x44b8], R16 ;  /* 0x0044b81001007387 */ /* 0x0003e20000100a00 */
[----:B------:R-:W-:Y:S01]  /*5a640*/  IMAD.X R41, R154, 0x1, R13, P4 ;  /* 0x000000019a297824 */ /* 0x000fe200020e060d */
[----:B------:R-:W-:Y:S02]  /*5a650*/  SHF.R.S32.HI R148, RZ, 0x1f, R65 ;  /* 0x0000001fff947819 */ /* 0x000fe40000011441 */
[C---:B0-----:R-:W-:Y:S01]  /*5a660*/  IADD3 R36, P1, R155.reuse, R4, RZ ;  /* 0x000000049b247210 */ /* 0x041fe20007f3e0ff */
[----:B-1----:R-:W-:Y:S01]  /*5a670*/  IMAD.MOV.U32 R16, RZ, RZ, R64 ;  /* 0x000000ffff107224 */ /* 0x002fe200078e0040 */
[----:B------:R-:W-:Y:S01]  /*5a680*/  IADD3 R64, P2, R155, R6, RZ ;  /* 0x000000069b407210 */ /* 0x000fe20007f5e0ff */
[----:B------:R-:W-:Y:S02]  /*5a690*/  IMAD.MOV.U32 R17, RZ, RZ, R15 ;  /* 0x000000ffff117224 */ /* 0x000fe400078e000f */
[----:B------:R-:W-:Y:S02]  /*5a6a0*/  IMAD.MOV.U32 R15, RZ, RZ, R65 ;  /* 0x000000ffff0f7224 */ /* 0x000fe400078e0041 */
[----:B------:R-:W-:-:S02]  /*5a6b0*/  IMAD.X R37, R153, 0x1, R3, P1 ;  /* 0x0000000199257824 */ /* 0x000fc400008e0603 */
[----:B------:R-:W-:Y:S01]  /*5a6c0*/  IMAD.X R65, R153, 0x1, R5, P2 ;  /* 0x0000000199417824 */ /* 0x000fe200010e0605 */
[----:B------:R0:W-:Y:S04]  /*5a6d0*/  STL.64 [R1+0x44b0], R40 ;  /* 0x0044b02801007387 */ /* 0x0001e80000100a00 */
[----:B------:R1:W-:Y:S04]  /*5a6e0*/  STL.64 [R1+0x44a8], R36 ;  /* 0x0044a82401007387 */ /* 0x0003e80000100a00 */
[----:B------:R2:W-:Y:S01]  /*5a6f0*/  STL.64 [R1+0x44a0], R64 ;  /* 0x0044a04001007387 */ /* 0x0005e20000100a00 */
[----:B0-----:R-:W-:-:S02]  /*5a700*/  IADD3 R40, P4, R155, R0, RZ ;  /* 0x000000009b287210 */ /* 0x001fc40007f9e0ff */
[----:B-1----:R-:W-:Y:S02]  /*5a710*/  IADD3 R36, P1, R155, R2, RZ ;  /* 0x000000029b247210 */ /* 0x002fe40007f3e0ff */
[----:B------:R-:W-:Y:S02]  /*5a720*/  SHF.R.S32.HI R155, RZ, 0x1f, R156 ;  /* 0x0000001fff9b7819 */ /* 0x000fe4000001149c */
[C---:B--2---:R-:W-:Y:S01]  /*5a730*/  IADD3 R64, P2, R156.reuse, R4, RZ ;  /* 0x000000049c407210 */ /* 0x044fe20007f5e0ff */
[C---:B------:R-:W-:Y:S02]  /*5a740*/  IMAD.X R41, R153.reuse, 0x1, R7, P4 ;  /* 0x0000000199297824 */ /* 0x040fe400020e0607 */
[----:B------:R-:W-:Y:S02]  /*5a750*/  IMAD.X R37, R153, 0x1, R13, P1 ;  /* 0x0000000199257824 */ /* 0x000fe400008e060d */
[----:B------:R-:W-:Y:S01]  /*5a760*/  IMAD.X R65, R155, 0x1, R3, P2 ;  /* 0x000000019b417824 */ /* 0x000fe200010e0603 */
[----:B------:R0:W-:Y:S04]  /*5a770*/  STL.64 [R1+0x4498], R40 ;  /* 0x0044982801007387 */ /* 0x0001e80000100a00 */
[----:B------:R1:W-:Y:S04]  /*5a780*/  STL.64 [R1+0x4490], R36 ;  /* 0x0044902401007387 */ /* 0x0003e80000100a00 */
[----:B------:R2:W-:Y:S01]  /*5a790*/  STL.64 [R1+0x4488], R64 ;  /* 0x0044884001007387 */ /* 0x0005e20000100a00 */
[----:B0-----:R-:W-:-:S02]  /*5a7a0*/  IADD3 R40, P4, R156, R6, RZ ;  /* 0x000000069c287210 */ /* 0x001fc40007f9e0ff */
[----:B-1----:R-:W-:-:S03]  /*5a7b0*/  IADD3 R36, P1, R156, R0, RZ ;  /* 0x000000009c247210 */ /* 0x002fc60007f3e0ff */
[C---:B------:R-:W-:Y:S01]  /*5a7c0*/  IMAD.X R41, R155.reuse, 0x1, R5, P4 ;  /* 0x000000019b297824 */ /* 0x040fe200020e0605 */
[----:B--2---:R-:W-:Y:S01]  /*5a7d0*/  IADD3 R64, P2, R156, R2, RZ ;  /* 0x000000029c407210 */ /* 0x004fe20007f5e0ff */
[----:B------:R-:W-:Y:S02]  /*5a7e0*/  IMAD.MOV.U32 R153, RZ, RZ, R17 ;  /* 0x000000ffff997224 */ /* 0x000fe400078e0011 */
[----:B------:R-:W-:Y:S02]  /*5a7f0*/  IMAD.X R37, R155, 0x1, R7, P1 ;  /* 0x000000019b257824 */ /* 0x000fe400008e0607 */
[----:B------:R-:W-:Y:S01]  /*5a800*/  IMAD.MOV.U32 R17, RZ, RZ, R34 ;  /* 0x000000ffff117224 */ /* 0x000fe200078e0022 */
[----:B------:R-:W-:Y:S01]  /*5a810*/  IADD3 R34, P4, R157, R4, RZ ;  /* 0x000000049d227210 */ /* 0x000fe20007f9e0ff */
[----:B------:R-:W-:Y:S01]  /*5a820*/  IMAD.X R65, R155, 0x1, R13, P2 ;  /* 0x000000019b417824 */ /* 0x000fe200010e060d */
[----:B------:R-:W-:Y:S01]  /*5a830*/  SHF.R.S32.HI R155, RZ, 0x1f, R157 ;  /* 0x0000001fff9b7819 */ /* 0x000fe2000001149d */
[----:B------:R0:W-:Y:S01]  /*5a840*/  STL.64 [R1+0x4480], R40 ;  /* 0x0044802801007387 */ /* 0x0001e20000100a00 */
[----:B------:R-:W-:-:S03]  /*5a850*/  IMAD.MOV.U32 R154, RZ, RZ, R35 ;  /* 0x000000ffff9a7224 */ /* 0x000fc600078e0023 */
[----:B------:R-:W-:Y:S01]  /*5a860*/  IMAD.X R35, R155, 0x1, R3, P4 ;  /* 0x000000019b237824 */ /* 0x000fe200020e0603 */
[----:B0-----:R-:W2:Y:S04]  /*5a870*/  LDL.LU.64 R40, [R1+0x5878] ;  /* 0x0058780001287983 */ /* 0x001ea80000300a00 */
[----:B------:R0:W-:Y:S04]  /*5a880*/  STL.64 [R1+0x4478], R36 ;  /* 0x0044782401007387 */ /* 0x0001e80000100a00 */
[----:B------:R1:W-:Y:S01]  /*5a890*/  STL.64 [R1+0x4470], R64 ;  /* 0x0044704001007387 */ /* 0x0003e20000100a00 */
[----:B0-----:R-:W-:-:S02]  /*5a8a0*/  IADD3 R36, P1, R157, R6, RZ ;  /* 0x000000069d247210 */ /* 0x001fc40007f3e0ff */
[----:B-1----:R-:W-:-:S03]  /*5a8b0*/  IADD3 R64, P2, R157, R0, RZ ;  /* 0x000000009d407210 */ /* 0x002fc60007f5e0ff */
[C---:B------:R-:W-:Y:S01]  /*5a8c0*/  IMAD.X R37, R155.reuse, 0x1, R5, P1 ;  /* 0x000000019b257824 */ /* 0x040fe200008e0605 */
[----:B------:R0:W-:Y:S01]  /*5a8d0*/  STL.64 [R1+0x4468], R34 ;  /* 0x0044682201007387 */ /* 0x0001e20000100a00 */
[----:B------:R-:W-:-:S03]  /*5a8e0*/  IMAD.X R65, R155, 0x1, R7, P2 ;  /* 0x000000019b417824 */ /* 0x000fc600010e0607 */
[----:B------:R1:W-:Y:S01]  /*5a8f0*/  STL.64 [R1+0x4460], R36 ;  /* 0x0044602401007387 */ /* 0x0003e20000100a00 */
[----:B------:R-:W-:-:S03]  /*5a900*/  IMAD.MOV.U32 R32, RZ, RZ, R96 ;  /* 0x000000ffff207224 */ /* 0x000fc600078e0060 */
[----:B------:R1:W-:Y:S01]  /*5a910*/  STL.64 [R1+0x4458], R64 ;  /* 0x0044584001007387 */ /* 0x0003e20000100a00 */
[----:B0-----:R-:W-:Y:S02]  /*5a920*/  IADD3 R34, P4, R157, R2, RZ ;  /* 0x000000029d227210 */ /* 0x001fe40007f9e0ff */
[----:B-1----:R-:W-:-:S03]  /*5a930*/  IADD3 R36, P1, R158, R4, RZ ;  /* 0x000000049e247210 */ /* 0x002fc60007f3e0ff */
[----:B------:R-:W-:Y:S01]  /*5a940*/  IMAD.X R35, R155, 0x1, R13, P4 ;  /* 0x000000019b237824 */ /* 0x000fe200020e060d */
[----:B------:R-:W-:Y:S01]  /*5a950*/  SHF.R.S32.HI R65, RZ, 0x1f, R158 ;  /* 0x0000001fff417819 */ /* 0x000fe2000001149e */
[----:B------:R-:W-:Y:S01]  /*5a960*/  IMAD.MOV.U32 R157, RZ, RZ, R154 ;  /* 0x000000ffff9d7224 */ /* 0x000fe200078e009a */
[----:B------:R-:W-:Y:S02]  /*5a970*/  SHF.R.S32.HI R12, RZ, 0x1f, R38 ;  /* 0x0000001fff0c7819 */ /* 0x000fe40000011426 */
[----:B------:R0:W-:Y:S01]  /*5a980*/  STL.64 [R1+0x4450], R34 ;  /* 0x0044502201007387 */ /* 0x0001e20000100a00 */
[--C-:B------:R-:W-:Y:S01]  /*5a990*/  SHF.R.S32.HI R38, RZ, 0x1f, R32.reuse ;  /* 0x0000001fff267819 */ /* 0x100fe20000011420 */
[----:B------:R-:W-:Y:S01]  /*5a9a0*/  IMAD.X R37, R65, 0x1, R3, P1 ;  /* 0x0000000141257824 */ /* 0x000fe200008e0603 */
[C---:B------:R-:W-:Y:S01]  /*5a9b0*/  IADD3 R64, P2, R158.reuse, R6, RZ ;  /* 0x000000069e407210 */ /* 0x040fe20007f5e0ff */
[----:B------:R-:W-:Y:S01]  /*5a9c0*/  IMAD.MOV.U32 R154, RZ, RZ, R32 ;  /* 0x000000ffff9a7224 */ /* 0x000fe200078e0020 */
[----:B------:R-:W-:-:S02]  /*5a9d0*/  IADD3 R32, P1, R158, R2, RZ ;  /* 0x000000029e207210 */ /* 0x000fc40007f3e0ff */
[----:B0-----:R-:W-:Y:S01]  /*5a9e0*/  IADD3 R34, P4, R158, R0, RZ ;  /* 0x000000009e227210 */ /* 0x001fe20007f9e0ff */
[----:B------:R-:W-:Y:S01]  /*5a9f0*/  IMAD.MOV.U32 R158, RZ, RZ, R65 ;  /* 0x000000ffff9e7224 */ /* 0x000fe200078e0041 */
[----:B------:R0:W-:Y:S01]  /*5aa00*/  STL.64 [R1+0x4448], R36 ;  /* 0x0044482401007387 */ /* 0x0001e20000100a00 */
[----:B------:R-:W-:Y:S02]  /*5aa10*/  IMAD.MOV.U32 R33, RZ, RZ, R76 ;  /* 0x000000ffff217224 */ /* 0x000fe400078e004c */
[C---:B------:R-:W-:Y:S02]  /*5aa20*/  IMAD.X R65, R158.reuse, 0x1, R5, P2 ;  /* 0x000000019e417824 */ /* 0x040fe400010e0605 */
[C---:B------:R-:W-:Y:S02]  /*5aa30*/  IMAD.X R35, R158.reuse, 0x1, R7, P4 ;  /* 0x000000019e237824 */ /* 0x040fe400020e0607 */
[----:B------:R-:W-:Y:S02]  /*5aa40*/  IMAD.MOV.U32 R155, RZ, RZ, R153 ;  /* 0x000000ffff9b7224 */ /* 0x000fe400078e0099 */
[----:B------:R-:W-:Y:S01]  /*5aa50*/  IMAD.MOV.U32 R153, RZ, RZ, R33 ;  /* 0x000000ffff997224 */ /* 0x000fe200078e0021 */
[----:B0-----:R-:W2:Y:S01]  /*5aa60*/  LDL.LU.64 R36, [R1+0x5870] ;  /* 0x0058700001247983 */ /* 0x001ea20000300a00 */
[----:B------:R-:W-:-:S03]  /*5aa70*/  IMAD.X R33, R158, 0x1, R13, P1 ;  /* 0x000000019e217824 */ /* 0x000fc600008e060d */
[----:B------:R0:W-:Y:S04]  /*5aa80*/  STL.64 [R1+0x4440], R64 ;  /* 0x0044404001007387 */ /* 0x0001e80000100a00 */
[----:B------:R1:W-:Y:S01]  /*5aa90*/  STL.64 [R1+0x4438], R34 ;  /* 0x0044382201007387 */ /* 0x0003e20000100a00 */
[C---:B0-----:R-:W-:Y:S02]  /*5aaa0*/  IADD3 R64, P2, R159.reuse, R4, RZ ;  /* 0x000000049f407210 */ /* 0x041fe40007f5e0ff */
[----:B-1----:R-:W-:Y:S01]  /*5aab0*/  SHF.R.S32.HI R35, RZ, 0x1f, R159 ;  /* 0x0000001fff237819 */ /* 0x002fe2000001149f */
[----:B------:R0:W-:Y:S01]  /*5aac0*/  STL.64 [R1+0x4430], R32 ;  /* 0x0044302001007387 */ /* 0x0001e20000100a00 */
[----:B------:R-:W-:-:S03]  /*5aad0*/  IADD3 R34, P4, R159, R6, RZ ;  /* 0x000000069f227210 */ /* 0x000fc60007f9e0ff */
[----:B------:R-:W-:Y:S01]  /*5aae0*/  IMAD.X R65, R35, 0x1, R3, P2 ;  /* 0x0000000123417824 */ /* 0x000fe200010e0603 */
[C---:B------:R-:W-:Y:S02]  /*5aaf0*/  IADD3 R158, P2, R159.reuse, R2, RZ ;  /* 0x000000029f9e7210 */ /* 0x040fe40007f5e0ff */
[----:B0-----:R-:W-:Y:S01]  /*5ab00*/  IADD3 R32, P1, R159, R0, RZ ;  /* 0x000000009f207210 */ /* 0x001fe20007f3e0ff */
[----:B------:R-:W-:Y:S01]  /*5ab10*/  IMAD.MOV.U32 R159, RZ, RZ, R35 ;  /* 0x000000ffff9f7224 */ /* 0x000fe200078e0023 */
[----:B------:R0:W-:Y:S03]  /*5ab20*/  STL.64 [R1+0x4428], R64 ;  /* 0x0044284001007387 */ /* 0x0001e60000100a00 */
[C---:B------:R-:W-:Y:S02]  /*5ab30*/  IMAD.X R35, R159.reuse, 0x1, R5, P4 ;  /* 0x000000019f237824 */ /* 0x040fe400020e0605 */
[C---:B------:R-:W-:Y:S01]  /*5ab40*/  IMAD.X R33, R159.reuse, 0x1, R7, P1 ;  /* 0x000000019f217824 */ /* 0x040fe200008e0607 */
[----:B0-----:R-:W2:Y:S04]  /*5ab50*/  LDL.LU.64 R64, [R1+0x5868] ;  /* 0x0058680001407983 */ /* 0x001ea80000300a00 */
        /* <DEDUP_REMOVED lines=9> */
[----:B0-----:R-:W-:Y:S02]  /*5abf0*/  IMAD.MOV.U32 R158, RZ, RZ, R155 ;  /* 0x000000ffff9e7224 */ /* 0x001fe400078e009b */
[----:B------:R-:W-:Y:S02]  /*5ac00*/  IMAD.MOV.U32 R155, RZ, RZ, R153 ;  /* 0x000000ffff9b7224 */ /* 0x000fe400078e0099 */
[----:B-1----:R-:W-:-:S04]  /*5ac10*/  IMAD.MOV.U32 R35, RZ, RZ, R33 ;  /* 0x000000ffff237224 */ /* 0x002fc800078e0021 */
[----:B------:R-:W-:Y:S02]  /*5ac20*/  IMAD.X R33, R35, 0x1, R5, P1 ;  /* 0x0000000123217824 */ /* 0x000fe400008e0605 */
[----:B------:R-:W-:Y:S01]  /*5ac30*/  IMAD.MOV.U32 R153, RZ, RZ, R38 ;  /* 0x000000ffff997224 */ /* 0x000fe200078e0026 */
[C---:B------:R-:W-:Y:S01]  /*5ac40*/  IADD3 R38, P2, R160.reuse, R0, RZ ;  /* 0x00000000a0267210 */ /* 0x040fe20007f5e0ff */
[----:B------:R-:W-:Y:S01]  /*5ac50*/  IMAD.MOV.U32 R159, RZ, RZ, R157 ;  /* 0x000000ffff9f7224 */ /* 0x000fe200078e009d */
[----:B------:R-:W-:Y:S01]  /*5ac60*/  IADD3 R34, P4, R160, R2, RZ ;  /* 0x00000002a0227210 */ /* 0x000fe20007f9e0ff */
[----:B------:R0:W-:Y:S01]  /*5ac70*/  STL.64 [R1+0x4400], R32 ;  /* 0x0044002001007387 */ /* 0x0001e20000100a00 */
[----:B------:R-:W-:Y:S01]  /*5ac80*/  IMAD.MOV.U32 R157, RZ, RZ, R154 ;  /* 0x000000ffff9d7224 */ /* 0x000fe200078e009a */
[----:B------:R-:W-:Y:S01]  /*5ac90*/  SHF.R.S32.HI R160, RZ, 0x1f, R161 ;  /* 0x0000001fffa07819 */ /* 0x000fe200000114a1 */
[----:B------:R-:W-:Y:S02]  /*5aca0*/  IMAD.MOV.U32 R154, RZ, RZ, R16 ;  /* 0x000000ffff9a7224 */ /* 0x000fe400078e0010 */
[----:B------:R-:W-:-:S02]  /*5acb0*/  IMAD.MOV.U32 R16, RZ, RZ, R39 ;  /* 0x000000ffff107224 */ /* 0x000fc400078e0027 */
[----:B------:R-:W-:Y:S01]  /*5acc0*/  IMAD.X R39, R35, 0x1, R7, P2 ;  /* 0x0000000123277824 */ /* 0x000fe200010e0607 */
[----:B0-----:R-:W-:Y:S01]  /*5acd0*/  IADD3 R32, P1, R161, R4, RZ ;  /* 0x00000004a1207210 */ /* 0x001fe20007f3e0ff */
[----:B------:R-:W-:-:S03]  /*5ace0*/  IMAD.X R35, R35, 0x1, R13, P4 ;  /* 0x0000000123237824 */ /* 0x000fc600020e060d */
[----:B------:R0:W-:Y:S01]  /*5acf0*/  STL.64 [R1+0x43f8], R38 ;  /* 0x0043f82601007387 */ /* 0x0001e20000100a00 */
[----:B------:R-:W-:-:S03]  /*5ad00*/  IMAD.X R33, R160, 0x1, R3, P1 ;  /* 0x00000001a0217824 */ /* 0x000fc600008e0603 */
[----:B------:R1:W-:Y:S04]  /*5ad10*/  STL.64 [R1+0x43f0], R34 ;  /* 0x0043f02201007387 */ /* 0x0003e80000100a00 */
[----:B------:R4:W-:Y:S01]  /*5ad20*/  STL.64 [R1+0x43e8], R32 ;  /* 0x0043e82001007387 */ /* 0x0009e20000100a00 */
[C---:B0-----:R-:W-:Y:S02]  /*5ad30*/  IADD3 R38, P2, R161.reuse, R6, RZ ;  /* 0x00000006a1267210 */ /* 0x041fe40007f5e0ff */
[----:B-1----:R-:W-:Y:S01]  /*5ad40*/  IADD3 R34, P4, R161, R0, RZ ;  /* 0x00000000a1227210 */ /* 0x002fe20007f9e0ff */
[----:B----4-:R-:W-:-:S04]  /*5ad50*/  IMAD.MOV.U32 R33, RZ, RZ, R160 ;  /* 0x000000ffff217224 */ /* 0x010fc800078e00a0 */
[C---:B------:R-:W-:Y:S02]  /*5ad60*/  IMAD.X R39, R33.reuse, 0x1, R5, P2 ;  /* 0x0000000121277824 */ /* 0x040fe400010e0605 */
[----:B------:R-:W-:Y:S01]  /*5ad70*/  IMAD.X R35, R33, 0x1, R7, P4 ;  /* 0x0000000121237824 */ /* 0x000fe200020e0607 */
[----:B------:R-:W-:Y:S02]  /*5ad80*/  IADD3 R32, P1, R161, R2, RZ ;  /* 0x00000002a1207210 */ /* 0x000fe40007f3e0ff */
[----:B------:R0:W-:Y:S01]  /*5ad90*/  STL.64 [R1+0x43e0], R38 ;  /* 0x0043e02601007387 */ /* 0x0001e20000100a00 */
[----:B------:R-:W-:Y:S02]  /*5ada0*/  IADD3 R160, P2, R162, R4, RZ ;  /* 0x00000004a2a07210 */ /* 0x000fe40007f5e0ff */
[----:B------:R-:W-:Y:S01]  /*5adb0*/  IMAD.X R33, R33, 0x1, R13, P1 ;  /* 0x0000000121217824 */ /* 0x000fe200008e060d */
[----:B0-----:R-:W4:Y:S04]  /*5adc0*/  LDL.LU.64 R38, [R1+0x5860] ;  /* 0x0058600001267983 */ /* 0x001f280000300a00 */
[----:B------:R0:W-:Y:S02]  /*5add0*/  STL.64 [R1+0x43d8], R34 ;  /* 0x0043d82201007387 */ /* 0x0001e40000100a00 */
[----:B0-----:R-:W-:-:S02]  /*5ade0*/  SHF.R.S32.HI R35, RZ, 0x1f, R162 ;  /* 0x0000001fff237819 */ /* 0x001fc400000114a2 */
        /* <DEDUP_REMOVED lines=10> */
[----:B------:R0:W-:Y:S04]  /*5ae90*/  STL.64 [R1+0x43c0], R34 ;  /* 0x0043c02201007387 */ /* 0x0001e80000100a00 */
[----:B------:R-:W-:Y:S04]  /*5aea0*/  STL.64 [R1+0x43b8], R32 ;  /* 0x0043b82001007387 */ /* 0x000fe80000100a00 */
[----:B------:R1:W-:Y:S01]  /*5aeb0*/  STL.64 [R1+0x43b0], R160 ;  /* 0x0043b0a001007387 */ /* 0x0003e20000100a00 */
[----:B0-----:R-:W-:-:S02]  /*5aec0*/  IADD3 R34, P4, R163, R4, RZ ;  /* 0x00000004a3227210 */ /* 0x001fc40007f9e0ff */
[----:B-1----:R-:W-:Y:S01]  /*5aed0*/  SHF.R.S32.HI R161, RZ, 0x1f, R163 ;  /* 0x0000001fffa17819 */ /* 0x002fe200000114a3 */
[----:B------:R-:W-:Y:S02]  /*5aee0*/  IMAD.MOV.U32 R160, RZ, RZ, R159 ;  /* 0x000000ffffa07224 */ /* 0x000fe400078e009f */
[----:B------:R-:W-:Y:S02]  /*5aef0*/  IMAD.MOV.U32 R159, RZ, RZ, R158 ;  /* 0x000000ffff9f7224 */ /* 0x000fe400078e009e */
[----:B------:R-:W-:Y:S02]  /*5af00*/  IMAD.X R35, R161, 0x1, R3, P4 ;  /* 0x00000001a1237824 */ /* 0x000fe400020e0603 */
[----:B------:R-:W-:Y:S02]  /*5af10*/  IMAD.MOV.U32 R158, RZ, RZ, R157 ;  /* 0x000000ffff9e7224 */ /* 0x000fe400078e009d */
[----:B------:R-:W-:Y:S02]  /*5af20*/  IMAD.MOV.U32 R157, RZ, RZ, R155 ;  /* 0x000000ffff9d7224 */ /* 0x000fe400078e009b */
[----:B------:R-:W-:Y:S01]  /*5af30*/  IMAD.MOV.U32 R155, RZ, RZ, R154 ;  /* 0x000000ffff9b7224 */ /* 0x000fe200078e009a */
[----:B------:R-:W-:Y:S01]  /*5af40*/  IADD3 R32, P1, R163, R6, RZ ;  /* 0x00000006a3207210 */ /* 0x000fe20007f3e0ff */
[----:B------:R-:W-:Y:S01]  /*5af50*/  IMAD.MOV.U32 R154, RZ, RZ, R153 ;  /* 0x000000ffff9a7224 */ /* 0x000fe200078e0099 */
[----:B------:R0:W-:Y:S01]  /*5af60*/  STL.64 [R1+0x43a8], R34 ;  /* 0x0043a82201007387 */ /* 0x0001e20000100a00 */
[----:B------:R-:W-:-:S02]  /*5af70*/  IMAD.MOV.U32 R153, RZ, RZ, R16 ;  /* 0x000000ffff997224 */ /* 0x000fc400078e0010 */
[----:B------:R-:W-:Y:S02]  /*5af80*/  IMAD.MOV.U32 R16, RZ, RZ, R15 ;  /* 0x000000ffff107224 */ /* 0x000fe400078e000f */
[----:B------:R-:W-:Y:S01]  /*5af90*/  IMAD.MOV.U32 R15, RZ, RZ, R26 ;  /* 0x000000ffff0f7224 */ /* 0x000fe200078e001a */
[C---:B------:R-:W-:Y:S01]  /*5afa0*/  IADD3 R26, P2, R163.reuse, R0, RZ ;  /* 0x00000000a31a7210 */ /* 0x040fe20007f5e0ff */
[----:B0-----:R-:W-:Y:S01]  /*5afb0*/  IMAD.MOV.U32 R35, RZ, RZ, R161 ;  /* 0x000000ffff237224 */ /* 0x001fe200078e00a1 */
[----:B------:R-:W-:-:S03]  /*5afc0*/  IADD3 R34, P4, R163, R2, RZ ;  /* 0x00000002a3227210 */ /* 0x000fc60007f9e0ff */
[C---:B------:R-:W-:Y:S01]  /*5afd0*/  IMAD.X R33, R35.reuse, 0x1, R5, P1 ;  /* 0x0000000123217824 */ /* 0x040fe200008e0605 */
[----:B------:R0:W-:Y:S01]  /*5afe0*/  STL [R1+0x4398], R26 ;  /* 0x0043981a01007387 */ /* 0x0001e20000100800 */
[----:B------:R-:W-:Y:S02]  /*5aff0*/  IMAD.MOV.U32 R162, RZ, RZ, R26 ;  /* 0x000000ffffa27224 */ /* 0x000fe400078e001a */
[----:B------:R-:W-:Y:S01]  /*5b000*/  IMAD.MOV.U32 R163, RZ, RZ, R27 ;  /* 0x000000ffffa37224 */ /* 0x000fe200078e001b */
[----:B------:R-:W-:Y:S01]  /*5b010*/  SHF.R.S32.HI R161, RZ, 0x1f, R164 ;  /* 0x0000001fffa17819 */ /* 0x000fe200000114a4 */
[C---:B------:R-:W-:Y:S01]  /*5b020*/  IMAD.X R163, R35.reuse, 0x1, R7, P2 ;  /* 0x0000000123a37824 */ /* 0x040fe200010e0607 */
[----:B0-----:R-:W4:Y:S04]  /*5b030*/  LDL.LU.64 R26, [R1+0x5858] ;  /* 0x00585800011a7983 */ /* 0x001f280000300a00 */
[----:B------:R0:W-:Y:S01]  /*5b040*/  STL.64 [R1+0x43a0], R32 ;  /* 0x0043a02001007387 */ /* 0x0001e20000100a00 */
[----:B------:R-:W-:Y:S01]  /*5b050*/  IMAD.X R35, R35, 0x1, R13, P4 ;  /* 0x0000000123237824 */ /* 0x000fe200020e060d */
[----:B------:R-:W-:-:S02]  /*5b060*/  IADD3 R162, P2, R164, R6, RZ ;  /* 0x00000006a4a27210 */ /* 0x000fc40007f5e0ff */
[----:B------:R1:W-:Y:S01]  /*5b070*/  STL [R1+0x439c], R163 ;  /* 0x00439ca301007387 */ /* 0x0003e20000100800 */
[----:B0-----:R-:W-:-:S03]  /*5b080*/  IADD3 R32, P1, R164, R4, RZ ;  /* 0x00000004a4207210 */ /* 0x001fc60007f3e0ff */
[----:B------:R0:W-:Y:S02]  /*5b090*/  STL.64 [R1+0x4390], R34 ;  /* 0x0043902201007387 */ /* 0x0001e40000100a00 */
[C---:B------:R-:W-:Y:S02]  /*5b0a0*/  IMAD.X R33, R161.reuse, 0x1, R3, P1 ;  /* 0x00000001a1217824 */ /* 0x040fe400008e0603 */
[----:B-1----:R-:W-:-:S03]  /*5b0b0*/  IMAD.X R163, R161, 0x1, R5, P2 ;  /* 0x00000001a1a37824 */ /* 0x002fc600010e0605 */
[----:B------:R1:W-:Y:S01]  /*5b0c0*/  STL.64 [R1+0x4388], R32 ;  /* 0x0043882001007387 */ /* 0x0003e20000100a00 */
[----:B0-----:R-:W-:-:S03]  /*5b0d0*/  IADD3 R34, P4, R164, R0, RZ ;  /* 0x00000000a4227210 */ /* 0x001fc60007f9e0ff */
[----:B------:R0:W-:Y:S01]  /*5b0e0*/  STL.64 [R1+0x4380], R162 ;  /* 0x004380a201007387 */ /* 0x0001e20000100a00 */
[----:B-1----:R-:W-:Y:S01]  /*5b0f0*/  IADD3 R32, P1, R164, R2, RZ ;  /* 0x00000002a4207210 */ /* 0x002fe20007f3e0ff */
[----:B------:R-:W-:Y:S01]  /*5b100*/  IMAD.X R35, R161, 0x1, R7, P4 ;  /* 0x00000001a1237824 */ /* 0x000fe200020e0607 */
[----:B0-----:R-:W-:-:S03]  /*5b110*/  IADD3 R162, P2, R165, R4, RZ ;  /* 0x00000004a5a27210 */ /* 0x001fc60007f5e0ff */
[----:B------:R-:W-:Y:S01]  /*5b120*/  IMAD.X R33, R161, 0x1, R13, P1 ;  /* 0x00000001a1217824 */ /* 0x000fe200008e060d */
[----:B------:R-:W-:Y:S01]  /*5b130*/  SHF.R.S32.HI R161, RZ, 0x1f, R165 ;  /* 0x0000001fffa17819 */ /* 0x000fe200000114a5 */
[----:B------:R0:W-:Y:S04]  /*5b140*/  STL.64 [R1+0x4378], R34 ;  /* 0x0043782201007387 */ /* 0x0001e80000100a00 */
[----:B------:R-:W-:Y:S01]  /*5b150*/  IMAD.X R163, R161, 0x1, R3, P2 ;  /* 0x00000001a1a37824 */ /* 0x000fe200010e0603 */
        /* <DEDUP_REMOVED lines=8> */
[----:B------:R-:W-:Y:S01]  /*5b1e0*/  IMAD.X R163, R161, 0x1, R13, P2 ;  /* 0x00000001a1a37824 */ /* 0x000fe200010e060d */
[----:B------:R-:W-:Y:S02]  /*5b1f0*/  IADD3 R164, P4, R166, R4, RZ ;  /* 0x00000004a6a47210 */ /* 0x000fe40007f9e0ff */
[----:B0-----:R-:W3:Y:S04]  /*5b200*/  LDL.LU.64 R34, [R1+0x5850] ;  /* 0x0058500001227983 */ /* 0x001ee80000300a00 */
[----:B------:R-:W-:Y:S04]  /*5b210*/  STL.64 [R1+0x4358], R32 ;  /* 0x0043582001007387 */ /* 0x000fe80000100a00 */
[----:B------:R0:W-:Y:S02]  /*5b220*/  STL.64 [R1+0x4350], R162 ;  /* 0x004350a201007387 */ /* 0x0001e40000100a00 */
[----:B0-----:R-:W-:Y:S01]  /*5b230*/  SHF.R.S32.HI R163, RZ, 0x1f, R166 ;  /* 0x0000001fffa37819 */ /* 0x001fe200000114a6 */
[----:B------:R-:W-:-:S02]  /*5b240*/  IMAD.MOV.U32 R162, RZ, RZ, R160 ;  /* 0x000000ffffa27224 */ /* 0x000fc400078e00a0 */
[----:B------:R-:W-:Y:S02]  /*5b250*/  IMAD.MOV.U32 R160, RZ, RZ, R158 ;  /* 0x000000ffffa07224 */ /* 0x000fe400078e009e */
[----:B------:R-:W-:Y:S02]  /*5b260*/  IMAD.X R165, R163, 0x1, R3, P4 ;  /* 0x00000001a3a57824 */ /* 0x000fe400020e0603 */
[----:B------:R-:W-:Y:S02]  /*5b270*/  IMAD.MOV.U32 R158, RZ, RZ, R155 ;  /* 0x000000ffff9e7224 */ /* 0x000fe400078e009b */
[----:B------:R-:W-:Y:S01]  /*5b280*/  IMAD.MOV.U32 R155, RZ, RZ, R153 ;  /* 0x000000ffff9b7224 */ /* 0x000fe200078e0099 */
[----:B------:R0:W-:Y:S01]  /*5b290*/  STL.64 [R1+0x4348], R164 ;  /* 0x004348a401007387 */ /* 0x0001e20000100a00 */
[----:B------:R-:W-:Y:S01]  /*5b2a0*/  IMAD.MOV.U32 R153, RZ, RZ, R24 ;  /* 0x000000ffff997224 */ /* 0x000fe200078e0018 */
[C---:B------:R-:W-:Y:S02]  /*5b2b0*/  IADD3 R32, P1, R166.reuse, R6, RZ ;  /* 0x00000006a6207210 */ /* 0x040fe40007f3e0ff */
[----:B------:R-:W-:Y:S01]  /*5b2c0*/  IADD3 R24, P2, R166, R0, RZ ;  /* 0x00000000a6187210 */ /* 0x000fe20007f5e0ff */
[----:B------:R-:W-:-:S02]  /*5b2d0*/  IMAD.MOV.U32 R25, RZ, RZ, R98 ;  /* 0x000000ffff197224 */ /* 0x000fc400078e0062 */
[----:B------:R-:W-:Y:S01]  /*5b2e0*/  IMAD.MOV.U32 R161, RZ, RZ, R159 ;  /* 0x000000ffffa17224 */ /* 0x000fe200078e009f */
[----:B0-----:R-:W-:Y:S01]  /*5b2f0*/  IADD3 R164, P4, R166, R2, RZ ;  /* 0x00000002a6a47210 */ /* 0x001fe20007f9e0ff */
[----:B------:R-:W-:Y:S02]  /*5b300*/  IMAD.MOV.U32 R166, RZ, RZ, R163 ;  /* 0x000000ffffa67224 */ /* 0x000fe400078e00a3 */
[----:B------:R-:W-:Y:S02]  /*5b310*/  IMAD.MOV.U32 R159, RZ, RZ, R157 ;  /* 0x000000ffff9f7224 */ /* 0x000fe400078e009d */
[C---:B------:R-:W-:Y:S01]  /*5b320*/  IMAD.X R33, R166.reuse, 0x1, R5, P1 ;  /* 0x00000001a6217824 */ /* 0x040fe200008e0605 */
[----:B------:R-:W-:Y:S01]  /*5b330*/  SHF.R.S32.HI R141, RZ, 0x1f, R144 ;  /* 0x0000001fff8d7819 */ /* 0x000fe20000011490 */
[----:B------:R-:W-:Y:S01]  /*5b340*/  IMAD.MOV.U32 R157, RZ, RZ, R154 ;  /* 0x000000ffff9d7224 */ /* 0x000fe200078e009a */
[--C-:B------:R-:W-:Y:S01]  /*5b350*/  SHF.R.S32.HI R144, RZ, 0x1f, R25.reuse ;  /* 0x0000001fff907819 */ /* 0x100fe20000011419 */
[----:B------:R-:W-:Y:S01]  /*5b360*/  IMAD.MOV.U32 R154, RZ, RZ, R16 ;  /* 0x000000ffff9a7224 */ /* 0x000fe200078e0010 */
[----:B------:R0:W-:Y:S01]  /*5b370*/  STL.64 [R1+0x4340], R32 ;  /* 0x0043402001007387 */ /* 0x0001e20000100a00 */
[----:B------:R-:W-:Y:S01]  /*5b380*/  IMAD.MOV.U32 R16, RZ, RZ, R25 ;  /* 0x000000ffff107224 */ /* 0x000fe200078e0019 */
[----:B------:R-:W-:Y:S01]  /*5b390*/  SHF.R.S32.HI R163, RZ, 0x1f, R167 ;  /* 0x0000001fffa37819 */ /* 0x000fe200000114a7 */
[----:B------:R-:W-:-:S02]  /*5b3a0*/  IMAD.X R25, R166, 0x1, R7, P2 ;  /* 0x00000001a6197824 */ /* 0x000fc400010e0607 */
[----:B------:R-:W-:-:S03]  /*5b3b0*/  IMAD.X R165, R166, 0x1, R13, P4 ;  /* 0x00000001a6a57824 */ /* 0x000fc600020e060d */
[----:B------:R1:W-:Y:S01]  /*5b3c0*/  STL.64 [R1+0x4338], R24 ;  /* 0x0043381801007387 */ /* 0x0003e20000100a00 */
[----:B0-----:R-:W-:-:S03]  /*5b3d0*/  IADD3 R32, P1, R167, R4, RZ ;  /* 0x00000004a7207210 */ /* 0x001fc60007f3e0ff */
[----:B------:R0:W-:Y:S02]  /*5b3e0*/  STL.64 [R1+0x4330], R164 ;  /* 0x004330a401007387 */ /* 0x0001e40000100a00 */
[----:B------:R-:W-:Y:S01]  /*5b3f0*/  IMAD.X R33, R163, 0x1, R3, P1 ;  /* 0x00000001a3217824 */ /* 0x000fe200008e0603 */
[C---:B------:R-:W-:Y:S02]  /*5b400*/  IADD3 R166, P1, R167.reuse, R2, RZ ;  /* 0x00000002a7a67210 */ /* 0x040fe40007f3e0ff */
[C---:B-1----:R-:W-:Y:S02]  /*5b410*/  IADD3 R24, P2, R167.reuse, R6, RZ ;  /* 0x00000006a7187210 */ /* 0x042fe40007f5e0ff */
[----:B0-----:R-:W-:Y:S01]  /*5b420*/  IADD3 R164, P4, R167, R0, RZ ;  /* 0x00000000a7a47210 */ /* 0x001fe20007f9e0ff */
[----:B------:R-:W-:Y:S01]  /*5b430*/  IMAD.MOV.U32 R167, RZ, RZ, R163 ;  /* 0x000000ffffa77224 */ /* 0x000fe200078e00a3 */
[----:B------:R0:W-:Y:S03]  /*5b440*/  STL.64 [R1+0x4328], R32 ;  /* 0x0043282001007387 */ /* 0x0001e60000100a00 */
[C---:B------:R-:W-:Y:S01]  /*5b450*/  IMAD.X R25, R167.reuse, 0x1, R5, P2 ;  /* 0x00000001a7197824 */ /* 0x040fe200010e0605 */
[----:B------:R-:W-:Y:S01]  /*5b460*/  SHF.R.S32.HI R163, RZ, 0x1f, R168 ;  /* 0x0000001fffa37819 */ /* 0x000fe200000114a8 */
[C---:B------:R-:W-:Y:S01]  /*5b470*/  IMAD.X R165, R167.reuse, 0x1, R7, P4 ;  /* 0x00000001a7a57824 */ /* 0x040fe200020e0607 */
[----:B0-----:R-:W3:Y:S04]  /*5b480*/  LDL.LU.64 R32, [R1+0x5848] ;  /* 0x0058480001207983 */ /* 0x001ee80000300a00 */
[----:B------:R0:W-:Y:S01]  /*5b490*/  STL.64 [R1+0x4320], R24 ;  /* 0x0043201801007387 */ /* 0x0001e20000100a00 */
[----:B------:R-:W-:-:S03]  /*5b4a0*/  IMAD.X R167, R167, 0x1, R13, P1 ;  /* 0x00000001a7a77824 */ /* 0x000fc600008e060d */
        /* <DEDUP_REMOVED lines=9> */
[C---:B------:R-:W-:Y:S01]  /*5b540*/  IMAD.X R165, R168.reuse, 0x1, R5, P4 ;  /* 0x00000001a8a57824 */ /* 0x040fe200020e0605 */
[----:B------:R-:W-:Y:S01]  /*5b550*/  SHF.R.S32.HI R163, RZ, 0x1f, R169 ;  /* 0x0000001fffa37819 */ /* 0x000fe200000114a9 */
[----:B------:R-:W-:-:S03]  /*5b560*/  IMAD.X R167, R168, 0x1, R7, P1 ;  /* 0x00000001a8a77824 */ /* 0x000fc600008e0607 */
        /* <DEDUP_REMOVED lines=8> */
[----:B0-----:R-:W-:Y:S01]  /*5b5f0*/  IADD3 R24, P2, R169, R0, RZ ;  /* 0x00000000a9187210 */ /* 0x001fe20007f5e0ff */
[----:B------:R-:W-:-:S04]  /*5b600*/  IMAD.X R167, R163, 0x1, R5, P1 ;  /* 0x00000001a3a77824 */ /* 0x000fc800008e0605 */
[----:B------:R-:W-:Y:S01]  /*5b610*/  IMAD.X R25, R163, 0x1, R7, P2 ;  /* 0x00000001a3197824 */ /* 0x000fe200010e0607 */
[----:B-1----:R-:W-:-:S04]  /*5b620*/  IADD3 R164, P4, R169, R2, RZ ;  /* 0x00000002a9a47210 */ /* 0x002fc80007f9e0ff */
[----:B------:R0:W-:Y:S01]  /*5b630*/  STL.64 [R1+0x42d8], R24 ;  /* 0x0042d81801007387 */ /* 0x0001e20000100a00 */
[----:B------:R-:W-:-:S03]  /*5b640*/  IMAD.X R165, R163, 0x1, R13, P4 ;  /* 0x00000001a3a57824 */ /* 0x000fc600020e060d */
[----:B------:R1:W-:Y:S01]  /*5b650*/  STL.64 [R1+0x42e0], R166 ;  /* 0x0042e0a601007387 */ /* 0x0003e20000100a00 */
[C---:B------:R-:W-:Y:S01]  /*5b660*/  IADD3 R168, P1, R170.reuse, R4, RZ ;  /* 0x00000004aaa87210 */ /* 0x040fe20007f3e0ff */
[----:B------:R-:W-:Y:S02]  /*5b670*/  IMAD.MOV.U32 R163, RZ, RZ, R159 ;  /* 0x000000ffffa37224 */ /* 0x000fe400078e009f */
[----:B------:R2:W-:Y:S01]  /*5b680*/  STL.64 [R1+0x42d0], R164 ;  /* 0x0042d0a401007387 */ /* 0x0005e20000100a00 */
[----:B------:R-:W-:Y:S01]  /*5b690*/  IMAD.MOV.U32 R31, RZ, RZ, R100 ;  /* 0x000000ffff1f7224 */ /* 0x000fe200078e0064 */
[----:B0-----:R-:W-:Y:S01]  /*5b6a0*/  IADD3 R24, P2, R170, R6, RZ ;  /* 0x00000006aa187210 */ /* 0x001fe20007f5e0ff */
[----:B------:R-:W-:Y:S01]  /*5b6b0*/  IMAD.MOV.U32 R159, RZ, RZ, R154 ;  /* 0x000000ffff9f7224 */ /* 0x000fe200078e009a */
[----:B-1----:R-:W-:Y:S01]  /*5b6c0*/  SHF.R.S32.HI R167, RZ, 0x1f, R170 ;  /* 0x0000001fffa77819 */ /* 0x002fe200000114aa */
[----:B------:R-:W-:Y:S02]  /*5b6d0*/  IMAD.MOV.U32 R154, RZ, RZ, R246 ;  /* 0x000000ffff9a7224 */ /* 0x000fe400078e00f6 */
[----:B--2---:R-:W-:-:S02]  /*5b6e0*/  IMAD.MOV.U32 R165, RZ, RZ, R161 ;  /* 0x000000ffffa57224 */ /* 0x004fc400078e00a1 */
[----:B------:R-:W-:Y:S02]  /*5b6f0*/  IMAD.MOV.U32 R161, RZ, RZ, R157 ;  /* 0x000000ffffa17224 */ /* 0x000fe400078e009d */
[----:B------:R-:W-:Y:S01]  /*5b700*/  IMAD.MOV.U32 R157, RZ, RZ, R30 ;  /* 0x000000ffff9d7224 */ /* 0x000fe200078e001e */
[C---:B------:R-:W-:Y:S01]  /*5b710*/  IADD3 R30, P4, R170.reuse, R0, RZ ;  /* 0x00000000aa1e7210 */ /* 0x040fe20007f9e0ff */
[----:B------:R-:W-:Y:S01]  /*5b720*/  IMAD.X R169, R167, 0x1, R3, P1 ;  /* 0x00000001a7a97824 */ /* 0x000fe200008e0603 */
[----:B------:R-:W-:Y:S01]  /*5b730*/  IADD3 R246, P1, R170, R2, RZ ;  /* 0x00000002aaf67210 */ /* 0x000fe20007f3e0ff */
[----:B------:R-:W-:Y:S02]  /*5b740*/  IMAD.MOV.U32 R247, RZ, RZ, R70 ;  /* 0x000000fffff77224 */ /* 0x000fe400078e0046 */
[----:B------:R-:W-:Y:S02]  /*5b750*/  IMAD.MOV.U32 R166, RZ, RZ, R162 ;  /* 0x000000ffffa67224 */ /* 0x000fe400078e00a2 */
[----:B------:R-:W-:-:S02]  /*5b760*/  IMAD.MOV.U32 R164, RZ, RZ, R160 ;  /* 0x000000ffffa47224 */ /* 0x000fc400078e00a0 */
[----:B------:R-:W-:Y:S01]  /*5b770*/  IMAD.X R25, R167, 0x1, R5, P2 ;  /* 0x00000001a7197824 */ /* 0x000fe200010e0605 */
[----:B------:R-:W-:Y:S01]  /*5b780*/  SHF.R.S32.HI R137, RZ, 0x1f, R31 ;  /* 0x0000001fff897819 */ /* 0x000fe2000001141f */
[----:B------:R-:W-:Y:S02]  /*5b790*/  IMAD.MOV.U32 R162, RZ, RZ, R158 ;  /* 0x000000ffffa27224 */ /* 0x000fe400078e009e */
[----:B------:R-:W-:Y:S02]  /*5b7a0*/  IMAD.MOV.U32 R160, RZ, RZ, R155 ;  /* 0x000000ffffa07224 */ /* 0x000fe400078e009b */
[----:B------:R-:W-:Y:S02]  /*5b7b0*/  IMAD.MOV.U32 R158, RZ, RZ, R153 ;  /* 0x000000ffff9e7224 */ /* 0x000fe400078e0099 */
[----:B------:R-:W-:Y:S01]  /*5b7c0*/  IMAD.MOV.U32 R155, RZ, RZ, R31 ;  /* 0x000000ffff9b7224 */ /* 0x000fe200078e001f */
[----:B------:R0:W-:Y:S01]  /*5b7d0*/  STL.64 [R1+0x42c8], R168 ;  /* 0x0042c8a801007387 */ /* 0x0001e20000100a00 */
[----:B------:R-:W-:-:S02]  /*5b7e0*/  IMAD.MOV.U32 R153, RZ, RZ, R247 ;  /* 0x000000ffff997224 */ /* 0x000fc400078e00f7 */
[C---:B------:R-:W-:Y:S01]  /*5b7f0*/  IMAD.X R31, R167.reuse, 0x1, R7, P4 ;  /* 0x00000001a71f7824 */ /* 0x040fe200020e0607 */
[----:B------:R1:W-:Y:S01]  /*5b800*/  STL.64 [R1+0x42c0], R24 ;  /* 0x0042c01801007387 */ /* 0x0003e20000100a00 */
[----:B------:R-:W-:Y:S02]  /*5b810*/  IMAD.X R247, R167, 0x1, R13, P1 ;  /* 0x00000001a7f77824 */ /* 0x000fe400008e060d */
[----:B------:R-:W-:Y:S02]  /*5b820*/  IMAD.MOV.U32 R167, RZ, RZ, R164 ;  /* 0x000000ffffa77224 */ /* 0x000fe400078e00a4 */
[----:B------:R-:W-:Y:S02]  /*5b830*/  IMAD.MOV.U32 R244, RZ, RZ, R102 ;  /* 0x000000fffff47224 */ /* 0x000fe400078e0066 */
[----:B------:R-:W-:Y:S01]  /*5b840*/  IMAD.MOV.U32 R164, RZ, RZ, R162 ;  /* 0x000000ffffa47224 */ /* 0x000fe200078e00a2 */
[----:B0-----:R-:W-:Y:S01]  /*5b850*/  SHF.R.S32.HI R169, RZ, 0x1f, R171 ;  /* 0x0000001fffa97819 */ /* 0x001fe200000114ab */
[----:B------:R-:W-:Y:S01]  /*5b860*/  IMAD.MOV.U32 R162, RZ, RZ, R159 ;  /* 0x000000ffffa27224 */ /* 0x000fe200078e009f */
[----:B------:R0:W-:Y:S01]  /*5b870*/  STL.64 [R1+0x42b8], R30 ;  /* 0x0042b81e01007387 */ /* 0x0001e20000100a00 */
[----:B-1----:R-:W-:Y:S01]  /*5b880*/  IADD3 R24, P2, R171, R4, RZ ;  /* 0x00000004ab187210 */ /* 0x002fe20007f5e0ff */
[----:B------:R-:W-:-:S02]  /*5b890*/  IMAD.MOV.U32 R159, RZ, RZ, R155 ;  /* 0x000000ffff9f7224 */ /* 0x000fc400078e009b */
[----:B------:R1:W-:Y:S01]  /*5b8a0*/  STL.64 [R1+0x42b0], R246 ;  /* 0x0042b0f601007387 */ /* 0x0003e20000100a00 */
[----:B------:R-:W-:Y:S01]  /*5b8b0*/  IMAD.MOV.U32 R155, RZ, RZ, R153 ;  /* 0x000000ffff9b7224 */ /* 0x000fe200078e0099 */
[----:B------:R-:W-:Y:S01]  /*5b8c0*/  SHF.R.S32.HI R44, RZ, 0x1f, R244 ;  /* 0x0000001fff2c7819 */ /* 0x000fe200000114f4 */
[----:B------:R-:W-:Y:S02]  /*5b8d0*/  IMAD.MOV.U32 R168, RZ, RZ, R166 ;  /* 0x000000ffffa87224 */ /* 0x000fe400078e00a6 */
[----:B------:R-:W-:Y:S01]  /*5b8e0*/  IMAD.MOV.U32 R153, RZ, RZ, R17 ;  /* 0x000000ffff997224 */ /* 0x000fe200078e0011 */
[----:B0-----:R-:W-:Y:S01]  /*5b8f0*/  IADD3 R30, P4, R171, R6, RZ ;  /* 0x00000006ab1e7210 */ /* 0x001fe20007f9e0ff */
[----:B------:R-:W-:Y:S02]  /*5b900*/  IMAD.MOV.U32 R245, RZ, RZ, R104 ;  /* 0x000000fffff57224 */ /* 0x000fe400078e0068 */
[----:B------:R-:W-:Y:S01]  /*5b910*/  IMAD.X R25, R169, 0x1, R3, P2 ;  /* 0x00000001a9197824 */ /* 0x000fe200010e0603 */
[----:B-1----:R-:W-:Y:S01]  /*5b920*/  IADD3 R246, P1, R171, R0, RZ ;  /* 0x00000000abf67210 */ /* 0x002fe20007f3e0ff */
[----:B------:R-:W-:-:S02]  /*5b930*/  IMAD.MOV.U32 R166, RZ, RZ, R165 ;  /* 0x000000ffffa67224 */ /* 0x000fc400078e00a5 */
[----:B------:R-:W-:Y:S01]  /*5b940*/  IMAD.MOV.U32 R17, RZ, RZ, R244 ;  /* 0x000000ffff117224 */ /* 0x000fe200078e00f4 */
[----:B------:R-:W-:Y:S01]  /*5b950*/  IADD3 R244, P2, R171, R2, RZ ;  /* 0x00000002abf47210 */ /* 0x000fe20007f5e0ff */
[----:B------:R-:W-:Y:S02]  /*5b960*/  IMAD.MOV.U32 R165, RZ, RZ, R163 ;  /* 0x000000ffffa57224 */ /* 0x000fe400078e00a3 */
[----:B------:R-:W-:Y:S02]  /*5b970*/  IMAD.MOV.U32 R163, RZ, RZ, R161 ;  /* 0x000000ffffa37224 */ /* 0x000fe400078e00a1 */
[----:B------:R-:W-:Y:S02]  /*5b980*/  IMAD.MOV.U32 R161, RZ, RZ, R158 ;  /* 0x000000ffffa17224 */ /* 0x000fe400078e009e */
[----:B------:R-:W-:Y:S01]  /*5b990*/  IMAD.X R31, R169, 0x1, R5, P4 ;  /* 0x00000001a91f7824 */ /* 0x000fe200020e0605 */
[----:B------:R-:W-:Y:S01]  /*5b9a0*/  SHF.R.S32.HI R48, RZ, 0x1f, R245 ;  /* 0x0000001fff307819 */ /* 0x000fe200000114f5 */
[----:B------:R-:W-:Y:S01]  /*5b9b0*/  IMAD.MOV.U32 R158, RZ, RZ, R157 ;  /* 0x000000ffff9e7224 */ /* 0x000fe200078e009d */
[----:B------:R0:W-:Y:S01]  /*5b9c0*/  STL.64 [R1+0x42a8], R24 ;  /* 0x0042a81801007387 */ /* 0x0001e20000100a00 */
[----:B------:R-:W-:-:S02]  /*5b9d0*/  IMAD.MOV.U32 R157, RZ, RZ, R245 ;  /* 0x000000ffff9d7224 */ /* 0x000fc400078e00f5 */
[C---:B------:R-:W-:Y:S02]  /*5b9e0*/  IMAD.X R247, R169.reuse, 0x1, R7, P1 ;  /* 0x00000001a9f77824 */ /* 0x040fe400008e0607 */
[----:B------:R-:W-:Y:S01]  /*5b9f0*/  IMAD.X R245, R169, 0x1, R13, P2 ;  /* 0x00000001a9f57824 */ /* 0x000fe200010e060d */
[----:B------:R-:W-:Y:S01]  /*5ba00*/  SHF.R.S32.HI R171, RZ, 0x1f, R172 ;  /* 0x0000001fffab7819 */ /* 0x000fe200000114ac */
[----:B0-----:R-:W2:Y:S04]  /*5ba10*/  LDL.LU.64 R24, [R1+0x5840] ;  /* 0x0058400001187983 */ /* 0x001ea80000300a00 */
[----:B------:R0:W-:Y:S04]  /*5ba20*/  STL.64 [R1+0x42a0], R30 ;  /* 0x0042a01e01007387 */ /* 0x0001e80000100a00 */
[----:B------:R1:W-:Y:S04]  /*5ba30*/  STL.64 [R1+0x4298], R246 ;  /* 0x004298f601007387 */ /* 0x0003e80000100a00 */
[----:B------:R4:W-:Y:S01]  /*5ba40*/  STL.64 [R1+0x4290], R244 ;  /* 0x004290f401007387 */ /* 0x0009e20000100a00 */
[----:B0-----:R-:W-:-:S02]  /*5ba50*/  IADD3 R30, P4, R172, R4, RZ ;  /* 0x00000004ac1e7210 */ /* 0x001fc40007f9e0ff */
[----:B-1----:R-:W-:-:S03]  /*5ba60*/  IADD3 R246, P1, R172, R6, RZ ;  /* 0x00000006acf67210 */ /* 0x002fc60007f3e0ff */
[C---:B------:R-:W-:Y:S01]  /*5ba70*/  IMAD.X R31, R171.reuse, 0x1, R3, P4 ;  /* 0x00000001ab1f7824 */ /* 0x040fe200020e0603 */
[----:B----4-:R-:W-:Y:S01]  /*5ba80*/  IADD3 R244, P2, R172, R0, RZ ;  /* 0x00000000acf47210 */ /* 0x010fe20007f5e0ff */
[----:B------:R-:W-:-:S03]  /*5ba90*/  IMAD.X R247, R171, 0x1, R5, P1 ;  /* 0x00000001abf77824 */ /* 0x000fc600008e0605 */
[----:B------:R0:W-:Y:S01]  /*5baa0*/  STL.64 [R1+0x4288], R30 ;  /* 0x0042881e01007387 */ /* 0x0001e20000100a00 */
[----:B------:R-:W-:Y:S02]  /*5bab0*/  IMAD.MOV.U32 R170, RZ, RZ, R159 ;  /* 0x000000ffffaa7224 */ /* 0x000fe400078e009f */
[----:B------:R-:W-:Y:S02]  /*5bac0*/  IMAD.X R245, R171, 0x1, R7, P2 ;  /* 0x00000001abf57824 */ /* 0x000fe400010e0607 */
[----:B------:R-:W-:Y:S02]  /*5bad0*/  IMAD.MOV.U32 R159, RZ, RZ, R157 ;  /* 0x000000ffff9f7224 */ /* 0x000fe400078e009d */
[----:B------:R-:W-:Y:S01]  /*5bae0*/  IMAD.MOV.U32 R157, RZ, RZ, R48 ;  /* 0x000000ffff9d7224 */ /* 0x000fe200078e0030 */
[----:B------:R-:W-:Y:S01]  /*5baf0*/  IADD3 R48, P4, R172, R2, RZ ;  /* 0x00000002ac307210 */ /* 0x000fe20007f9e0ff */
[----:B------:R-:W-:Y:S01]  /*5bb00*/  IMAD.MOV.U32 R49, RZ, RZ, R74 ;  /* 0x000000ffff317224 */ /* 0x000fe200078e004a */
[----:B0-----:R-:W4:Y:S01]  /*5bb10*/  LDL.LU.64 R30, [R1+0x5838] ;  /* 0x00583800011e7983 */ /* 0x001f220000300a00 */
[----:B------:R-:W-:-:S03]  /*5bb20*/  IMAD.MOV.U32 R169, RZ, RZ, R44 ;  /* 0x000000ffffa97224 */ /* 0x000fc600078e002c */
[----:B------:R0:W-:Y:S01]  /*5bb30*/  STL.64 [R1+0x4280], R246 ;  /* 0x004280f601007387 */ /* 0x0001e20000100a00 */
[----:B------:R-:W-:-:S03]  /*5bb40*/  IMAD.MOV.U32 R44, RZ, RZ, R49 ;  /* 0x000000ffff2c7224 */ /* 0x000fc600078e0031 */
[----:B------:R1:W-:Y:S01]  /*5bb50*/  STL.64 [R1+0x4278], R244 ;  /* 0x004278f401007387 */ /* 0x0003e20000100a00 */
[----:B------:R-:W-:Y:S01]  /*5bb60*/  IMAD.X R49, R171, 0x1, R13, P4 ;  /* 0x00000001ab317824 */ /* 0x000fe200020e060d */
[----:B0-----:R-:W-:Y:S02]  /*5bb70*/  IADD3 R246, P1, R173, R4, RZ ;  /* 0x00000004adf67210 */ /* 0x001fe40007f3e0ff */
[----:B-1----:R-:W-:Y:S01]  /*5bb80*/  SHF.R.S32.HI R245, RZ, 0x1f, R173 ;  /* 0x0000001ffff57819 */ /* 0x002fe200000114ad */
[----:B------:R-:W-:Y:S01]  /*5bb90*/  IMAD.MOV.U32 R171, RZ, RZ, R170 ;  /* 0x000000ffffab7224 */ /* 0x000fe200078e00aa */
[----:B------:R0:W-:Y:S03]  /*5bba0*/  STL.64 [R1+0x4270], R48 ;  /* 0x0042703001007387 */ /* 0x0001e60000100a00 */
[----:B------:R-:W-:Y:S02]  /*5bbb0*/  IMAD.X R247, R245, 0x1, R3, P1 ;  /* 0x00000001f5f77824 */ /* 0x000fe400008e0603 */
[----:B------:R-:W-:Y:S01]  /*5bbc0*/  IMAD.MOV.U32 R170, RZ, RZ, R169 ;  /* 0x000000ffffaa7224 */ /* 0x000fe200078e00a9 */
[----:B------:R-:W-:Y:S01]  /*5bbd0*/  IADD3 R244, P2, R173, R6, RZ ;  /* 0x00000006adf47210 */ /* 0x000fe20007f5e0ff */
[----:B------:R-:W-:-:S02]  /*5bbe0*/  IMAD.MOV.U32 R169, RZ, RZ, R157 ;  /* 0x000000ffffa97224 */ /* 0x000fc400078e009d */
[----:B------:R-:W-:Y:S01]  /*5bbf0*/  IMAD.MOV.U32 R157, RZ, RZ, R44 ;  /* 0x000000ffff9d7224 */ /* 0x000fe200078e002c */
[----:B------:R-:W-:Y:S01]  /*5bc00*/  IADD3 R44, P4, R173, R0, RZ ;  /* 0x00000000ad2c7210 */ /* 0x000fe20007f9e0ff */
[----:B0-----:R-:W4:Y:S04]  /*5bc10*/  LDL.LU.64 R48, [R1+0x5830] ;  /* 0x0058300001307983 */ /* 0x001f280000300a00 */
[----:B------:R0:W-:Y:S01]  /*5bc20*/  STL.64 [R1+0x4268], R246 ;  /* 0x004268f601007387 */ /* 0x0001e20000100a00 */
[----:B------:R-:W-:-:S03]  /*5bc30*/  IMAD.MOV.U32 R172, RZ, RZ, R44 ;  /* 0x000000ffffac7224 */ /* 0x000fc600078e002c */
[----:B------:R1:W-:Y:S01]  /*5bc40*/  STL [R1+0x4258], R44 ;  /* 0x0042582c01007387 */ /* 0x0003e20000100800 */
[----:B0-----:R-:W-:Y:S01]  /*5bc50*/  IMAD.MOV.U32 R247, RZ, RZ, R245 ;  /* 0x000000fffff77224 */ /* 0x001fe200078e00f5 */
[----:B------:R-:W-:Y:S01]  /*5bc60*/  IADD3 R246, P1, R173, R2, RZ ;  /* 0x00000002adf67210 */ /* 0x000fe20007f3e0ff */
[----:B------:R-:W-:Y:S02]  /*5bc70*/  IMAD.MOV.U32 R173, RZ, RZ, R45 ;  /* 0x000000ffffad7224 */ /* 0x000fe400078e002d */
[C---:B------:R-:W-:Y:S01]  /*5bc80*/  IMAD.X R245, R247.reuse, 0x1, R5, P2 ;  /* 0x00000001f7f57824 */ /* 0x040fe200010e0605 */
[----:B-1----:R-:W4:Y:S01]  /*5bc90*/  LDL.LU.64 R44, [R1+0x5828] ;  /* 0x00582800012c7983 */ /* 0x002f220000300a00 */
[----:B------:R-:W-:-:S03]  /*5bca0*/  IMAD.X R173, R247, 0x1, R7, P4 ;  /* 0x00000001f7ad7824 */ /* 0x000fc600020e0607 */
[----:B------:R0:W-:Y:S04]  /*5bcb0*/  STL.64 [R1+0x4260], R244 ;  /* 0x004260f401007387 */ /* 0x0001e80000100a00 */
[----:B------:R1:W-:Y:S01]  /*5bcc0*/  STL [R1+0x425c], R173 ;  /* 0x00425cad01007387 */ /* 0x0003e20000100800 */
[----:B------:R-:W-:Y:S01]  /*5bcd0*/  IMAD.X R247, R247, 0x1, R13, P1 ;  /* 0x00000001f7f77824 */ /* 0x000fe200008e060d */
[C---:B0-----:R-:W-:Y:S02]  /*5bce0*/  IADD3 R244, P2, R174.reuse, R4, RZ ;  /* 0x00000004aef47210 */ /* 0x041fe40007f5e0ff */
[----:B-1----:R-:W-:Y:S02]  /*5bcf0*/  SHF.R.S32.HI R173, RZ, 0x1f, R174 ;  /* 0x0000001fffad7819 */ /* 0x002fe400000114ae */
[----:B------:R0:W-:Y:S03]  /*5bd00*/  STL.64 [R1+0x4250], R246 ;  /* 0x004250f601007387 */ /* 0x0001e60000100a00 */
[----:B------:R-:W-:Y:S01]  /*5bd10*/  IMAD.X R245, R173, 0x1, R3, P2 ;  /* 0x00000001adf57824 */ /* 0x000fe200010e0603 */
[----:B------:R-:W-:-:S04]  /*5bd20*/  IADD3 R172, P4, R174, R6, RZ ;  /* 0x00000006aeac7210 */ /* 0x000fc80007f9e0ff */
[----:B------:R1:W-:Y:S01]  /*5bd30*/  STL.64 [R1+0x4248], R244 ;  /* 0x004248f401007387 */ /* 0x0003e20000100a00 */
[----:B0-----:R-:W-:Y:S01]  /*5bd40*/  IADD3 R246, P1, R174, R0, RZ ;  /* 0x00000000aef67210 */ /* 0x001fe20007f3e0ff */
[----:B-1----:R-:W-:-:S04]  /*5bd50*/  IMAD.MOV.U32 R245, RZ, RZ, R173 ;  /* 0x000000fffff57224 */ /* 0x002fc800078e00ad */
[C---:B------:R-:W-:Y:S01]  /*5bd60*/  IMAD.X R173, R245.reuse, 0x1, R5, P4 ;  /* 0x00000001f5ad7824 */ /* 0x040fe200020e0605 */
[----:B------:R-:W-:Y:S02]  /*5bd70*/  IADD3 R244, P2, R174, R2, RZ ;  /* 0x00000002aef47210 */ /* 0x000fe40007f5e0ff */
[----:B------:R-:W-:Y:S02]  /*5bd80*/  SHF.R.S32.HI R174, RZ, 0x1f, R175 ;  /* 0x0000001fffae7819 */ /* 0x000fe400000114af */
[----:B------:R0:W-:Y:S01]  /*5bd90*/  STL.64 [R1+0x4240], R172 ;  /* 0x004240ac01007387 */ /* 0x0001e20000100a00 */
[C---:B------:R-:W-:Y:S02]  /*5bda0*/  IMAD.X R247, R245.reuse, 0x1, R7, P1 ;  /* 0x00000001f5f77824 */ /* 0x040fe400008e0607 */
[----:B------:R-:W-:Y:S01]  /*5bdb0*/  IMAD.X R245, R245, 0x1, R13, P2 ;  /* 0x00000001f5f57824 */ /* 0x000fe200010e060d */
[C---:B0-----:R-:W-:Y:S02]  /*5bdc0*/  IADD3 R172, P4, R175.reuse, R4, RZ ;  /* 0x00000004afac7210 */ /* 0x041fe40007f9e0ff */
[----:B------:R0:W-:Y:S03]  /*5bdd0*/  STL.64 [R1+0x4238], R246 ;  /* 0x004238f601007387 */ /* 0x0001e60000100a00 */
[----:B------:R-:W-:Y:S01]  /*5bde0*/  IMAD.X R173, R174, 0x1, R3, P4 ;  /* 0x00000001aead7824 */ /* 0x000fe200020e0603 */
[----:B------:R1:W-:Y:S04]  /*5bdf0*/  STL.64 [R1+0x4230], R244 ;  /* 0x004230f401007387 */ /* 0x0003e80000100a00 */
[----:B------:R3:W-:Y:S01]  /*5be00*/  STL.64 [R1+0x4228], R172 ;  /* 0x004228ac01007387 */ /* 0x0007e20000100a00 */
[----:B0-----:R-:W-:-:S02]  /*5be10*/  IADD3 R246, P1, R175, R6, RZ ;  /* 0x00000006aff67210 */ /* 0x001fc40007f3e0ff */
[----:B-1----:R-:W-:Y:S01]  /*5be20*/  IADD3 R244, P2, R175, R0, RZ ;  /* 0x00000000aff47210 */ /* 0x002fe20007f5e0ff */
[----:B---3--:R-:W-:-:S04]  /*5be30*/  IMAD.MOV.U32 R173, RZ, RZ, R174 ;  /* 0x000000ffffad7224 */ /* 0x008fc800078e00ae */
[C---:B------:R-:W-:Y:S02]  /*5be40*/  IMAD.X R247, R173.reuse, 0x1, R5, P1 ;  /* 0x00000001adf77824 */ /* 0x040fe400008e0605 */
[----:B------:R-:W-:Y:S01]  /*5be50*/  IMAD.X R245, R173, 0x1, R7, P2 ;  /* 0x00000001adf57824 */ /* 0x000fe200010e0607 */
[----:B------:R-:W-:Y:S02]  /*5be60*/  IADD3 R172, P4, R175, R2, RZ ;  /* 0x00000002afac7210 */ /* 0x000fe40007f9e0ff */
[----:B------:R0:W-:Y:S01]  /*5be70*/  STL.64 [R1+0x4220], R246 ;  /* 0x004220f601007387 */ /* 0x0001e20000100a00 */
[----:B------:R-:W-:Y:S02]  /*5be80*/  IADD3 R174, P1, R176, R4, RZ ;  /* 0x00000004b0ae7210 */ /* 0x000fe40007f3e0ff */
[----:B------:R-:W-:Y:S01]  /*5be90*/  IMAD.X R173, R173, 0x1, R13, P4 ;  /* 0x00000001adad7824 */ /* 0x000fe200020e060d */
[----:B0-----:R-:W3:Y:S04]  /*5bea0*/  LDL.LU.64 R246, [R1+0x5820] ;  /* 0x0058200001f67983 */ /* 0x001ee80000300a00 */
        /* <DEDUP_REMOVED lines=10> */
[----:B------:R-:W-:-:S03]  /*5bf50*/  IMAD.X R173, R176, 0x1, R7, P4 ;  /* 0x00000001b0ad7824 */ /* 0x000fc600020e0607 */
[----:B------:R0:W-:Y:S01]  /*5bf60*/  STL.64 [R1+0x4200], R244 ;  /* 0x004200f401007387 */ /* 0x0001e20000100a00 */
[----:B------:R-:W-:-:S03]  /*5bf70*/  IMAD.X R175, R176, 0x1, R13, P1 ;  /* 0x00000001b0af7824 */ /* 0x000fc600008e060d */
        /* <DEDUP_REMOVED lines=12> */
[----:B0-----:R-:W3:Y:S04]  /*5c040*/  LDL.LU.64 R244, [R1+0x5818] ;  /* 0x0058180001f47983 */ /* 0x001ee80000300a00 */
        /* <DEDUP_REMOVED lines=20> */
[----:B------:R-:W-:-:S04]  /*5c190*/  IMAD.MOV.U32 R172, RZ, RZ, R169 ;  /* 0x000000ffffac7224 */ /* 0x000fc800078e00a9 */
[----:B------:R-:W-:Y:S02]  /*5c1a0*/  IMAD.X R175, R173, 0x1, R3, P1 ;  /* 0x00000001adaf7824 */ /* 0x000fe400008e0603 */
[----:B------:R-:W-:Y:S01]  /*5c1b0*/  IMAD.MOV.U32 R169, RZ, RZ, R167 ;  /* 0x000000ffffa97224 */ /* 0x000fe200078e00a7 */
[C---:B------:R-:W-:Y:S01]  /*5c1c0*/  IADD3 R176, P2, R179.reuse, R6, RZ ;  /* 0x00000006b3b07210 */ /* 0x040fe20007f5e0ff */
[----:B------:R-:W-:Y:S01]  /*5c1d0*/  IMAD.MOV.U32 R167, RZ, RZ, R166 ;  /* 0x000000ffffa77224 */ /* 0x000fe200078e00a6 */
[----:B------:R0:W-:Y:S01]  /*5c1e0*/  STL.64 [R1+0x41a8], R174 ;  /* 0x0041a8ae01007387 */ /* 0x0001e20000100a00 */
[----:B------:R-:W-:Y:S02]  /*5c1f0*/  IMAD.MOV.U32 R166, RZ, RZ, R164 ;  /* 0x000000ffffa67224 */ /* 0x000fe400078e00a4 */
        /* <DEDUP_REMOVED lines=11> */
[----:B------:R-:W-:Y:S01]  /*5c2b0*/  IADD3 R178, P4, R180, R6, RZ ;  /* 0x00000006b4b27210 */ /* 0x000fe20007f9e0ff */
[----:B0-----:R-:W3:Y:S01]  /*5c2c0*/  LDL.LU.64 R150, [R1+0x5810] ;  /* 0x0058100001967983 */ /* 0x001ee20000300a00 */
[----:B------:R-:W-:-:S03]  /*5c2d0*/  IMAD.X R175, R175, 0x1, R13, P1 ;  /* 0x00000001afaf7824 */ /* 0x000fc600008e060d */
[----:B------:R0:W-:Y:S04]  /*5c2e0*/  STL.64 [R1+0x41a0], R176 ;  /* 0x0041a0b001007387 */ /* 0x0001e80000100a00 */
[----:B------:R1:W-:Y:S01]  /*5c2f0*/  STL [R1+0x419c], R179 ;  /* 0x00419cb301007387 */ /* 0x0003e20000100800 */
[----:B0-----:R-:W-:-:S03]  /*5c300*/  IADD3 R176, P2, R180, R4, RZ ;  /* 0x00000004b4b07210 */ /* 0x001fc60007f5e0ff */
[----:B------:R0:W-:Y:S01]  /*5c310*/  STL.64 [R1+0x4190], R174 ;  /* 0x004190ae01007387 */ /* 0x0001e20000100a00 */
[C---:B-1----:R-:W-:Y:S02]  /*5c320*/  IMAD.X R179, R173.reuse, 0x1, R5, P4 ;  /* 0x00000001adb37824 */ /* 0x042fe400020e0605 */
[----:B------:R-:W-:-:S05]  /*5c330*/  IMAD.X R177, R173, 0x1, R3, P2 ;  /* 0x00000001adb17824 */ /* 0x000fca00010e0603 */
[----:B------:R1:W-:Y:S01]  /*5c340*/  STL.64 [R1+0x4188], R176 ;  /* 0x004188b001007387 */ /* 0x0003e20000100a00 */
[----:B0-----:R-:W-:-:S03]  /*5c350*/  IADD3 R174, P1, R180, R0, RZ ;  /* 0x00000000b4ae7210 */ /* 0x001fc60007f3e0ff */
[----:B------:R0:W-:Y:S02]  /*5c360*/  STL.64 [R1+0x4180], R178 ;  /* 0x004180b201007387 */ /* 0x0001e40000100a00 */
[----:B------:R-:W-:Y:S01]  /*5c370*/  IMAD.X R175, R173, 0x1, R7, P1 ;  /* 0x00000001adaf7824 */ /* 0x000fe200008e0607 */
[----:B-1----:R-:W-:Y:S02]  /*5c380*/  IADD3 R176, P2, R180, R2, RZ ;  /* 0x00000002b4b07210 */ /* 0x002fe40007f5e0ff */
[----:B------:R-:W-:Y:S02]  /*5c390*/  SHF.R.S32.HI R180, RZ, 0x1f, R181 ;  /* 0x0000001fffb47819 */ /* 0x000fe400000114b5 */
[----:B0-----:R-:W-:Y:S01]  /*5c3a0*/  IADD3 R178, P4, R181, R4, RZ ;  /* 0x00000004b5b27210 */ /* 0x001fe20007f9e0ff */
[----:B------:R-:W-:Y:S01]  /*5c3b0*/  IMAD.X R177, R173, 0x1, R13, P2 ;  /* 0x00000001adb17824 */ /* 0x000fe200010e060d */
[----:B------:R0:W-:Y:S03]  /*5c3c0*/  STL.64 [R1+0x4178], R174 ;  /* 0x004178ae01007387 */ /* 0x0001e60000100a00 */
[----:B------:R-:W-:Y:S01]  /*5c3d0*/  IMAD.X R179, R180, 0x1, R3, P4 ;  /* 0x00000001b4b37824 */ /* 0x000fe200020e0603 */
[----:B------:R1:W-:Y:S04]  /*5c3e0*/  STL.64 [R1+0x4170], R176 ;  /* 0x004170b001007387 */ /* 0x0003e80000100a00 */
[----:B------:R2:W-:Y:S01]  /*5c3f0*/  STL.64 [R1+0x4168], R178 ;  /* 0x004168b201007387 */ /* 0x0005e20000100a00 */
[----:B0-----:R-:W-:-:S02]  /*5c400*/  IADD3 R174, P1, R181, R6, RZ ;  /* 0x00000006b5ae7210 */ /* 0x001fc40007f3e0ff */
[----:B-1----:R-:W-:-:S03]  /*5c410*/  IADD3 R176, P2, R181, R0, RZ ;  /* 0x00000000b5b07210 */ /* 0x002fc60007f5e0ff */
[C---:B------:R-:W-:Y:S01]  /*5c420*/  IMAD.X R175, R180.reuse, 0x1, R5, P1 ;  /* 0x00000001b4af7824 */ /* 0x040fe200008e0605 */
[----:B--2---:R-:W-:Y:S01]  /*5c430*/  IADD3 R178, P4, R181, R2, RZ ;  /* 0x00000002b5b27210 */ /* 0x004fe20007f9e0ff */
[----:B------:R-:W-:Y:S02]  /*5c440*/  IMAD.MOV.U32 R173, RZ, RZ, R169 ;  /* 0x000000ffffad7224 */ /* 0x000fe400078e00a9 */
[C---:B------:R-:W-:Y:S01]  /*5c450*/  IMAD.X R177, R180.reuse, 0x1, R7, P2 ;  /* 0x00000001b4b17824 */ /* 0x040fe200010e0607 */
[----:B------:R0:W-:Y:S01]  /*5c460*/  STL.64 [R1+0x4160], R174 ;  /* 0x004160ae01007387 */ /* 0x0001e20000100a00 */
[----:B------:R-:W-:Y:S02]  /*5c470*/  IMAD.MOV.U32 R169, RZ, RZ, R163 ;  /* 0x000000ffffa97224 */ /* 0x000fe400078e00a3 */
[----:B------:R-:W-:Y:S02]  /*5c480*/  IMAD.X R179, R180, 0x1, R13, P4 ;  /* 0x00000001b4b37824 */ /* 0x000fe400020e060d */
[----:B------:R-:W-:Y:S01]  /*5c490*/  IMAD.MOV.U32 R163, RZ, RZ, R148 ;  /* 0x000000ffffa37224 */ /* 0x000fe200078e0094 */
[----:B------:R-:W-:Y:S01]  /*5c4a0*/  IADD3 R148, P1, R182, R4, RZ ;  /* 0x00000004b6947210 */ /* 0x000fe20007f3e0ff */
[----:B------:R-:W-:Y:S01]  /*5c4b0*/  IMAD.MOV.U32 R149, RZ, RZ, R82 ;  /* 0x000000ffff957224 */ /* 0x000fe200078e0052 */
[----:B------:R1:W-:Y:S01]  /*5c4c0*/  STL.64 [R1+0x4158], R176 ;  /* 0x004158b001007387 */ /* 0x0003e20000100a00 */
[----:B0-----:R-:W-:Y:S01]  /*5c4d0*/  IMAD.MOV.U32 R174, RZ, RZ, R172 ;  /* 0x000000ffffae7224 */ /* 0x001fe200078e00ac */
[----:B------:R-:W-:Y:S01]  /*5c4e0*/  SHF.R.S32.HI R175, RZ, 0x1f, R182 ;  /* 0x0000001fffaf7819 */ /* 0x000fe200000114b6 */
[----:B------:R-:W-:Y:S01]  /*5c4f0*/  IMAD.MOV.U32 R172, RZ, RZ, R164 ;  /* 0x000000ffffac7224 */ /* 0x000fe200078e00a4 */
[----:B------:R0:W-:Y:S01]  /*5c500*/  STL.64 [R1+0x4150], R178 ;  /* 0x004150b201007387 */ /* 0x0001e20000100a00 */
[----:B------:R-:W-:-:S02]  /*5c510*/  IMAD.MOV.U32 R164, RZ, RZ, R162 ;  /* 0x000000ffffa47224 */ /* 0x000fc400078e00a2 */
[----:B------:R-:W-:Y:S01]  /*5c520*/  IMAD.MOV.U32 R162, RZ, RZ, R161 ;  /* 0x000000ffffa27224 */ /* 0x000fe200078e00a1 */
[C---:B-1----:R-:W-:Y:S01]  /*5c530*/  IADD3 R176, P2, R182.reuse, R6, RZ ;  /* 0x00000006b6b07210 */ /* 0x042fe20007f5e0ff */
[----:B------:R-:W-:Y:S02]  /*5c540*/  IMAD.MOV.U32 R161, RZ, RZ, R149 ;  /* 0x000000ffffa17224 */ /* 0x000fe400078e0095 */
[C---:B------:R-:W-:Y:S01]  /*5c550*/  IMAD.X R149, R175.reuse, 0x1, R3, P1 ;  /* 0x00000001af957824 */ /* 0x040fe200008e0603 */
[----:B0-----:R-:W-:Y:S01]  /*5c560*/  IADD3 R178, P4, R182, R0, RZ ;  /* 0x00000000b6b27210 */ /* 0x001fe20007f9e0ff */
[----:B------:R-:W-:-:S03]  /*5c570*/  IMAD.X R177, R175, 0x1, R5, P2 ;  /* 0x00000001afb17824 */ /* 0x000fc600010e0605 */
[----:B------:R0:W-:Y:S01]  /*5c580*/  STL.64 [R1+0x4148], R148 ;  /* 0x0041489401007387 */ /* 0x0001e20000100a00 */
[----:B------:R-:W-:-:S03]  /*5c590*/  IMAD.X R179, R175, 0x1, R7, P4 ;  /* 0x00000001afb37824 */ /* 0x000fc600020e0607 */
[----:B------:R1:W-:Y:S04]  /*5c5a0*/  STL.64 [R1+0x4140], R176 ;  /* 0x004140b001007387 */ /* 0x0003e80000100a00 */
[----:B------:R2:W-:Y:S01]  /*5c5b0*/  STL.64 [R1+0x4138], R178 ;  /* 0x004138b201007387 */ /* 0x0005e20000100a00 */
[----:B0-----:R-:W-:Y:S02]  /*5c5c0*/  IADD3 R148, P1, R182, R2, RZ ;  /* 0x00000002b6947210 */ /* 0x001fe40007f3e0ff */
[----:B-1----:R-:W-:-:S03]  /*5c5d0*/  IADD3 R176, P2, R183, R4, RZ ;  /* 0x00000004b7b07210 */ /* 0x002fc60007f5e0ff */
[----:B------:R-:W-:Y:S01]  /*5c5e0*/  IMAD.X R149, R175, 0x1, R13, P1 ;  /* 0x00000001af957824 */ /* 0x000fe200008e060d */
[----:B--2---:R-:W-:Y:S01]  /*5c5f0*/  SHF.R.S32.HI R178, RZ, 0x1f, R183 ;  /* 0x0000001fffb27819 */ /* 0x004fe200000114b7 */
[----:B------:R-:W-:Y:S02]  /*5c600*/  IMAD.MOV.U32 R175, RZ, RZ, R174 ;  /* 0x000000ffffaf7224 */ /* 0x000fe400078e00ae */
[----:B------:R-:W-:Y:S02]  /*5c610*/  IMAD.MOV.U32 R174, RZ, RZ, R173 ;  /* 0x000000ffffae7224 */ /* 0x000fe400078e00ad */
[----:B------:R-:W-:Y:S02]  /*5c620*/  IMAD.MOV.U32 R173, RZ, RZ, R172 ;  /* 0x000000ffffad7224 */ /* 0x000fe400078e00ac */
[----:B------:R-:W-:Y:S02]  /*5c630*/  IMAD.MOV.U32 R146, RZ, RZ, R57 ;  /* 0x000000ffff927224 */ /* 0x000fe400078e0039 */
[----:B------:R-:W-:-:S02]  /*5c640*/  IMAD.MOV.U32 R172, RZ, RZ, R164 ;  /* 0x000000ffffac7224 */ /* 0x000fc400078e00a4 */
[C---:B------:R-:W-:Y:S02]  /*5c650*/  IMAD.X R177, R178.reuse, 0x1, R3, P2 ;  /* 0x00000001b2b17824 */ /* 0x040fe400010e0603 */
[----:B------:R-:W-:Y:S01]  /*5c660*/  IMAD.MOV.U32 R164, RZ, RZ, R163 ;  /* 0x000000ffffa47224 */ /* 0x000fe200078e00a3 */
[----:B------:R0:W-:Y:S01]  /*5c670*/  STL.64 [R1+0x4130], R148 ;  /* 0x0041309401007387 */ /* 0x0001e20000100a00 */
[----:B------:R-:W-:Y:S01]  /*5c680*/  IMAD.MOV.U32 R163, RZ, RZ, R161 ;  /* 0x000000ffffa37224 */ /* 0x000fe200078e00a1 */
[C---:B------:R-:W-:Y:S01]  /*5c690*/  IADD3 R180, P4, R183.reuse, R6, RZ ;  /* 0x00000006b7b47210 */ /* 0x040fe20007f9e0ff */
[----:B------:R-:W-:Y:S02]  /*5c6a0*/  IMAD.MOV.U32 R161, RZ, RZ, R16 ;  /* 0x000000ffffa17224 */ /* 0x000fe400078e0010 */
[----:B------:R-:W-:Y:S01]  /*5c6b0*/  IMAD.MOV.U32 R16, RZ, RZ, R146 ;  /* 0x000000ffff107224 */ /* 0x000fe200078e0092 */
[----:B------:R-:W-:Y:S01]  /*5c6c0*/  IADD3 R146, P1, R183, R0, RZ ;  /* 0x00000000b7927210 */ /* 0x000fe20007f3e0ff */
[----:B------:R-:W-:Y:S01]  /*5c6d0*/  IMAD.X R181, R178, 0x1, R5, P4 ;  /* 0x00000001b2b57824 */ /* 0x000fe200020e0605 */
[----:B0-----:R-:W2:Y:S04]  /*5c6e0*/  LDL.LU.64 R148, [R1+0x5808] ;  /* 0x0058080001947983 */ /* 0x001ea80000300a00 */
[----:B------:R0:W-:Y:S01]  /*5c6f0*/  STL.64 [R1+0x4128], R176 ;  /* 0x004128b001007387 */ /* 0x0001e20000100a00 */
[----:B------:R-:W-:-:S03]  /*5c700*/  IMAD.MOV.U32 R182, RZ, RZ, R146 ;  /* 0x000000ffffb67224 */ /* 0x000fc600078e0092 */
[----:B------:R1:W-:Y:S01]  /*5c710*/  STL [R1+0x4118], R146 ;  /* 0x0041189201007387 */ /* 0x0003e20000100800 */
[----:B0-----:R-:W-:Y:S01]  /*5c720*/  IADD3 R176, P2, R183, R2, RZ ;  /* 0x00000002b7b07210 */ /* 0x001fe20007f5e0ff */
[----:B------:R-:W-:Y:S02]  /*5c730*/  IMAD.MOV.U32 R183, RZ, RZ, R147 ;  /* 0x000000ffffb77224 */ /* 0x000fe400078e0093 */
[C---:B------:R-:W-:Y:S01]  /*5c740*/  IMAD.X R183, R178.reuse, 0x1, R7, P1 ;  /* 0x00000001b2b77824 */ /* 0x040fe200008e0607 */
[----:B-1----:R-:W2:Y:S01]  /*5c750*/  LDL.LU.64 R146, [R1+0x5800] ;  /* 0x0058000001927983 */ /* 0x002ea20000300a00 */
[----:B------:R-:W-:-:S03]  /*5c760*/  IMAD.X R177, R178, 0x1, R13, P2 ;  /* 0x00000001b2b17824 */ /* 0x000fc600010e060d */
[----:B------:R0:W-:Y:S04]  /*5c770*/  STL.64 [R1+0x4120], R180 ;  /* 0x004120b401007387 */ /* 0x0001e80000100a00 */
[----:B------:R-:W-:Y:S04]  /*5c780*/  STL [R1+0x411c], R183 ;  /* 0x00411cb701007387 */ /* 0x000fe80000100800 */
[----:B------:R1:W-:Y:S01]  /*5c790*/  STL.64 [R1+0x4110], R176 ;  /* 0x004110b001007387 */ /* 0x0003e20000100a00 */
[----:B0-----:R-:W-:Y:S02]  /*5c7a0*/  IADD3 R180, P4, R184, R4, RZ ;  /* 0x00000004b8b47210 */ /* 0x001fe40007f9e0ff */
[----:B-1----:R-:W-:-:S05]  /*5c7b0*/  SHF.R.S32.HI R176, RZ, 0x1f, R184 ;  /* 0x0000001fffb07819 */ /* 0x002fca00000114b8 */
[----:B------:R-:W-:Y:S01]  /*5c7c0*/  IMAD.X R181, R176, 0x1, R3, P4 ;  /* 0x00000001b0b57824 */ /* 0x000fe200020e0603 */
[C---:B------:R-:W-:Y:S02]  /*5c7d0*/  IADD3 R182, P1, R184.reuse, R6, RZ ;  /* 0x00000006b8b67210 */ /* 0x040fe40007f3e0ff */
[C---:B------:R-:W-:Y:S02]  /*5c7e0*/  IADD3 R178, P2, R184.reuse, R0, RZ ;  /* 0x00000000b8b27210 */ /* 0x040fe40007f5e0ff */
[----:B------:R0:W-:Y:S02]  /*5c7f0*/  STL.64 [R1+0x4108], R180 ;  /* 0x004108b401007387 */ /* 0x0001e40000100a00 */
[----:B0-----:R-:W-:Y:S01]  /*5c800*/  IADD3 R180, P4, R184, R2, RZ ;  /* 0x00000002b8b47210 */ /* 0x001fe20007f9e0ff */
[----:B------:R-:W-:-:S04]  /*5c810*/  IMAD.MOV.U32 R184, RZ, RZ, R176 ;  /* 0x000000ffffb87224 */ /* 0x000fc800078e00b0 */
[C---:B------:R-:W-:Y:S02]  /*5c820*/  IMAD.X R183, R184.reuse, 0x1, R5, P1 ;  /* 0x00000001b8b77824 */ /* 0x040fe400008e0605 */
[----:B------:R-:W-:Y:S02]  /*5c830*/  IMAD.X R179, R184, 0x1, R7, P2 ;  /* 0x00000001b8b37824 */ /* 0x000fe400010e0607 */
[----:B------:R-:W-:Y:S01]  /*5c840*/  IMAD.MOV.U32 R176, RZ, RZ, R175 ;  /* 0x000000ffffb07224 */ /* 0x000fe200078e00af */
[----:B------:R0:W-:Y:S01]  /*5c850*/  STL.64 [R1+0x4100], R182 ;  /* 0x004100b601007387 */ /* 0x0001e20000100a00 */
[----:B------:R-:W-:Y:S02]  /*5c860*/  IMAD.MOV.U32 R175, RZ, RZ, R174 ;  /* 0x000000ffffaf7224 */ /* 0x000fe400078e00ae */
[----:B------:R-:W-:Y:S01]  /*5c870*/  IMAD.MOV.U32 R174, RZ, RZ, R173 ;  /* 0x000000ffffae7224 */ /* 0x000fe200078e00ad */
[----:B------:R1:W-:Y:S01]  /*5c880*/  STL.64 [R1+0x40f8], R178 ;  /* 0x0040f8b201007387 */ /* 0x0003e20000100a00 */
[----:B------:R-:W-:-:S02]  /*5c890*/  IMAD.MOV.U32 R173, RZ, RZ, R172 ;  /* 0x000000ffffad7224 */ /* 0x000fc400078e00ac */
[----:B------:R-:W-:Y:S02]  /*5c8a0*/  IMAD.MOV.U32 R172, RZ, RZ, R164 ;  /* 0x000000ffffac7224 */ /* 0x000fe400078e00a4 */
[----:B------:R-:W-:Y:S02]  /*5c8b0*/  IMAD.MOV.U32 R164, RZ, RZ, R163 ;  /* 0x000000ffffa47224 */ /* 0x000fe400078e00a3 */
[----:B------:R-:W-:Y:S01]  /*5c8c0*/  IMAD.MOV.U32 R177, RZ, RZ, R176 ;  /* 0x000000ffffb17224 */ /* 0x000fe200078e00b0 */
[----:B0-----:R-:W-:Y:S01]  /*5c8d0*/  IADD3 R182, P1, R185, R4, RZ ;  /* 0x00000004b9b67210 */ /* 0x001fe20007f3e0ff */
[----:B------:R-:W-:Y:S01]  /*5c8e0*/  IMAD.MOV.U32 R163, RZ, RZ, R161 ;  /* 0x000000ffffa37224 */ /* 0x000fe200078e00a1 */
[----:B-1----:R-:W-:Y:S01]  /*5c8f0*/  SHF.R.S32.HI R179, RZ, 0x1f, R185 ;  /* 0x0000001fffb37819 */ /* 0x002fe200000114b9 */
[----:B------:R-:W-:Y:S02]  /*5c900*/  IMAD.MOV.U32 R176, RZ, RZ, R175 ;  /* 0x000000ffffb07224 */ /* 0x000fe400078e00af */
[----:B------:R-:W-:-:S02]  /*5c910*/  IMAD.MOV.U32 R175, RZ, RZ, R174 ;  /* 0x000000ffffaf7224 */ /* 0x000fc400078e00ae */
[----:B------:R-:W-:Y:S02]  /*5c920*/  IMAD.MOV.U32 R174, RZ, RZ, R173 ;  /* 0x000000ffffae7224 */ /* 0x000fe400078e00ad */
[----:B------:R-:W-:Y:S02]  /*5c930*/  IMAD.X R181, R184, 0x1, R13, P4 ;  /* 0x00000001b8b57824 */ /* 0x000fe400020e060d */
[----:B------:R-:W-:Y:S02]  /*5c940*/  IMAD.MOV.U32 R173, RZ, RZ, R172 ;  /* 0x000000ffffad7224 */ /* 0x000fe400078e00ac */
[----:B------:R-:W-:Y:S02]  /*5c950*/  IMAD.X R183, R179, 0x1, R3, P1 ;  /* 0x00000001b3b77824 */ /* 0x000fe400008e0603 */
[----:B------:R-:W-:Y:S02]  /*5c960*/  IMAD.MOV.U32 R172, RZ, RZ, R163 ;  /* 0x000000ffffac7224 */ /* 0x000fe400078e00a3 */
[----:B------:R-:W-:Y:S01]  /*5c970*/  IMAD.MOV.U32 R163, RZ, RZ, R158 ;  /* 0x000000ffffa37224 */ /* 0x000fe200078e009e */
[----:B------:R0:W-:Y:S01]  /*5c980*/  STL.64 [R1+0x40f0], R180 ;  /* 0x0040f0b401007387 */ /* 0x0001e20000100a00 */
[----:B------:R-:W-:-:S02]  /*5c990*/  IMAD.MOV.U32 R158, RZ, RZ, R16 ;  /* 0x000000ffff9e7224 */ /* 0x000fc400078e0010 */
[----:B------:R-:W-:Y:S01]  /*5c9a0*/  IMAD.MOV.U32 R145, RZ, RZ, R106 ;  /* 0x000000ffff917224 */ /* 0x000fe200078e006a */
[----:B------:R1:W-:Y:S01]  /*5c9b0*/  STL.64 [R1+0x40e8], R182 ;  /* 0x0040e8b601007387 */ /* 0x0003e20000100a00 */
[----:B------:R-:W-:Y:S01]  /*5c9c0*/  IMAD.MOV.U32 R16, RZ, RZ, R144 ;  /* 0x000000ffff107224 */ /* 0x000fe200078e0090 */
[C---:B------:R-:W-:Y:S01]  /*5c9d0*/  IADD3 R144, P2, R185.reuse, R6, RZ ;  /* 0x00000006b9907210 */ /* 0x040fe20007f5e0ff */
[--C-:B------:R-:W-:Y:S01]  /*5c9e0*/  IMAD.MOV.U32 R178, RZ, RZ, R145.reuse ;  /* 0x000000ffffb27224 */ /* 0x100fe200078e0091 */
[----:B------:R-:W-:Y:S02]  /*5c9f0*/  SHF.R.S32.HI R161, RZ, 0x1f, R145 ;  /* 0x0000001fffa17819 */ /* 0x000fe40000011491 */
[C---:B0-----:R-:W-:Y:S01]  /*5ca00*/  IADD3 R180, P4, R185.reuse, R0, RZ ;  /* 0x00000000b9b47210 */ /* 0x041fe20007f9e0ff */
[----:B-1----:R-:W-:Y:S01]  /*5ca10*/  IMAD.MOV.U32 R183, RZ, RZ, R179 ;  /* 0x000000ffffb77224 */ /* 0x002fe200078e00b3 */
[----:B------:R-:W-:Y:S02]  /*5ca20*/  IADD3 R182, P1, R185, R2, RZ ;  /* 0x00000002b9b67210 */ /* 0x000fe40007f3e0ff */
[----:B------:R-:W-:Y:S01]  /*5ca30*/  SHF.R.S32.HI R179, RZ, 0x1f, R186 ;  /* 0x0000001fffb37819 */ /* 0x000fe200000114ba */
[C---:B------:R-:W-:Y:S01]  /*5ca40*/  IMAD.X R145, R183.reuse, 0x1, R5, P2 ;  /* 0x00000001b7917824 */ /* 0x040fe200010e0605 */
[----:B------:R-:W-:Y:S01]  /*5ca50*/  IADD3 R184, P2, R186, R4, RZ ;  /* 0x00000004bab87210 */ /* 0x000fe20007f5e0ff */
[----:B------:R-:W-:-:S02]  /*5ca60*/  IMAD.X R181, R183, 0x1, R7, P4 ;  /* 0x00000001b7b57824 */ /* 0x000fc400020e0607 */
[----:B------:R-:W-:Y:S01]  /*5ca70*/  IMAD.X R183, R183, 0x1, R13, P1 ;  /* 0x00000001b7b77824 */ /* 0x000fe200008e060d */
[----:B------:R0:W-:Y:S01]  /*5ca80*/  STL.64 [R1+0x40e0], R144 ;  /* 0x0040e09001007387 */ /* 0x0001e20000100a00 */
[----:B------:R-:W-:Y:S01]  /*5ca90*/  IMAD.X R185, R179, 0x1, R3, P2 ;  /* 0x00000001b3b97824 */ /* 0x000fe200010e0603 */
[----:B------:R-:W-:Y:S02]  /*5caa0*/  SHF.R.S32.HI R139, RZ, 0x1f, R142 ;  /* 0x0000001fff8b7819 */ /* 0x000fe4000001148e */
[----:B0-----:R-:W2:Y:S04]  /*5cab0*/  LDL.LU.64 R144, [R1+0x57f8] ;  /* 0x0057f80001907983 */ /* 0x001ea80000300a00 */
[----:B------:R0:W-:Y:S04]  /*5cac0*/  STL.64 [R1+0x40d8], R180 ;  /* 0x0040d8b401007387 */ /* 0x0001e80000100a00 */
[----:B------:R1:W-:Y:S04]  /*5cad0*/  STL.64 [R1+0x40d0], R182 ;  /* 0x0040d0b601007387 */ /* 0x0003e80000100a00 */
[----:B------:R4:W-:Y:S01]  /*5cae0*/  STL.64 [R1+0x40c8], R184 ;  /* 0x0040c8b801007387 */ /* 0x0009e20000100a00 */
[----:B0-----:R-:W-:-:S02]  /*5caf0*/  IADD3 R180, P4, R186, R6, RZ ;  /* 0x00000006bab47210 */ /* 0x001fc40007f9e0ff */
[C---:B-1----:R-:W-:Y:S02]  /*5cb00*/  IADD3 R182, P1, R186.reuse, R0, RZ ;  /* 0x00000000bab67210 */ /* 0x042fe40007f3e0ff */
[----:B----4-:R-:W-:Y:S01]  /*5cb10*/  IADD3 R184, P2, R186, R2, RZ ;  /* 0x00000002bab87210 */ /* 0x010fe20007f5e0ff */
[----:B------:R-:W-:Y:S02]  /*5cb20*/  IMAD.MOV.U32 R186, RZ, RZ, R179 ;  /* 0x000000ffffba7224 */ /* 0x000fe400078e00b3 */
[----:B------:R-:W-:Y:S02]  /*5cb30*/  IMAD.MOV.U32 R142, RZ, RZ, R72 ;  /* 0x000000ffff8e7224 */ /* 0x000fe400078e0048 */
[C---:B------:R-:W-:Y:S02]  /*5cb40*/  IMAD.X R181, R186.reuse, 0x1, R5, P4 ;  /* 0x00000001bab57824 */ /* 0x040fe400020e0605 */
[----:B------:R-:W-:Y:S02]  /*5cb50*/  IMAD.MOV.U32 R179, RZ, RZ, R161 ;  /* 0x000000ffffb37224 */ /* 0x000fe400078e00a1 */
[----:B------:R-:W-:Y:S01]  /*5cb60*/  IMAD.MOV.U32 R161, RZ, RZ, R142 ;  /* 0x000000ffffa17224 */ /* 0x000fe200078e008e */
[----:B------:R0:W-:Y:S01]  /*5cb70*/  STL.64 [R1+0x40c0], R180 ;  /* 0x0040c0b401007387 */ /* 0x0001e20000100a00 */
[C---:B------:R-:W-:Y:S01]  /*5cb80*/  IMAD.X R183, R186.reuse, 0x1, R7, P1 ;  /* 0x00000001bab77824 */ /* 0x040fe200008e0607 */
[----:B------:R-:W-:Y:S01]  /*5cb90*/  IADD3 R142, P4, R187, R4, RZ ;  /* 0x00000004bb8e7210 */ /* 0x000fe20007f9e0ff */
[----:B------:R-:W-:-:S03]  /*5cba0*/  IMAD.X R185, R186, 0x1, R13, P2 ;  /* 0x00000001bab97824 */ /* 0x000fc600010e060d */
[----:B------:R1:W-:Y:S01]  /*5cbb0*/  STL.64 [R1+0x40b8], R182 ;  /* 0x0040b8b601007387 */ /* 0x0003e20000100a00 */
[----:B0-----:R-:W-:Y:S01]  /*5cbc0*/  SHF.R.S32.HI R181, RZ, 0x1f, R187 ;  /* 0x0000001fffb57819 */ /* 0x001fe200000114bb */
[----:B------:R-:W-:Y:S02]  /*5cbd0*/  IMAD.MOV.U32 R180, RZ, RZ, R178 ;  /* 0x000000ffffb47224 */ /* 0x000fe400078e00b2 */
[----:B------:R-:W-:Y:S01]  /*5cbe0*/  IMAD.MOV.U32 R178, RZ, RZ, R159 ;  /* 0x000000ffffb27224 */ /* 0x000fe200078e009f */
[----:B------:R0:W-:Y:S01]  /*5cbf0*/  STL.64 [R1+0x40b0], R184 ;  /* 0x0040b0b801007387 */ /* 0x0001e20000100a00 */
[----:B------:R-:W-:Y:S01]  /*5cc00*/  IMAD.MOV.U32 R159, RZ, RZ, R143 ;  /* 0x000000ffff9f7224 */ /* 0x000fe200078e008f */
[----:B-1----:R-:W-:Y:S01]  /*5cc10*/  IADD3 R182, P1, R187, R6, RZ ;  /* 0x00000006bbb67210 */ /* 0x002fe20007f3e0ff */
[----:B------:R-:W-:Y:S01]  /*5cc20*/  IMAD.X R143, R181, 0x1, R3, P4 ;  /* 0x00000001b58f7824 */ /* 0x000fe200020e0603 */
[C---:B------:R-:W-:Y:S02]  /*5cc30*/  IADD3 R186, P4, R187.reuse, R2, RZ ;  /* 0x00000002bbba7210 */ /* 0x040fe40007f9e0ff */
[----:B0-----:R-:W-:Y:S01]  /*5cc40*/  IADD3 R184, P2, R187, R0, RZ ;  /* 0x00000000bbb87210 */ /* 0x001fe20007f5e0ff */
[----:B------:R-:W-:Y:S01]  /*5cc50*/  IMAD.MOV.U32 R187, RZ, RZ, R181 ;  /* 0x000000ffffbb7224 */ /* 0x000fe200078e00b5 */
[----:B------:R0:W-:Y:S03]  /*5cc60*/  STL.64 [R1+0x40a8], R142 ;  /* 0x0040a88e01007387 */ /* 0x0001e60000100a00 */
[C---:B------:R-:W-:Y:S01]  /*5cc70*/  IMAD.X R183, R187.reuse, 0x1, R5, P1 ;  /* 0x00000001bbb77824 */ /* 0x040fe200008e0605 */
[----:B------:R-:W-:Y:S01]  /*5cc80*/  SHF.R.S32.HI R181, RZ, 0x1f, R188 ;  /* 0x0000001fffb57819 */ /* 0x000fe200000114bc */
[C---:B------:R-:W-:Y:S01]  /*5cc90*/  IMAD.X R185, R187.reuse, 0x1, R7, P2 ;  /* 0x00000001bbb97824 */ /* 0x040fe200010e0607 */
[----:B0-----:R-:W4:Y:S04]  /*5cca0*/  LDL.LU.64 R142, [R1+0x57f0] ;  /* 0x0057f000018e7983 */ /* 0x001f280000300a00 */
        /* <DEDUP_REMOVED lines=10> */
[C---:B------:R-:W-:Y:S01]  /*5cd50*/  IMAD.X R187, R181.reuse, 0x1, R7, P4 ;  /* 0x00000001b5bb7824 */ /* 0x040fe200020e0607 */
[----:B-1----:R-:W-:Y:S01]  /*5cd60*/  IADD3 R182, P1, R188, R2, RZ ;  /* 0x00000002bcb67210 */ /* 0x002fe20007f3e0ff */
[----:B------:R0:W-:Y:S04]  /*5cd70*/  STL.64 [R1+0x4080], R184 ;  /* 0x004080b801007387 */ /* 0x0001e80000100a00 */
[----:B------:R-:W-:Y:S01]  /*5cd80*/  IMAD.X R183, R181, 0x1, R13, P1 ;  /* 0x00000001b5b77824 */ /* 0x000fe200008e060d */
[----:B------:R1:W-:Y:S01]  /*5cd90*/  STL.64 [R1+0x4078], R186 ;  /* 0x004078ba01007387 */ /* 0x0003e20000100a00 */
[----:B------:R-:W-:-:S03]  /*5cda0*/  SHF.R.S32.HI R188, RZ, 0x1f, R189 ;  /* 0x0000001fffbc7819 */ /* 0x000fc600000114bd */
[----:B------:R3:W-:Y:S01]  /*5cdb0*/  STL.64 [R1+0x4070], R182 ;  /* 0x004070b601007387 */ /* 0x0007e20000100a00 */
[C---:B0-----:R-:W-:Y:S02]  /*5cdc0*/  IADD3 R184, P2, R189.reuse, R4, RZ ;  /* 0x00000004bdb87210 */ /* 0x041fe40007f5e0ff */
[----:B-1----:R-:W-:-:S03]  /*5cdd0*/  IADD3 R186, P4, R189, R6, RZ ;  /* 0x00000006bdba7210 */ /* 0x002fc60007f9e0ff */
[C---:B------:R-:W-:Y:S01]  /*5cde0*/  IMAD.X R185, R188.reuse, 0x1, R3, P2 ;  /* 0x00000001bcb97824 */ /* 0x040fe200010e0603 */
[----:B---3--:R-:W-:Y:S01]  /*5cdf0*/  IADD3 R182, P1, R189, R0, RZ ;  /* 0x00000000bdb67210 */ /* 0x008fe20007f3e0ff */
        /* <DEDUP_REMOVED lines=9> */
[----:B---3--:R-:W-:Y:S01]  /*5ce90*/  IADD3 R182, P1, R190, R6, RZ ;  /* 0x00000006beb67210 */ /* 0x008fe20007f3e0ff */
        /* <DEDUP_REMOVED lines=8> */
[----:B------:R-:W-:Y:S01]  /*5cf20*/  IMAD.X R185, R181, 0x1, R7, P2 ;  /* 0x00000001b5b97824 */ /* 0x000fe200010e0607 */
[----:B---3--:R-:W-:Y:S01]  /*5cf30*/  IADD3 R182, P1, R191, R4, RZ ;  /* 0x00000004bfb67210 */ /* 0x008fe20007f3e0ff */
[----:B------:R-:W-:-:S03]  /*5cf40*/  IMAD.X R187, R181, 0x1, R13, P4 ;  /* 0x00000001b5bb7824 */ /* 0x000fc600020e060d */
[----:B------:R0:W-:Y:S01]  /*5cf50*/  STL.64 [R1+0x4038], R184 ;  /* 0x004038b801007387 */ /* 0x0001e20000100a00 */
[----:B------:R-:W-:-:S03]  /*5cf60*/  IMAD.X R183, R188, 0x1, R3, P1 ;  /* 0x00000001bcb77824 */ /* 0x000fc600008e0603 */
[----:B------:R1:W-:Y:S04]  /*5cf70*/  STL.64 [R1+0x4030], R186 ;  /* 0x004030ba01007387 */ /* 0x0003e80000100a00 */
        /* <DEDUP_REMOVED lines=693> */
[----:B0-----:R-:W-:Y:S01]  /*5fad0*/  IADD3 R184, P2, R249, R0, RZ ;  /* 0x00000000f9b87210 */ /* 0x001fe20007f5e0ff */
[----:B-1----:R-:W-:Y:S02]  /*5fae0*/  IMAD.MOV.U32 R183, RZ, RZ, R180 ;  /* 0x000000ffffb77224 */ /* 0x002fe400078e00b4 */
[----:B------:R-:W-:Y:S02]  /*5faf0*/  IMAD.MOV.U32 R180, RZ, RZ, R179 ;  /* 0x000000ffffb47224 */ /* 0x000fe400078e00b3 */
[----:B------:R-:W-:-:S02]  /*5fb00*/  IMAD.MOV.U32 R179, RZ, RZ, R178 ;  /* 0x000000ffffb37224 */ /* 0x000fc400078e00b2 */
[----:B------:R-:W-:Y:S02]  /*5fb10*/  IMAD.MOV.U32 R178, RZ, RZ, R177 ;  /* 0x000000ffffb27224 */ /* 0x000fe400078e00b1 */
[----:B------:R-:W-:Y:S02]  /*5fb20*/  IMAD.MOV.U32 R177, RZ, RZ, R176 ;  /* 0x000000ffffb17224 */ /* 0x000fe400078e00b0 */
[----:B------:R-:W-:Y:S02]  /*5fb30*/  IMAD.MOV.U32 R176, RZ, RZ, R175 ;  /* 0x000000ffffb07224 */ /* 0x000fe400078e00af */
[----:B------:R-:W-:Y:S02]  /*5fb40*/  IMAD.MOV.U32 R175, RZ, RZ, R174 ;  /* 0x000000ffffaf7224 */ /* 0x000fe400078e00ae */
[----:B------:R-:W-:Y:S02]  /*5fb50*/  IMAD.X R185, R181, 0x1, R7, P2 ;  /* 0x00000001b5b97824 */ /* 0x000fe400010e0607 */
[----:B------:R-:W-:Y:S01]  /*5fb60*/  IMAD.MOV.U32 R174, RZ, RZ, R173 ;  /* 0x000000ffffae7224 */ /* 0x000fe200078e00ad */
[----:B------:R-:W-:Y:S01]  /*5fb70*/  IADD3 R188, P4, R249, R2, RZ ;  /* 0x00000002f9bc7210 */ /* 0x000fe20007f9e0ff */
[----:B------:R-:W-:-:S02]  /*5fb80*/  IMAD.MOV.U32 R173, RZ, RZ, R172 ;  /* 0x000000ffffad7224 */ /* 0x000fc400078e00ac */
[----:B------:R-:W-:Y:S02]  /*5fb90*/  IMAD.MOV.U32 R172, RZ, RZ, R16 ;  /* 0x000000ffffac7224 */ /* 0x000fe400078e0010 */
[----:B------:R-:W-:Y:S01]  /*5fba0*/  IMAD.MOV.U32 R194, RZ, RZ, R180 ;  /* 0x000000ffffc27224 */ /* 0x000fe200078e00b4 */
[----:B------:R-:W3:Y:S01]  /*5fbb0*/  LDL.LU R16, [R1+0x2060] ;  /* 0x0020600001107983 */ /* 0x000ee20000300800 */
[----:B------:R-:W-:Y:S01]  /*5fbc0*/  IMAD.MOV.U32 R180, RZ, RZ, R179 ;  /* 0x000000ffffb47224 */ /* 0x000fe200078e00b3 */
[----:B------:R-:W-:Y:S01]  /*5fbd0*/  IADD3 R186, P1, R250, R4, RZ ;  /* 0x00000004faba7210 */ /* 0x000fe20007f3e0ff */
[----:B------:R-:W-:Y:S01]  /*5fbe0*/  IMAD.MOV.U32 R179, RZ, RZ, R178 ;  /* 0x000000ffffb37224 */ /* 0x000fe200078e00b2 */
[----:B------:R0:W-:Y:S01]  /*5fbf0*/  STL.64 [R1+0x3960], R184 ;  /* 0x003960b801007387 */ /* 0x0001e20000100a00 */
[----:B------:R-:W-:Y:S01]  /*5fc00*/  SHF.R.S32.HI R182, RZ, 0x1f, R250 ;  /* 0x0000001fffb67819 */ /* 0x000fe200000114fa */
[----:B------:R-:W-:Y:S02]  /*5fc10*/  IMAD.MOV.U32 R178, RZ, RZ, R177 ;  /* 0x000000ffffb27224 */ /* 0x000fe400078e00b1 */
[----:B------:R-:W-:-:S02]  /*5fc20*/  IMAD.MOV.U32 R177, RZ, RZ, R176 ;  /* 0x000000ffffb17224 */ /* 0x000fc400078e00b0 */
[----:B------:R-:W-:Y:S02]  /*5fc30*/  IMAD.X R189, R181, 0x1, R13, P4 ;  /* 0x00000001b5bd7824 */ /* 0x000fe400020e060d */
[----:B------:R-:W-:Y:S01]  /*5fc40*/  IMAD.MOV.U32 R176, RZ, RZ, R175 ;  /* 0x000000ffffb07224 */ /* 0x000fe200078e00af */
[----:B0-----:R-:W-:Y:S01]  /*5fc50*/  IADD3 R184, P2, R250, R6, RZ ;  /* 0x00000006fab87210 */ /* 0x001fe20007f5e0ff */
[----:B------:R-:W-:Y:S02]  /*5fc60*/  IMAD.MOV.U32 R175, RZ, RZ, R174 ;  /* 0x000000ffffaf7224 */ /* 0x000fe400078e00ae */
[----:B------:R-:W-:Y:S02]  /*5fc70*/  IMAD.MOV.U32 R174, RZ, RZ, R173 ;  /* 0x000000ffffae7224 */ /* 0x000fe400078e00ad */
[----:B------:R-:W-:Y:S02]  /*5fc80*/  IMAD.X R187, R182, 0x1, R3, P1 ;  /* 0x00000001b6bb7824 */ /* 0x000fe400008e0603 */
[----:B------:R-:W-:-:S02]  /*5fc90*/  IMAD.MOV.U32 R173, RZ, RZ, R172 ;  /* 0x000000ffffad7224 */ /* 0x000fc400078e00ac */
[----:B------:R-:W-:Y:S01]  /*5fca0*/  IMAD.X R185, R182, 0x1, R5, P2 ;  /* 0x00000001b6b97824 */ /* 0x000fe200010e0605 */
[----:B------:R-:W-:Y:S01]  /*5fcb0*/  STL.64 [R1+0x3958], R188 ;  /* 0x003958bc01007387 */ /* 0x000fe20000100a00 */
[----:B------:R-:W-:Y:S02]  /*5fcc0*/  IMAD.MOV.U32 R172, RZ, RZ, R171 ;  /* 0x000000ffffac7224 */ /* 0x000fe400078e00ab */
[----:B------:R-:W-:Y:S02]  /*5fcd0*/  IMAD.MOV.U32 R171, RZ, RZ, R137 ;  /* 0x000000ffffab7224 */ /* 0x000fe400078e0089 */
[----:B------:R-:W3:Y:S04]  /*5fce0*/  LDL.LU R137, [R1+0x57e8] ;  /* 0x0057e80001897983 */ /* 0x000ee80000300800 */
[----:B------:R0:W-:Y:S01]  /*5fcf0*/  STL.64 [R1+0x3948], R186 ;  /* 0x003948ba01007387 */ /* 0x0001e20000100a00 */
[----:B------:R-:W-:-:S03]  /*5fd00*/  IADD3 R190, P4, R250, R0, RZ ;  /* 0x00000000fabe7210 */ /* 0x000fc60007f9e0ff */
[----:B------:R1:W-:Y:S02]  /*5fd10*/  STL.64 [R1+0x3940], R184 ;  /* 0x003940b801007387 */ /* 0x0003e40000100a00 */
[----:B------:R-:W-:Y:S01]  /*5fd20*/  IMAD.X R191, R182, 0x1, R7, P4 ;  /* 0x00000001b6bf7824 */ /* 0x000fe200020e0607 */
[----:B0-----:R-:W-:Y:S01]  /*5fd30*/  IADD3 R186, P1, R250, R2, RZ ;  /* 0x00000002faba7210 */ /* 0x001fe20007f3e0ff */
[----:B-1----:R-:W-:Y:S02]  /*5fd40*/  IMAD.MOV.U32 R184, RZ, RZ, R180 ;  /* 0x000000ffffb87224 */ /* 0x002fe400078e00b4 */
        /* <DEDUP_REMOVED lines=8> */
[----:B------:R-:W-:-:S02]  /*5fdd0*/  IMAD.X R187, R182, 0x1, R13, P1 ;  /* 0x00000001b6bb7824 */ /* 0x000fc400008e060d */
[----:B------:R-:W-:Y:S02]  /*5fde0*/  IMAD.MOV.U32 R172, RZ, RZ, R171 ;  /* 0x000000ffffac7224 */ /* 0x000fe400078e00ab */
[----:B------:R-:W-:Y:S02]  /*5fdf0*/  IMAD.MOV.U32 R171, RZ, RZ, R17 ;  /* 0x000000ffffab7224 */ /* 0x000fe400078e0011 */
[----:B------:R-:W3:Y:S04]  /*5fe00*/  LDL.LU R17, [R1+0x2124] ;  /* 0x0021240001117983 */ /* 0x000ee80000300800 */
[----:B------:R-:W-:Y:S04]  /*5fe10*/  STL.64 [R1+0x3930], R190 ;  /* 0x003930be01007387 */ /* 0x000fe80000100a00 */
[----:B------:R0:W-:Y:S01]  /*5fe20*/  STL.64 [R1+0x3928], R186 ;  /* 0x003928ba01007387 */ /* 0x0001e20000100a00 */
[----:B------:R-:W-:-:S02]  /*5fe30*/  IADD3 R188, P2, R251, R4, RZ ;  /* 0x00000004fbbc7210 */ /* 0x000fc40007f5e0ff */
[----:B------:R-:W-:Y:S01]  /*5fe40*/  SHF.R.S32.HI R181, RZ, 0x1f, R251 ;  /* 0x0000001fffb57819 */ /* 0x000fe200000114fb */
[----:B0-----:R-:W-:Y:S02]  /*5fe50*/  IMAD.MOV.U32 R187, RZ, RZ, R180 ;  /* 0x000000ffffbb7224 */ /* 0x001fe400078e00b4 */
[----:B------:R-:W-:Y:S02]  /*5fe60*/  IMAD.MOV.U32 R180, RZ, RZ, R179 ;  /* 0x000000ffffb47224 */ /* 0x000fe400078e00b3 */
[----:B------:R-:W-:Y:S02]  /*5fe70*/  IMAD.MOV.U32 R179, RZ, RZ, R178 ;  /* 0x000000ffffb37224 */ /* 0x000fe400078e00b2 */
[----:B------:R-:W-:Y:S01]  /*5fe80*/  IMAD.MOV.U32 R178, RZ, RZ, R177 ;  /* 0x000000ffffb27224 */ /* 0x000fe200078e00b1 */
[----:B------:R-:W-:Y:S01]  /*5fe90*/  IADD3 R190, P4, R251, R6, RZ ;  /* 0x00000006fbbe7210 */ /* 0x000fe20007f9e0ff */
[----:B------:R-:W-:Y:S02]  /*5fea0*/  IMAD.MOV.U32 R177, RZ, RZ, R176 ;  /* 0x000000ffffb17224 */ /* 0x000fe400078e00b0 */
[----:B------:R-:W-:-:S02]  /*5feb0*/  IMAD.MOV.U32 R176, RZ, RZ, R175 ;  /* 0x000000ffffb07224 */ /* 0x000fc400078e00af */
[----:B------:R-:W-:Y:S02]  /*5fec0*/  IMAD.MOV.U32 R175, RZ, RZ, R174 ;  /* 0x000000ffffaf7224 */ /* 0x000fe400078e00ae */
[----:B------:R-:W-:Y:S02]  /*5fed0*/  IMAD.MOV.U32 R174, RZ, RZ, R173 ;  /* 0x000000ffffae7224 */ /* 0x000fe400078e00ad */
[----:B------:R-:W-:Y:S02]  /*5fee0*/  IMAD.MOV.U32 R173, RZ, RZ, R172 ;  /* 0x000000ffffad7224 */ /* 0x000fe400078e00ac */
[----:B------:R-:W-:Y:S02]  /*5fef0*/  IMAD.X R189, R181, 0x1, R3, P2 ;  /* 0x00000001b5bd7824 */ /* 0x000fe400010e0603 */
[----:B------:R-:W-:Y:S02]  /*5ff00*/  IMAD.MOV.U32 R186, RZ, RZ, R180 ;  /* 0x000000ffffba7224 */ /* 0x000fe400078e00b4 */
[----:B------:R-:W-:-:S02]  /*5ff10*/  IMAD.MOV.U32 R172, RZ, RZ, R171 ;  /* 0x000000ffffac7224 */ /* 0x000fc400078e00ab */
[----:B------:R-:W-:Y:S01]  /*5ff20*/  IMAD.MOV.U32 R180, RZ, RZ, R179 ;  /* 0x000000ffffb47224 */ /* 0x000fe200078e00b3 */
[----:B------:R-:W-:Y:S01]  /*5ff30*/  SHF.R.S32.HI R57, RZ, 0x1f, R140 ;  /* 0x0000001fff397819 */ /* 0x000fe2000001148c */
[----:B------:R-:W-:Y:S02]  /*5ff40*/  IMAD.MOV.U32 R171, RZ, RZ, R170 ;  /* 0x000000ffffab7224 */ /* 0x000fe400078e00aa */
[----:B------:R-:W-:Y:S02]  /*5ff50*/  IMAD.X R191, R181, 0x1, R5, P4 ;  /* 0x00000001b5bf7824 */ /* 0x000fe400020e0605 */
[----:B------:R-:W-:Y:S02]  /*5ff60*/  IMAD.MOV.U32 R179, RZ, RZ, R178 ;  /* 0x000000ffffb37224 */ /* 0x000fe400078e00b2 */
[----:B------:R-:W-:Y:S02]  /*5ff70*/  IMAD.MOV.U32 R170, RZ, RZ, R140 ;  /* 0x000000ffffaa7224 */ /* 0x000fe400078e008c */
[----:B------:R-:W-:Y:S01]  /*5ff80*/  IMAD.MOV.U32 R178, RZ, RZ, R177 ;  /* 0x000000ffffb27224 */ /* 0x000fe200078e00b1 */
[----:B------:R-:W3:Y:S01]  /*5ff90*/  LDL.LU R140, [R1+0x57e4] ;  /* 0x0057e400018c7983 */ /* 0x000ee20000300800 */
[----:B------:R-:W-:Y:S01]  /*5ffa0*/  IMAD.MOV.U32 R177, RZ, RZ, R176 ;  /* 0x000000ffffb17224 */ /* 0x000fe200078e00b0 */
[----:B------:R-:W-:Y:S01]  /*5ffb0*/  IADD3 R192, P1, R251, R0, RZ ;  /* 0x00000000fbc07210 */ /* 0x000fe20007f3e0ff */
[----:B------:R-:W-:Y:S01]  /*5ffc0*/  IMAD.MOV.U32 R176, RZ, RZ, R175 ;  /* 0x000000ffffb07224 */ /* 0x000fe200078e00af */
[----:B------:R0:W-:Y:S01]  /*5ffd0*/  STL.64 [R1+0x3920], R188 ;  /* 0x003920bc01007387 */ /* 0x0001e20000100a00 */
[----:B------:R-:W-:-:S02]  /*5ffe0*/  IMAD.MOV.U32 R185, RZ, RZ, R180 ;  /* 0x000000ffffb97224 */ /* 0x000fc400078e00b4 */
[----:B------:R-:W-:Y:S01]  /*5fff0*/  IMAD.MOV.U32 R175, RZ, RZ, R174 ;  /* 0x000000ffffaf7224 */ /* 0x000fe200078e00ae */
[----:B------:R1:W-:Y:S01]  /*60000*/  STL.64 [R1+0x3918], R190 ;  /* 0x003918be01007387 */ /* 0x0003e20000100a00 */
[----:B------:R-:W-:Y:S01]  /*60010*/  IMAD.MOV.U32 R180, RZ, RZ, R179 ;  /* 0x000000ffffb47224 */ /* 0x000fe200078e00b3 */
[----:B------:R-:W-:Y:S01]  /*60020*/  SHF.R.S32.HI R182, RZ, 0x1f, R252 ;  /* 0x0000001fffb67819 */ /* 0x000fe200000114fc */
[----:B------:R-:W-:Y:S02]  /*60030*/  IMAD.MOV.U32 R174, RZ, RZ, R173 ;  /* 0x000000ffffae7224 */ /* 0x000fe400078e00ad */
[----:B------:R-:W-:Y:S01]  /*60040*/  IMAD.MOV.U32 R179, RZ, RZ, R178 ;  /* 0x000000ffffb37224 */ /* 0x000fe200078e00b2 */
[----:B0-----:R-:W-:Y:S01]  /*60050*/  IADD3 R188, P2, R251, R2, RZ ;  /* 0x00000002fbbc7210 */ /* 0x001fe20007f5e0ff */
[----:B------:R-:W-:Y:S02]  /*60060*/  IMAD.MOV.U32 R173, RZ, RZ, R172 ;  /* 0x000000ffffad7224 */ /* 0x000fe400078e00ac */
[----:B------:R-:W-:Y:S01]  /*60070*/  IMAD.MOV.U32 R178, RZ, RZ, R177 ;  /* 0x000000ffffb27224 */ /* 0x000fe200078e00b1 */
[----:B-1----:R-:W-:Y:S01]  /*60080*/  IADD3 R190, P4, R252, R4, RZ ;  /* 0x00000004fcbe7210 */ /* 0x002fe20007f9e0ff */
[----:B------:R-:W-:-:S02]  /*60090*/  IMAD.MOV.U32 R172, RZ, RZ, R171 ;  /* 0x000000ffffac7224 */ /* 0x000fc400078e00ab */
[----:B------:R-:W-:Y:S02]  /*600a0*/  IMAD.MOV.U32 R177, RZ, RZ, R176 ;  /* 0x000000ffffb17224 */ /* 0x000fe400078e00b0 */
[----:B------:R-:W-:Y:S02]  /*600b0*/  IMAD.MOV.U32 R171, RZ, RZ, R170 ;  /* 0x000000ffffab7224 */ /* 0x000fe400078e00aa */
[C---:B------:R-:W-:Y:S02]  /*600c0*/  IMAD.X R193, R181.reuse, 0x1, R7, P1 ;  /* 0x00000001b5c17824 */ /* 0x040fe400008e0607 */
[----:B------:R-:W-:Y:S02]  /*600d0*/  IMAD.MOV.U32 R176, RZ, RZ, R175 ;  /* 0x000000ffffb07224 */ /* 0x000fe400078e00af */
[----:B------:R-:W-:Y:S02]  /*600e0*/  IMAD.MOV.U32 R170, RZ, RZ, R57 ;  /* 0x000000ffffaa7224 */ /* 0x000fe400078e0039 */
[----:B------:R-:W-:Y:S01]  /*600f0*/  IMAD.X R189, R181, 0x1, R13, P2 ;  /* 0x00000001b5bd7824 */ /* 0x000fe200010e060d */
[----:B------:R-:W3:Y:S01]  /*60100*/  LDL.LU R57, [R1+0x57e0] ;  /* 0x0057e00001397983 */ /* 0x000ee20000300800 */
[----:B------:R-:W-:-:S02]  /*60110*/  IMAD.MOV.U32 R175, RZ, RZ, R174 ;  /* 0x000000ffffaf7224 */ /* 0x000fc400078e00ae */
[----:B------:R-:W-:Y:S02]  /*60120*/  IMAD.MOV.U32 R174, RZ, RZ, R173 ;  /* 0x000000ffffae7224 */ /* 0x000fe400078e00ad */
[----:B------:R-:W-:Y:S02]  /*60130*/  IMAD.MOV.U32 R173, RZ, RZ, R172 ;  /* 0x000000ffffad7224 */ /* 0x000fe400078e00ac */
[----:B------:R-:W-:Y:S01]  /*60140*/  IMAD.X R191, R182, 0x1, R3, P4 ;  /* 0x00000001b6bf7824 */ /* 0x000fe200020e0603 */
[----:B------:R0:W-:Y:S01]  /*60150*/  STL.64 [R1+0x3908], R192 ;  /* 0x003908c001007387 */ /* 0x0001e20000100a00 */
[----:B------:R-:W-:Y:S02]  /*60160*/  IMAD.MOV.U32 R172, RZ, RZ, R171 ;  /* 0x000000ffffac7224 */ /* 0x000fe400078e00ab */
[----:B------:R-:W-:Y:S01]  /*60170*/  IMAD.MOV.U32 R171, RZ, RZ, R170 ;  /* 0x000000ffffab7224 */ /* 0x000fe200078e00aa */
[----:B------:R1:W-:Y:S01]  /*60180*/  STL.64 [R1+0x38f8], R188 ;  /* 0x0038f8bc01007387 */ /* 0x0003e20000100a00 */
[----:B------:R-:W-:-:S03]  /*60190*/  IMAD.MOV.U32 R170, RZ, RZ, R166 ;  /* 0x000000ffffaa7224 */ /* 0x000fc600078e00a6 */
[----:B------:R-:W3:Y:S01]  /*601a0*/  LDL.LU R166, [R1+0x1640] ;  /* 0x0016400001a67983 */ /* 0x000ee20000300800 */
[----:B------:R-:W-:Y:S01]  /*601b0*/  IMAD.MOV.U32 R181, RZ, RZ, R180 ;  /* 0x000000ffffb57224 */ /* 0x000fe200078e00b4 */
[C---:B0-----:R-:W-:Y:S02]  /*601c0*/  IADD3 R192, P1, R252.reuse, R6, RZ ;  /* 0x00000006fcc07210 */ /* 0x041fe40007f3e0ff */
[----:B------:R0:W-:Y:S01]  /*601d0*/  STL.64 [R1+0x38f0], R190 ;  /* 0x0038f0be01007387 */ /* 0x0001e20000100a00 */
[----:B------:R-:W-:Y:S01]  /*601e0*/  IMAD.MOV.U32 R180, RZ, RZ, R179 ;  /* 0x000000ffffb47224 */ /* 0x000fe200078e00b3 */
[----:B-1----:R-:W-:Y:S01]  /*601f0*/  IADD3 R188, P2, R252, R0, RZ ;  /* 0x00000000fcbc7210 */ /* 0x002fe20007f5e0ff */
[----:B------:R-:W-:Y:S02]  /*60200*/  IMAD.MOV.U32 R179, RZ, RZ, R178 ;  /* 0x000000ffffb37224 */ /* 0x000fe400078e00b2 */
[----:B------:R-:W-:Y:S02]  /*60210*/  IMAD.X R193, R182, 0x1, R5, P1 ;  /* 0x00000001b6c17824 */ /* 0x000fe400008e0605 */
[----:B------:R-:W-:Y:S01]  /*60220*/  IMAD.MOV.U32 R178, RZ, RZ, R177 ;  /* 0x000000ffffb27224 */ /* 0x000fe200078e00b1 */
[----:B0-----:R-:W-:Y:S01]  /*60230*/  IADD3 R190, P4, R252, R2, RZ ;  /* 0x00000002fcbe7210 */ /* 0x001fe20007f9e0ff */
[----:B------:R-:W-:-:S02]  /*60240*/  IMAD.MOV.U32 R177, RZ, RZ, R176 ;  /* 0x000000ffffb17224 */ /* 0x000fc400078e00b0 */
[C---:B------:R-:W-:Y:S02]  /*60250*/  IMAD.X R189, R182.reuse, 0x1, R7, P2 ;  /* 0x00000001b6bd7824 */ /* 0x040fe400010e0607 */
[----:B------:R-:W-:Y:S02]  /*60260*/  IMAD.X R191, R182, 0x1, R13, P4 ;  /* 0x00000001b6bf7824 */ /* 0x000fe400020e060d */
[----:B------:R-:W-:Y:S02]  /*60270*/  IMAD.MOV.U32 R176, RZ, RZ, R175 ;  /* 0x000000ffffb07224 */ /* 0x000fe400078e00af */
[----:B------:R-:W-:Y:S02]  /*60280*/  IMAD.MOV.U32 R182, RZ, RZ, R180 ;  /* 0x000000ffffb67224 */ /* 0x000fe400078e00b4 */
[----:B------:R-:W-:Y:S02]  /*60290*/  IMAD.MOV.U32 R175, RZ, RZ, R174 ;  /* 0x000000ffffaf7224 */ /* 0x000fe400078e00ae */
[----:B------:R-:W-:Y:S01]  /*602a0*/  IMAD.MOV.U32 R180, RZ, RZ, R179 ;  /* 0x000000ffffb47224 */ /* 0x000fe200078e00b3 */
[----:B------:R0:W-:Y:S01]  /*602b0*/  STL.64 [R1+0x38e8], R192 ;  /* 0x0038e8c001007387 */ /* 0x0001e20000100a00 */
[----:B------:R-:W-:-:S02]  /*602c0*/  IMAD.MOV.U32 R174, RZ, RZ, R173 ;  /* 0x000000ffffae7224 */ /* 0x000fc400078e00ad */
[----:B------:R-:W-:Y:S02]  /*602d0*/  IMAD.MOV.U32 R179, RZ, RZ, R178 ;  /* 0x000000ffffb37224 */ /* 0x000fe400078e00b2 */
[----:B------:R-:W-:Y:S02]  /*602e0*/  IMAD.MOV.U32 R173, RZ, RZ, R172 ;  /* 0x000000ffffad7224 */ /* 0x000fe400078e00ac */
[----:B------:R-:W-:Y:S02]  /*602f0*/  IMAD.MOV.U32 R178, RZ, RZ, R177 ;  /* 0x000000ffffb27224 */ /* 0x000fe400078e00b1 */
[----:B------:R-:W-:Y:S02]  /*60300*/  IMAD.MOV.U32 R172, RZ, RZ, R171 ;  /* 0x000000ffffac7224 */ /* 0x000fe400078e00ab */
[----:B------:R-:W-:Y:S01]  /*60310*/  IMAD.MOV.U32 R177, RZ, RZ, R176 ;  /* 0x000000ffffb17224 */ /* 0x000fe200078e00b0 */
[----:B0-----:R-:W-:Y:S01]  /*60320*/  IADD3 R192, P1, R183, R4, RZ ;  /* 0x00000004b7c07210 */ /* 0x001fe20007f3e0ff */
[----:B------:R-:W-:-:S02]  /*60330*/  IMAD.MOV.U32 R171, RZ, RZ, R170 ;  /* 0x000000ffffab7224 */ /* 0x000fc400078e00aa */
[----:B------:R-:W-:Y:S01]  /*60340*/  IMAD.MOV.U32 R176, RZ, RZ, R175 ;  /* 0x000000ffffb07224 */ /* 0x000fe200078e00af */
[----:B------:R-:W-:Y:S01]  /*60350*/  SHF.R.S32.HI R138, RZ, 0x1f, R135 ;  /* 0x0000001fff8a7819 */ /* 0x000fe20000011487 */
[----:B------:R-:W-:Y:S02]  /*60360*/  IMAD.MOV.U32 R170, RZ, RZ, R169 ;  /* 0x000000ffffaa7224 */ /* 0x000fe400078e00a9 */
[----:B------:R-:W-:Y:S02]  /*60370*/  IMAD.MOV.U32 R175, RZ, RZ, R174 ;  /* 0x000000ffffaf7224 */ /* 0x000fe400078e00ae */
[----:B------:R-:W-:Y:S02]  /*60380*/  IMAD.MOV.U32 R169, RZ, RZ, R135 ;  /* 0x000000ffffa97224 */ /* 0x000fe400078e0087 */
[----:B------:R-:W-:Y:S01]  /*60390*/  IMAD.MOV.U32 R174, RZ, RZ, R173 ;  /* 0x000000ffffae7224 */ /* 0x000fe200078e00ad */
[----:B------:R-:W3:Y:S01]  /*603a0*/  LDL.LU R135, [R1+0x57dc] ;  /* 0x0057dc0001877983 */ /* 0x000ee20000300800 */
[----:B------:R-:W-:-:S02]  /*603b0*/  IMAD.MOV.U32 R173, RZ, RZ, R172 ;  /* 0x000000ffffad7224 */ /* 0x000fc400078e00ac */
        /* <DEDUP_REMOVED lines=8> */
[----:B0-----:R-:W-:-:S03]  /*60440*/  IADD3 R188, P2, R183, R6, RZ ;  /* 0x00000006b7bc7210 */ /* 0x001fc60007f5e0ff */
[----:B------:R0:W-:Y:S01]  /*60450*/  STL.64 [R1+0x38c0], R192 ;  /* 0x0038c0c001007387 */ /* 0x0001e20000100a00 */
[C---:B-1----:R-:W-:Y:S01]  /*60460*/  IADD3 R190, P4, R183.reuse, R0, RZ ;  /* 0x00000000b7be7210 */ /* 0x042fe20007f9e0ff */
[----:B------:R-:W-:Y:S01]  /*60470*/  IMAD.X R189, R194, 0x1, R5, P2 ;  /* 0x00000001c2bd7824 */ /* 0x000fe200010e0605 */
[----:B0-----:R-:W-:Y:S01]  /*60480*/  IADD3 R192, P1, R183, R2, RZ ;  /* 0x00000002b7c07210 */ /* 0x001fe20007f3e0ff */
[----:B------:R-:W-:Y:S02]  /*60490*/  IMAD.MOV.U32 R183, RZ, RZ, R180 ;  /* 0x000000ffffb77224 */ /* 0x000fe400078e00b4 */
[----:B------:R-:W-:Y:S02]  /*604a0*/  IMAD.MOV.U32 R180, RZ, RZ, R179 ;  /* 0x000000ffffb47224 */ /* 0x000fe400078e00b3 */
[----:B------:R-:W-:Y:S02]  /*604b0*/  IMAD.MOV.U32 R179, RZ, RZ, R178 ;  /* 0x000000ffffb37224 */ /* 0x000fe400078e00b2 */
[----:B------:R-:W-:-:S02]  /*604c0*/  IMAD.MOV.U32 R178, RZ, RZ, R177 ;  /* 0x000000ffffb27224 */ /* 0x000fc400078e00b1 */
[----:B------:R-:W-:Y:S02]  /*604d0*/  IMAD.MOV.U32 R177, RZ, RZ, R176 ;  /* 0x000000ffffb17224 */ /* 0x000fe400078e00b0 */
[C---:B------:R-:W-:Y:S02]  /*604e0*/  IMAD.X R191, R194.reuse, 0x1, R7, P4 ;  /* 0x00000001c2bf7824 */ /* 0x040fe400020e0607 */
[----:B------:R-:W-:Y:S02]  /*604f0*/  IMAD.X R193, R194, 0x1, R13, P1 ;  /* 0x00000001c2c17824 */ /* 0x000fe400008e060d */
[----:B------:R-:W-:Y:S02]  /*60500*/  IMAD.MOV.U32 R176, RZ, RZ, R175 ;  /* 0x000000ffffb07224 */ /* 0x000fe400078e00af */
[----:B------:R-:W-:Y:S02]  /*60510*/  IMAD.MOV.U32 R194, RZ, RZ, R180 ;  /* 0x000000ffffc27224 */ /* 0x000fe400078e00b4 */
[----:B------:R-:W-:-:S02]  /*60520*/  IMAD.MOV.U32 R175, RZ, RZ, R174 ;  /* 0x000000ffffaf7224 */ /* 0x000fc400078e00ae */
[----:B------:R-:W-:Y:S01]  /*60530*/  IMAD.MOV.U32 R180, RZ, RZ, R179 ;  /* 0x000000ffffb47224 */ /* 0x000fe200078e00b3 */
[----:B------:R0:W-:Y:S01]  /*60540*/  STL.64 [R1+0x38b8], R188 ;  /* 0x0038b8bc01007387 */ /* 0x0001e20000100a00 */
[----:B------:R-:W-:Y:S02]  /*60550*/  IMAD.MOV.U32 R174, RZ, RZ, R173 ;  /* 0x000000ffffae7224 */ /* 0x000fe400078e00ad */
[----:B------:R-:W-:Y:S02]  /*60560*/  IMAD.MOV.U32 R179, RZ, RZ, R178 ;  /* 0x000000ffffb37224 */ /* 0x000fe400078e00b2 */
[----:B------:R-:W-:Y:S02]  /*60570*/  IMAD.MOV.U32 R173, RZ, RZ, R172 ;  /* 0x000000ffffad7224 */ /* 0x000fe400078e00ac */
[----:B------:R-:W-:Y:S02]  /*60580*/  IMAD.MOV.U32 R178, RZ, RZ, R177 ;  /* 0x000000ffffb27224 */ /* 0x000fe400078e00b1 */
[----:B------:R-:W-:-:S02]  /*60590*/  IMAD.MOV.U32 R172, RZ, RZ, R171 ;  /* 0x000000ffffac7224 */ /* 0x000fc400078e00ab */
[----:B------:R-:W-:Y:S01]  /*605a0*/  IMAD.MOV.U32 R177, RZ, RZ, R176 ;  /* 0x000000ffffb17224 */ /* 0x000fe200078e00b0 */
[----:B0-----:R-:W-:Y:S01]  /*605b0*/  IADD3 R188, P2, R184, R4, RZ ;  /* 0x00000004b8bc7210 */ /* 0x001fe20007f5e0ff */
[----:B------:R-:W-:Y:S02]  /*605c0*/  IMAD.MOV.U32 R171, RZ, RZ, R170 ;  /* 0x000000ffffab7224 */ /* 0x000fe400078e00aa */
[----:B------:R-:W-:Y:S01]  /*605d0*/  IMAD.MOV.U32 R176, RZ, RZ, R175 ;  /* 0x000000ffffb07224 */ /* 0x000fe200078e00af */
[----:B------:R-:W-:Y:S01]  /*605e0*/  SHF.R.S32.HI R136, RZ, 0x1f, R133 ;  /* 0x0000001fff887819 */ /* 0x000fe20000011485 */
[----:B------:R-:W-:Y:S02]  /*605f0*/  IMAD.MOV.U32 R170, RZ, RZ, R169 ;  /* 0x000000ffffaa7224 */ /* 0x000fe400078e00a9 */
[----:B------:R-:W-:Y:S02]  /*60600*/  IMAD.MOV.U32 R175, RZ, RZ, R174 ;  /* 0x000000ffffaf7224 */ /* 0x000fe400078e00ae */
[----:B------:R-:W-:-:S02]  /*60610*/  IMAD.MOV.U32 R169, RZ, RZ, R133 ;  /* 0x000000ffffa97224 */ /* 0x000fc400078e0085 */
[----:B------:R-:W-:Y:S01]  /*60620*/  IMAD.MOV.U32 R174, RZ, RZ, R173 ;  /* 0x000000ffffae7224 */ /* 0x000fe200078e00ad */
[----:B------:R-:W3:Y:S01]  /*60630*/  LDL.LU R133, [R1+0x57d4] ;  /* 0x0057d40001857983 */ /* 0x000ee20000300800 */
        /* <DEDUP_REMOVED lines=1361> */
[----:B------:R-:W3:Y:S04]  /*65b50*/  LDL.LU R70, [R1+0x56c8] ;  /* 0x0056c80001467983 */ /* 0x000ee80000300800 */
[----:B------:R2:W-:Y:S01]  /*65b60*/  STL.64 [R1+0x3420], R188 ;  /* 0x003420bc01007387 */ /* 0x0005e20000100a00 */
[C---:B0-----:R-:W-:Y:S02]  /*65b70*/  IADD3 R190, P4, R186.reuse, R6, RZ ;  /* 0x00000006babe7210 */ /* 0x041fe40007f9e0ff */
[C---:B-1----:R-:W-:Y:S02]  /*65b80*/  IADD3 R192, P1, R186.reuse, R0, RZ ;  /* 0x00000000bac07210 */ /* 0x042fe40007f3e0ff */
[----:B--2---:R-:W-:Y:S01]  /*65b90*/  IADD3 R188, P2, R186, R2, RZ ;  /* 0x00000002babc7210 */ /* 0x004fe20007f5e0ff */
        /* <DEDUP_REMOVED lines=9> */
[----:B------:R-:W-:Y:S02]  /*65c30*/  IMAD.MOV.U32 R173, RZ, RZ, R172 ;  /* 0x000000ffffad7224 */ /* 0x000fe400078e00ac */
[----:B------:R-:W-:Y:S01]  /*65c40*/  IMAD.MOV.U32 R172, RZ, RZ, R171 ;  /* 0x000000ffffac7224 */ /* 0x000fe200078e00ab */
[----:B------:R0:W-:Y:S01]  /*65c50*/  STL.64 [R1+0x3418], R190 ;  /* 0x003418be01007387 */ /* 0x0001e20000100a00 */
[----:B------:R-:W-:Y:S02]  /*65c60*/  IMAD.MOV.U32 R171, RZ, RZ, R170 ;  /* 0x000000ffffab7224 */ /* 0x000fe400078e00aa */
[----:B------:R-:W-:-:S02]  /*65c70*/  IMAD.MOV.U32 R170, RZ, RZ, R169 ;  /* 0x000000ffffaa7224 */ /* 0x000fc400078e00a9 */
[----:B------:R-:W2:Y:S01]  /*65c80*/  LDL.LU R169, [R1+0x1e2c] ;  /* 0x001e2c0001a97983 */ /* 0x000ea20000300800 */
[C---:B------:R-:W-:Y:S02]  /*65c90*/  IMAD.X R193, R185.reuse, 0x1, R7, P1 ;  /* 0x00000001b9c17824 */ /* 0x040fe400008e0607 */
[----:B------:R-:W-:Y:S02]  /*65ca0*/  IMAD.X R189, R185, 0x1, R13, P2 ;  /* 0x00000001b9bd7824 */ /* 0x000fe400010e060d */
        /* <DEDUP_REMOVED lines=8> */
[----:B------:R-:W-:Y:S01]  /*65d30*/  IMAD.MOV.U32 R173, RZ, RZ, R172 ;  /* 0x000000ffffad7224 */ /* 0x000fe200078e00ac */
[----:B------:R1:W-:Y:S01]  /*65d40*/  STL.64 [R1+0x3410], R192 ;  /* 0x003410c001007387 */ /* 0x0003e20000100a00 */
[----:B------:R-:W-:-:S02]  /*65d50*/  IMAD.MOV.U32 R172, RZ, RZ, R171 ;  /* 0x000000ffffac7224 */ /* 0x000fc400078e00ab */
[----:B------:R-:W-:Y:S01]  /*65d60*/  IMAD.MOV.U32 R171, RZ, RZ, R170 ;  /* 0x000000ffffab7224 */ /* 0x000fe200078e00aa */
[----:B------:R4:W-:Y:S01]  /*65d70*/  STL.64 [R1+0x3408], R188 ;  /* 0x003408bc01007387 */ /* 0x0009e20000100a00 */
[----:B--2---:R-:W-:-:S03]  /*65d80*/  IMAD.MOV.U32 R170, RZ, RZ, R169 ;  /* 0x000000ffffaa7224 */ /* 0x004fc600078e00a9 */
[----:B------:R-:W2:Y:S01]  /*65d90*/  LDL.LU R169, [R1+0x1a20] ;  /* 0x001a200001a97983 */ /* 0x000ea20000300800 */
[----:B0-----:R-:W-:-:S05]  /*65da0*/  IADD3 R190, P4, R181, R4, RZ ;  /* 0x00000004b5be7210 */ /* 0x001fca0007f9e0ff */
[C---:B------:R-:W-:Y:S01]  /*65db0*/  IMAD.X R191, R182.reuse, 0x1, R3, P4 ;  /* 0x00000001b6bf7824 */ /* 0x040fe200020e0603 */
[C---:B-1----:R-:W-:Y:S02]  /*65dc0*/  IADD3 R192, P1, R181.reuse, R6, RZ ;  /* 0x00000006b5c07210 */ /* 0x042fe40007f3e0ff */
[C---:B----4-:R-:W-:Y:S02]  /*65dd0*/  IADD3 R188, P2, R181.reuse, R0, RZ ;  /* 0x00000000b5bc7210 */ /* 0x050fe40007f5e0ff */
[----:B------:R0:W-:Y:S01]  /*65de0*/  STL.64 [R1+0x3400], R190 ;  /* 0x003400be01007387 */ /* 0x0001e20000100a00 */
[----:B------:R-:W-:Y:S01]  /*65df0*/  IMAD.X R193, R182, 0x1, R5, P1 ;  /* 0x00000001b6c17824 */ /* 0x000fe200008e0605 */
[----:B0-----:R-:W-:Y:S01]  /*65e00*/  IADD3 R190, P4, R181, R2, RZ ;  /* 0x00000002b5be7210 */ /* 0x001fe20007f9e0ff */
        /* <DEDUP_REMOVED lines=9> */
[----:B------:R-:W-:Y:S01]  /*65ea0*/  IMAD.MOV.U32 R172, RZ, RZ, R171 ;  /* 0x000000ffffac7224 */ /* 0x000fe200078e00ab */
[----:B------:R0:W-:Y:S01]  /*65eb0*/  STL.64 [R1+0x33f8], R192 ;  /* 0x0033f8c001007387 */ /* 0x0001e20000100a00 */
[----:B------:R-:W-:Y:S02]  /*65ec0*/  IMAD.MOV.U32 R171, RZ, RZ, R170 ;  /* 0x000000ffffab7224 */ /* 0x000fe400078e00aa */
[----:B--2---:R-:W-:Y:S02]  /*65ed0*/  IMAD.MOV.U32 R170, RZ, RZ, R169 ;  /* 0x000000ffffaa7224 */ /* 0x004fe400078e00a9 */
[----:B------:R-:W2:Y:S01]  /*65ee0*/  LDL.LU R169, [R1+0x1e30] ;  /* 0x001e300001a97983 */ /* 0x000ea20000300800 */
[C---:B------:R-:W-:Y:S02]  /*65ef0*/  IMAD.X R189, R182.reuse, 0x1, R7, P2 ;  /* 0x00000001b6bd7824 */ /* 0x040fe400010e0607 */
[----:B------:R-:W-:-:S02]  /*65f00*/  IMAD.X R191, R182, 0x1, R13, P4 ;  /* 0x00000001b6bf7824 */ /* 0x000fc400020e060d */
[----:B------:R-:W-:Y:S02]  /*65f10*/  IMAD.MOV.U32 R182, RZ, RZ, R180 ;  /* 0x000000ffffb67224 */ /* 0x000fe400078e00b4 */
[----:B------:R-:W-:Y:S02]  /*65f20*/  IMAD.MOV.U32 R180, RZ, RZ, R179 ;  /* 0x000000ffffb47224 */ /* 0x000fe400078e00b3 */
[----:B------:R-:W-:Y:S01]  /*65f30*/  IMAD.MOV.U32 R179, RZ, RZ, R178 ;  /* 0x000000ffffb37224 */ /* 0x000fe200078e00b2 */
[----:B0-----:R-:W-:Y:S01]  /*65f40*/  IADD3 R192, P1, R183, R4, RZ ;  /* 0x00000004b7c07210 */ /* 0x001fe20007f3e0ff */
[----:B------:R-:W-:Y:S02]  /*65f50*/  IMAD.MOV.U32 R178, RZ, RZ, R177 ;  /* 0x000000ffffb27224 */ /* 0x000fe400078e00b1 */
[----:B------:R-:W-:Y:S02]  /*65f60*/  IMAD.MOV.U32 R177, RZ, RZ, R176 ;  /* 0x000000ffffb17224 */ /* 0x000fe400078e00b0 */
[----:B------:R-:W-:Y:S01]  /*65f70*/  IMAD.MOV.U32 R176, RZ, RZ, R175 ;  /* 0x000000ffffb07224 */ /* 0x000fe200078e00af */
[----:B------:R-:W-:Y:S01]  /*65f80*/  SHF.R.S32.HI R55, RZ, 0x1f, R55 ;  /* 0x0000001fff377819 */ /* 0x000fe20000011437 */
[----:B------:R-:W-:-:S02]  /*65f90*/  IMAD.MOV.U32 R175, RZ, RZ, R174 ;  /* 0x000000ffffaf7224 */ /* 0x000fc400078e00ae */
[----:B------:R-:W-:Y:S02]  /*65fa0*/  IMAD.MOV.U32 R174, RZ, RZ, R173 ;  /* 0x000000ffffae7224 */ /* 0x000fe400078e00ad */
[----:B------:R-:W-:Y:S02]  /*65fb0*/  IMAD.MOV.U32 R173, RZ, RZ, R172 ;  /* 0x000000ffffad7224 */ /* 0x000fe400078e00ac */
[----:B------:R-:W-:Y:S02]  /*65fc0*/  IMAD.MOV.U32 R172, RZ, RZ, R171 ;  /* 0x000000ffffac7224 */ /* 0x000fe400078e00ab */
[----:B------:R-:W-:Y:S01]  /*65fd0*/  IMAD.X R193, R194, 0x1, R3, P1 ;  /* 0x00000001c2c17824 */ /* 0x000fe200008e0603 */
[----:B------:R0:W-:Y:S01]  /*65fe0*/  STL.64 [R1+0x33f0], R188 ;  /* 0x0033f0bc01007387 */ /* 0x0001e20000100a00 */
[----:B------:R-:W-:-:S03]  /*65ff0*/  IMAD.MOV.U32 R171, RZ, RZ, R170 ;  /* 0x000000ffffab7224 */ /* 0x000fc600078e00aa */
[----:B------:R1:W-:Y:S01]  /*66000*/  STL.64 [R1+0x33e8], R190 ;  /* 0x0033e8be01007387 */ /* 0x0003e20000100a00 */
[C---:B0-----:R-:W-:Y:S02]  /*66010*/  IADD3 R188, P2, R183.reuse, R6, RZ ;  /* 0x00000006b7bc7210 */ /* 0x041fe40007f5e0ff */
[----:B-1----:R-:W-:-:S03]  /*66020*/  IADD3 R190, P4, R183, R0, RZ ;  /* 0x00000000b7be7210 */ /* 0x002fc60007f9e0ff */
[C---:B------:R-:W-:Y:S02]  /*66030*/  IMAD.X R189, R194.reuse, 0x1, R5, P2 ;  /* 0x00000001c2bd7824 */ /* 0x040fe400010e0605 */
[----:B------:R-:W-:Y:S01]  /*66040*/  IMAD.X R191, R194, 0x1, R7, P4 ;  /* 0x00000001c2bf7824 */ /* 0x000fe200020e0607 */
[----:B------:R-:W-:Y:S02]  /*66050*/  SHF.R.S32.HI R53, RZ, 0x1f, R54 ;  /* 0x0000001fff357819 */ /* 0x000fe40000011436 */
[----:B------:R-:W-:Y:S02]  /*66060*/  SHF.R.S32.HI R51, RZ, 0x1f, R52 ;  /* 0x0000001fff337819 */ /* 0x000fe40000011434 */
[----:B------:R-:W-:Y:S02]  /*66070*/  SHF.R.S32.HI R11, RZ, 0x1f, R50 ;  /* 0x0000001fff0b7819 */ /* 0x000fe40000011432 */
[----:B------:R-:W-:Y:S02]  /*66080*/  SHF.R.S32.HI R9, RZ, 0x1f, R62 ;  /* 0x0000001fff097819 */ /* 0x000fe4000001143e */
[----:B------:R-:W-:Y:S01]  /*66090*/  SHF.R.S32.HI R60, RZ, 0x1f, R10 ;  /* 0x0000001fff3c7819 */ /* 0x000fe2000001140a */
[----:B--2---:R-:W-:-:S02]  /*660a0*/  IMAD.MOV.U32 R170, RZ, RZ, R169 ;  /* 0x000000ffffaa7224 */ /* 0x004fc400078e00a9 */
[----:B------:R-:W-:Y:S02]  /*660b0*/  IMAD.MOV.U32 R169, RZ, RZ, R55 ;  /* 0x000000ffffa97224 */ /* 0x000fe400078e0037 */
[----:B------:R-:W2:Y:S04]  /*660c0*/  LDL.LU R55, [R1+0x56c4] ;  /* 0x0056c40001377983 */ /* 0x000ea80000300800 */
[----:B------:R0:W-:Y:S02]  /*660d0*/  STL.64 [R1+0x33e0], R192 ;  /* 0x0033e0c001007387 */ /* 0x0001e40000100a00 */
[----:B0-----:R-:W-:Y:S01]  /*660e0*/  IADD3 R192, P1, R183, R2, RZ ;  /* 0x00000002b7c07210 */ /* 0x001fe20007f3e0ff */
        /* <DEDUP_REMOVED lines=8> */
[----:B------:R-:W-:Y:S02]  /*66170*/  IMAD.MOV.U32 R175, RZ, RZ, R174 ;  /* 0x000000ffffaf7224 */ /* 0x000fe400078e00ae */
[----:B------:R-:W-:Y:S01]  /*66180*/  IMAD.MOV.U32 R180, RZ, RZ, R179 ;  /* 0x000000ffffb47224 */ /* 0x000fe200078e00b3 */
[----:B------:R0:W-:Y:S01]  /*66190*/  STL.64 [R1+0x33d8], R188 ;  /* 0x0033d8bc01007387 */ /* 0x0001e20000100a00 */
[----:B------:R-:W-:Y:S02]  /*661a0*/  IMAD.MOV.U32 R174, RZ, RZ, R173 ;  /* 0x000000ffffae7224 */ /* 0x000fe400078e00ad */
[----:B------:R-:W-:Y:S02]  /*661b0*/  IMAD.MOV.U32 R179, RZ, RZ, R178 ;  /* 0x000000ffffb37224 */ /* 0x000fe400078e00b2 */
[----:B------:R-:W-:Y:S02]  /*661c0*/  IMAD.MOV.U32 R173, RZ, RZ, R172 ;  /* 0x000000ffffad7224 */ /* 0x000fe400078e00ac */
[----:B------:R-:W-:-:S02]  /*661d0*/  IMAD.MOV.U32 R178, RZ, RZ, R177 ;  /* 0x000000ffffb27224 */ /* 0x000fc400078e00b1 */
[----:B------:R-:W-:Y:S02]  /*661e0*/  IMAD.MOV.U32 R172, RZ, RZ, R171 ;  /* 0x000000ffffac7224 */ /* 0x000fe400078e00ab */
[----:B------:R-:W-:Y:S01]  /*661f0*/  IMAD.MOV.U32 R177, RZ, RZ, R176 ;  /* 0x000000ffffb17224 */ /* 0x000fe200078e00b0 */
[----:B0-----:R-:W-:Y:S01]  /*66200*/  IADD3 R188, P2, R184, R4, RZ ;  /* 0x00000004b8bc7210 */ /* 0x001fe20007f5e0ff */
[----:B------:R-:W-:Y:S02]  /*66210*/  IMAD.MOV.U32 R171, RZ, RZ, R170 ;  /* 0x000000ffffab7224 */ /* 0x000fe400078e00aa */
[----:B------:R-:W-:Y:S02]  /*66220*/  IMAD.MOV.U32 R176, RZ, RZ, R175 ;  /* 0x000000ffffb07224 */ /* 0x000fe400078e00af */
[----:B------:R-:W-:Y:S02]  /*66230*/  IMAD.MOV.U32 R170, RZ, RZ, R169 ;  /* 0x000000ffffaa7224 */ /* 0x000fe400078e00a9 */
[----:B------:R-:W-:-:S02]  /*66240*/  IMAD.MOV.U32 R175, RZ, RZ, R174 ;  /* 0x000000ffffaf7224 */ /* 0x000fc400078e00ae */
[----:B------:R-:W-:Y:S02]  /*66250*/  IMAD.MOV.U32 R169, RZ, RZ, R54 ;  /* 0x000000ffffa97224 */ /* 0x000fe400078e0036 */
[----:B------:R-:W-:Y:S01]  /*66260*/  IMAD.MOV.U32 R174, RZ, RZ, R173 ;  /* 0x000000ffffae7224 */ /* 0x000fe200078e00ad */
[----:B------:R-:W4:Y:S01]  /*66270*/  LDL.LU R54, [R1+0x56c0] ;  /* 0x0056c00001367983 */ /* 0x000f220000300800 */
[----:B------:R-:W-:Y:S02]  /*66280*/  IMAD.MOV.U32 R173, RZ, RZ, R172 ;  /* 0x000000ffffad7224 */ /* 0x000fe400078e00ac */
[----:B------:R-:W-:Y:S02]  /*66290*/  IMAD.MOV.U32 R172, RZ, RZ, R171 ;  /* 0x000000ffffac7224 */ /* 0x000fe400078e00ab */
[----:B------:R-:W-:Y:S01]  /*662a0*/  IMAD.X R189, R187, 0x1, R3, P2 ;  /* 0x00000001bbbd7824 */ /* 0x000fe200010e0603 */
[----:B------:R0:W-:Y:S01]  /*662b0*/  STL.64 [R1+0x33d0], R190 ;  /* 0x0033d0be01007387 */ /* 0x0001e20000100a00 */
[----:B------:R-:W-:-:S02]  /*662c0*/  IMAD.MOV.U32 R171, RZ, RZ, R170 ;  /* 0x000000ffffab7224 */ /* 0x000fc400078e00aa */
[----:B------:R-:W-:Y:S01]  /*662d0*/  IMAD.MOV.U32 R170, RZ, RZ, R169 ;  /* 0x000000ffffaa7224 */ /* 0x000fe200078e00a9 */
[----:B------:R1:W-:Y:S01]  /*662e0*/  STL.64 [R1+0x33c8], R192 ;  /* 0x0033c8c001007387 */ /* 0x0003e20000100a00 */
[----:B------:R-:W-:-:S03]  /*662f0*/  IMAD.MOV.U32 R169, RZ, RZ, R53 ;  /* 0x000000ffffa97224 */ /* 0x000fc600078e0035 */
[----:B------:R-:W2:Y:S01]  /*66300*/  LDL.LU R53, [R1+0x56bc] ;  /* 0x0056bc0001357983 */ /* 0x000ea20000300800 */
        /* <DEDUP_REMOVED lines=25> */
[----:B------:R-:W-:Y:S02]  /*664a0*/  IMAD.MOV.U32 R176, RZ, RZ, R175 ;  /* 0x000000ffffb07224 */ /* 0x000fe400078e00af */
[----:B------:R-:W-:Y:S02]  /*664b0*/  IMAD.MOV.U32 R170, RZ, RZ, R169 ;  /* 0x000000ffffaa7224 */ /* 0x000fe400078e00a9 */
[----:B------:R-:W-:Y:S02]  /*664c0*/  IMAD.MOV.U32 R175, RZ, RZ, R174 ;  /* 0x000000ffffaf7224 */ /* 0x000fe400078e00ae */
[----:B------:R-:W-:-:S02]  /*664d0*/  IMAD.MOV.U32 R169, RZ, RZ, R52 ;  /* 0x000000ffffa97224 */ /* 0x000fc400078e0034 */
[----:B------:R-:W-:Y:S01]  /*664e0*/  IMAD.MOV.U32 R174, RZ, RZ, R173 ;  /* 0x000000ffffae7224 */ /* 0x000fe200078e00ad */
[----:B------:R-:W2:Y:S01]  /*664f0*/  LDL.LU R52, [R1+0x56b8] ;  /* 0x0056b80001347983 */ /* 0x000ea20000300800 */
        /* <DEDUP_REMOVED lines=1237> */
[----:B---3--:R-:W-:-:S02]  /*6b250*/  IMAD.MOV.U32 R169, RZ, RZ, R140 ;  /* 0x000000ffffa97224 */ /* 0x008fc400078e008c */
        /* <DEDUP_REMOVED lines=1414> */
[----:B----4-:R-:W-:Y:S01]  /*70ac0*/  IADD3 R190, P4, R183, R2, RZ ;  /* 0x00000002b7be7210 */ /* 0x010fe20007f9e0ff */
        /* <DEDUP_REMOVED lines=14> */
[----:B------:R-:W4:Y:S01]  /*70bb0*/  LDL.LU R169, [R1+0x1f44] ;  /* 0x001f440001a97983 */ /* 0x000f220000300800 */
        /* <DEDUP_REMOVED lines=15> */
[----:B----4-:R-:W-:-:S03]  /*70cb0*/  IMAD.MOV.U32 R170, RZ, RZ, R169 ;  /* 0x000000ffffaa7224 */ /* 0x010fc600078e00a9 */
[----:B------:R-:W4:Y:S01]  /*70cc0*/  LDL.LU R169, [R1+0x18f0] ;  /* 0x0018f00001a97983 */ /* 0x000f220000300800 */
[----:B0-----:R-:W-:-:S05]  /*70cd0*/  IADD3 R192, P1, R184, R4, RZ ;  /* 0x00000004b8c07210 */ /* 0x001fca0007f3e0ff */
[C---:B------:R-:W-:Y:S01]  /*70ce0*/  IMAD.X R193, R187.reuse, 0x1, R3, P1 ;  /* 0x00000001bbc17824 */ /* 0x040fe200008e0603 */
[C---:B-1----:R-:W-:Y:S02]  /*70cf0*/  IADD3 R188, P2, R184.reuse, R6, RZ ;  /* 0x00000006b8bc7210 */ /* 0x042fe40007f5e0ff */
[C---:B--2---:R-:W-:Y:S02]  /*70d00*/  IADD3 R190, P4, R184.reuse, R0, RZ ;  /* 0x00000000b8be7210 */ /* 0x044fe40007f9e0ff */
[----:B------:R0:W-:Y:S01]  /*70d10*/  STL.64 [R1+0x2930], R192 ;  /* 0x002930c001007387 */ /* 0x0001e20000100a00 */
[C---:B------:R-:W-:Y:S02]  /*70d20*/  IMAD.X R189, R187.reuse, 0x1, R5, P2 ;  /* 0x00000001bbbd7824 */ /* 0x040fe400010e0605 */
[----:B------:R-:W-:Y:S01]  /*70d30*/  IMAD.X R191, R187, 0x1, R7, P4 ;  /* 0x00000001bbbf7824 */ /* 0x000fe200020e0607 */
[----:B0-----:R-:W-:Y:S01]  /*70d40*/  IADD3 R192, P1, R184, R2, RZ ;  /* 0x00000002b8c07210 */ /* 0x001fe20007f3e0ff */
[----:B------:R-:W-:-:S02]  /*70d50*/  IMAD.MOV.U32 R184, RZ, RZ, R180 ;  /* 0x000000ffffb87224 */ /* 0x000fc400078e00b4 */
[----:B------:R-:W-:Y:S02]  /*70d60*/  IMAD.MOV.U32 R180, RZ, RZ, R179 ;  /* 0x000000ffffb47224 */ /* 0x000fe400078e00b3 */
[----:B------:R-:W-:Y:S02]  /*70d70*/  IMAD.MOV.U32 R179, RZ, RZ, R178 ;  /* 0x000000ffffb37224 */ /* 0x000fe400078e00b2 */
[----:B------:R-:W-:Y:S02]  /*70d80*/  IMAD.MOV.U32 R178, RZ, RZ, R177 ;  /* 0x000000ffffb27224 */ /* 0x000fe400078e00b1 */
[----:B------:R-:W-:Y:S02]  /*70d90*/  IMAD.MOV.U32 R177, RZ, RZ, R176 ;  /* 0x000000ffffb17224 */ /* 0x000fe400078e00b0 */
[----:B------:R-:W-:Y:S02]  /*70da0*/  IMAD.X R193, R187, 0x1, R13, P1 ;  /* 0x00000001bbc17824 */ /* 0x000fe400008e060d */
[----:B------:R-:W-:-:S02]  /*70db0*/  IMAD.MOV.U32 R176, RZ, RZ, R175 ;  /* 0x000000ffffb07224 */ /* 0x000fc400078e00af */
[----:B------:R-:W-:Y:S02]  /*70dc0*/  IMAD.MOV.U32 R187, RZ, RZ, R180 ;  /* 0x000000ffffbb7224 */ /* 0x000fe400078e00b4 */
[----:B------:R-:W-:Y:S02]  /*70dd0*/  IMAD.MOV.U32 R175, RZ, RZ, R174 ;  /* 0x000000ffffaf7224 */ /* 0x000fe400078e00ae */
[----:B------:R-:W-:Y:S01]  /*70de0*/  IMAD.MOV.U32 R180, RZ, RZ, R179 ;  /* 0x000000ffffb47224 */ /* 0x000fe200078e00b3 */
[----:B------:R0:W-:Y:S01]  /*70df0*/  STL.64 [R1+0x2928], R188 ;  /* 0x002928bc01007387 */ /* 0x0001e20000100a00 */
[----:B------:R-:W-:Y:S02]  /*70e00*/  IMAD.MOV.U32 R174, RZ, RZ, R173 ;  /* 0x000000ffffae7224 */ /* 0x000fe400078e00ad */
[----:B------:R-:W-:Y:S02]  /*70e10*/  IMAD.MOV.U32 R179, RZ, RZ, R178 ;  /* 0x000000ffffb37224 */ /* 0x000fe400078e00b2 */
[----:B------:R-:W-:-:S02]  /*70e20*/  IMAD.MOV.U32 R173, RZ, RZ, R172 ;  /* 0x000000ffffad7224 */ /* 0x000fc400078e00ac */
[----:B------:R-:W-:Y:S02]  /*70e30*/  IMAD.MOV.U32 R178, RZ, RZ, R177 ;  /* 0x000000ffffb27224 */ /* 0x000fe400078e00b1 */
[----:B------:R-:W-:Y:S02]  /*70e40*/  IMAD.MOV.U32 R172, RZ, RZ, R171 ;  /* 0x000000ffffac7224 */ /* 0x000fe400078e00ab */
[----:B------:R-:W-:Y:S01]  /*70e50*/  IMAD.MOV.U32 R177, RZ, RZ, R176 ;  /* 0x000000ffffb17224 */ /* 0x000fe200078e00b0 */
[----:B0-----:R-:W-:Y:S01]  /*70e60*/  IADD3 R188, P2, R186, R4, RZ ;  /* 0x00000004babc7210 */ /* 0x001fe20007f5e0ff */
[----:B------:R-:W-:Y:S02]  /*70e70*/  IMAD.MOV.U32 R171, RZ, RZ, R170 ;  /* 0x000000ffffab7224 */ /* 0x000fe400078e00aa */
[----:B------:R-:W-:Y:S02]  /*70e80*/  IMAD.MOV.U32 R176, RZ, RZ, R175 ;  /* 0x000000ffffb07224 */ /* 0x000fe400078e00af */
[----:B------:R-:W-:-:S02]  /*70e90*/  IMAD.MOV.U32 R175, RZ, RZ, R174 ;  /* 0x000000ffffaf7224 */ /* 0x000fc400078e00ae */
[----:B------:R-:W-:Y:S02]  /*70ea0*/  IMAD.MOV.U32 R174, RZ, RZ, R173 ;  /* 0x000000ffffae7224 */ /* 0x000fe400078e00ad */
[----:B------:R-:W-:Y:S02]  /*70eb0*/  IMAD.MOV.U32 R173, RZ, RZ, R172 ;  /* 0x000000ffffad7224 */ /* 0x000fe400078e00ac */
[----:B------:R-:W-:Y:S02]  /*70ec0*/  IMAD.MOV.U32 R172, RZ, RZ, R171 ;  /* 0x000000ffffac7224 */ /* 0x000fe400078e00ab */
[----:B------:R-:W-:Y:S02]  /*70ed0*/  IMAD.X R189, R185, 0x1, R3, P2 ;  /* 0x00000001b9bd7824 */ /* 0x000fe400010e0603 */
[----:B----4-:R-:W-:Y:S02]  /*70ee0*/  IMAD.MOV.U32 R170, RZ, RZ, R169 ;  /* 0x000000ffffaa7224 */ /* 0x010fe400078e00a9 */
[----:B------:R-:W-:-:S02]  /*70ef0*/  IMAD.MOV.U32 R169, RZ, RZ, R54 ;  /* 0x000000ffffa97224 */ /* 0x000fc400078e0036 */
[----:B------:R-:W2:Y:S01]  /*70f00*/  LDL.LU R54, [R1+0x54a0] ;  /* 0x0054a00001367983 */ /* 0x000ea20000300800 */
[----:B------:R-:W-:Y:S02]  /*70f10*/  IMAD.MOV.U32 R171, RZ, RZ, R170 ;  /* 0x000000ffffab7224 */ /* 0x000fe400078e00aa */
[----:B------:R-:W-:Y:S01]  /*70f20*/  IMAD.MOV.U32 R170, RZ, RZ, R169 ;  /* 0x000000ffffaa7224 */ /* 0x000fe200078e00a9 */
[----:B------:R0:W-:Y:S01]  /*70f30*/  STL.64 [R1+0x2920], R190 ;  /* 0x002920be01007387 */ /* 0x0001e20000100a00 */
[----:B------:R-:W-:-:S03]  /*70f40*/  IMAD.MOV.U32 R169, RZ, RZ, R55 ;  /* 0x000000ffffa97224 */ /* 0x000fc600078e0037 */
[----:B------:R1:W-:Y:S04]  /*70f50*/  STL.64 [R1+0x2918], R192 ;  /* 0x002918c001007387 */ /* 0x0003e80000100a00 */
[----:B------:R-:W4:Y:S01]  /*70f60*/  LDL.LU R55, [R1+0x549c] ;  /* 0x00549c0001377983 */ /* 0x000f220000300800 */
        /* <DEDUP_REMOVED lines=110> */
[----:B------:R-:W4:Y:S01]  /*71650*/  LDL.LU R62, [R1+0x5488] ;  /* 0x00548800013e7983 */ /* 0x000f220000300800 */
        /* <DEDUP_REMOVED lines=2491> */
[----:B-1----:R-:W-:-:S03]  /*7b210*/  IADD3 R190, P4, R181, R0, RZ ;  /* 0x00000000b5be7210 */ /* 0x002fc60007f9e0ff */
[----:B------:R-:W-:Y:S01]  /*7b220*/  IMAD.X R189, R182, 0x1, R5, P2 ;  /* 0x00000001b6bd7824 */ /* 0x000fe200010e0605 */
[----:B--2---:R-:W-:Y:S01]  /*7b230*/  IADD3 R192, P1, R181, R2, RZ ;  /* 0x00000002b5c07210 */ /* 0x004fe20007f3e0ff */
[----:B------:R-:W-:Y:S02]  /*7b240*/  IMAD.MOV.U32 R181, RZ, RZ, R180 ;  /* 0x000000ffffb57224 */ /* 0x000fe400078e00b4 */
[----:B------:R-:W-:Y:S02]  /*7b250*/  IMAD.MOV.U32 R180, RZ, RZ, R179 ;  /* 0x000000ffffb47224 */ /* 0x000fe400078e00b3 */
[----:B------:R-:W-:Y:S02]  /*7b260*/  IMAD.MOV.U32 R179, RZ, RZ, R178 ;  /* 0x000000ffffb37224 */ /* 0x000fe400078e00b2 */
[----:B------:R-:W-:Y:S02]  /*7b270*/  IMAD.MOV.U32 R178, RZ, RZ, R177 ;  /* 0x000000ffffb27224 */ /* 0x000fe400078e00b1 */
[----:B------:R-:W-:-:S02]  /*7b280*/  IMAD.MOV.U32 R177, RZ, RZ, R176 ;  /* 0x000000ffffb17224 */ /* 0x000fc400078e00b0 */
[C---:B------:R-:W-:Y:S02]  /*7b290*/  IMAD.X R191, R182.reuse, 0x1, R7, P4 ;  /* 0x00000001b6bf7824 */ /* 0x040fe400020e0607 */
[----:B------:R-:W-:Y:S02]  /*7b2a0*/  IMAD.X R193, R182, 0x1, R13, P1 ;  /* 0x00000001b6c17824 */ /* 0x000fe400008e060d */
        /* <DEDUP_REMOVED lines=17> */
[----:B------:R-:W-:Y:S01]  /*7b3c0*/  IMAD.MOV.U32 R174, RZ, RZ, R173 ;  /* 0x000000ffffae7224 */ /* 0x000fe200078e00ad */
[----:B------:R-:W2:Y:S01]  /*7b3d0*/  LDL.LU R72, [R1+0x5290] ;  /* 0x0052900001487983 */ /* 0x000ea20000300800 */
        /* <DEDUP_REMOVED lines=9> */
[----:B------:R-:W2:Y:S04]  /*7b470*/  LDL.LU R71, [R1+0x528c] ;  /* 0x00528c0001477983 */ /* 0x000ea80000300800 */
[----:B------:R4:W-:Y:S01]  /*7b480*/  STL.64 [R1+0x1fc0], R188 ;  /* 0x001fc0bc01007387 */ /* 0x0009e20000100a00 */
[C---:B0-----:R-:W-:Y:S02]  /*7b490*/  IADD3 R190, P4, R183.reuse, R6, RZ ;  /* 0x00000006b7be7210 */ /* 0x041fe40007f9e0ff */
[----:B-1----:R-:W-:-:S03]  /*7b4a0*/  IADD3 R192, P1, R183, R0, RZ ;  /* 0x00000000b7c07210 */ /* 0x002fc60007f3e0ff */
[----:B------:R-:W-:Y:S01]  /*7b4b0*/  IMAD.X R191, R194, 0x1, R5, P4 ;  /* 0x00000001c2bf7824 */ /* 0x000fe200020e0605 */
[----:B----4-:R-:W-:Y:S01]  /*7b4c0*/  IADD3 R188, P2, R183, R2, RZ ;  /* 0x00000002b7bc7210 */ /* 0x010fe20007f5e0ff */
[----:B------:R-:W-:Y:S02]  /*7b4d0*/  IMAD.MOV.U32 R183, RZ, RZ, R180 ;  /* 0x000000ffffb77224 */ /* 0x000fe400078e00b4 */
        /* <DEDUP_REMOVED lines=67> */
[----:B------:R-:W4:Y:S01]  /*7b910*/  LDL.LU R68, [R1+0x5280] ;  /* 0x0052800001447983 */ /* 0x000f220000300800 */
[----:B------:R-:W-:Y:S02]  /*7b920*/  IMAD.X R193, R185, 0x1, R3, P1 ;  /* 0x00000001b9c17824 */ /* 0x000fe400008e0603 */
[----:B------:R-:W-:Y:S01]  /*7b930*/  IMAD.MOV.U32 R172, RZ, RZ, R171 ;  /* 0x000000ffffac7224 */ /* 0x000fe200078e00ab */
[----:B------:R0:W-:Y:S01]  /*7b940*/  STL.64 [R1+0x1f90], R188 ;  /* 0x001f90bc01007387 */ /* 0x0001e20000100a00 */
[----:B------:R-:W-:-:S02]  /*7b950*/  IMAD.MOV.U32 R171, RZ, RZ, R170 ;  /* 0x000000ffffab7224 */ /* 0x000fc400078e00aa */
[----:B------:R-:W-:Y:S01]  /*7b960*/  IMAD.MOV.U32 R170, RZ, RZ, R67 ;  /* 0x000000ffffaa7224 */ /* 0x000fe200078e0043 */
[----:B------:R1:W-:Y:S04]  /*7b970*/  STL.64 [R1+0x1f88], R190 ;  /* 0x001f88be01007387 */ /* 0x0003e80000100a00 */
        /* <DEDUP_REMOVED lines=33> */
[----:B------:R-:W2:Y:S01]  /*7bb90*/  LDL.LU R66, [R1+0x5278] ;  /* 0x0052780001427983 */ /* 0x000ea20000300800 */
[----:B------:R-:W-:Y:S02]  /*7bba0*/  IMAD.X R189, R182, 0x1, R3, P2 ;  /* 0x00000001b6bd7824 */ /* 0x000fe400010e0603 */
[----:B------:R-:W-:Y:S01]  /*7bbb0*/  IMAD.MOV.U32 R171, RZ, RZ, R170 ;  /* 0x000000ffffab7224 */ /* 0x000fe200078e00aa */
[----:B------:R0:W-:Y:S01]  /*7bbc0*/  STL.64 [R1+0x1f70], R190 ;  /* 0x001f70be01007387 */ /* 0x0001e20000100a00 */
[----:B------:R-:W-:-:S02]  /*7bbd0*/  IMAD.MOV.U32 R170, RZ, RZ, R158 ;  /* 0x000000ffffaa7224 */ /* 0x000fc400078e009e */
[----:B------:R-:W-:Y:S01]  /*7bbe0*/  IMAD.MOV.U32 R158, RZ, RZ, R65 ;  /* 0x000000ffff9e7224 */ /* 0x000fe200078e0041 */
        /* <DEDUP_REMOVED lines=33> */
[----:B------:R-:W4:Y:S01]  /*7be00*/  LDL.LU R64, [R1+0x5270] ;  /* 0x0052700001407983 */ /* 0x000f220000300800 */
[----:B------:R-:W-:Y:S02]  /*7be10*/  IMAD.X R191, R194, 0x1, R3, P4 ;  /* 0x00000001c2bf7824 */ /* 0x000fe400020e0603 */
[----:B------:R-:W-:Y:S01]  /*7be20*/  IMAD.MOV.U32 R171, RZ, RZ, R170 ;  /* 0x000000ffffab7224 */ /* 0x000fe200078e00aa */
[----:B------:R0:W-:Y:S01]  /*7be30*/  STL.64 [R1+0x1f50], R192 ;  /* 0x001f50c001007387 */ /* 0x0001e20000100a00 */
[----:B------:R-:W-:Y:S02]  /*7be40*/  IMAD.MOV.U32 R170, RZ, RZ, R154 ;  /* 0x000000ffffaa7224 */ /* 0x000fe400078e009a */
        /* <DEDUP_REMOVED lines=34> */
[----:B------:R-:W2:Y:S01]  /*7c070*/  LDL.LU R62, [R1+0x5268] ;  /* 0x00526800013e7983 */ /* 0x000ea20000300800 */
[----:B------:R-:W-:Y:S02]  /*7c080*/  IMAD.X R193, R187, 0x1, R3, P1 ;  /* 0x00000001bbc17824 */ /* 0x000fe400008e0603 */
[----:B------:R-:W-:Y:S01]  /*7c090*/  IMAD.MOV.U32 R171, RZ, RZ, R170 ;  /* 0x000000ffffab7224 */ /* 0x000fe200078e00aa */
[----:B------:R0:W-:Y:S01]  /*7c0a0*/  STL.64 [R1+0x1f30], R188 ;  /* 0x001f30bc01007387 */ /* 0x0001e20000100a00 */
[----:B------:R-:W-:Y:S02]  /*7c0b0*/  IMAD.MOV.U32 R170, RZ, RZ, R161 ;  /* 0x000000ffffaa7224 */ /* 0x000fe400078e00a1 */
        /* <DEDUP_REMOVED lines=32> */
[----:B------:R-:W-:Y:S01]  /*7c2c0*/  IMAD.MOV.U32 R173, RZ, RZ, R172 ;  /* 0x000000ffffad7224 */ /* 0x000fe200078e00ac */
[----:B------:R-:W4:Y:S01]  /*7c2d0*/  LDL.LU R60, [R1+0x5260] ;  /* 0x00526000013c7983 */ /* 0x000f220000300800 */
[----:B------:R-:W-:-:S02]  /*7c2e0*/  IMAD.MOV.U32 R172, RZ, RZ, R171 ;  /* 0x000000ffffac7224 */ /* 0x000fc400078e00ab */
        /* <DEDUP_REMOVED lines=21> */
[----:B------:R-:W-:Y:S01]  /*7c440*/  IMAD.MOV.U32 R173, RZ, RZ, R172 ;  /* 0x000000ffffad7224 */ /* 0x000fe200078e00ac */
[----:B0-----:R-:W-:Y:S01]  /*7c450*/  IADD3 R190, P4, R180, R4, RZ ;  /* 0x00000004b4be7210 */ /* 0x001fe20007f9e0ff */
[----:B------:R-:W-:Y:S02]  /*7c460*/  IMAD.MOV.U32 R172, RZ, RZ, R171 ;  /* 0x000000ffffac7224 */ /* 0x000fe400078e00ab */
[----:B------:R-:W-:-:S02]  /*7c470*/  IMAD.X R193, R185, 0x1, R7, P1 ;  /* 0x00000001b9c17824 */ /* 0x000fc400008e0607 */
[----:B------:R-:W-:Y:S02]  /*7c480*/  IMAD.MOV.U32 R171, RZ, RZ, R170 ;  /* 0x000000ffffab7224 */ /* 0x000fe400078e00aa */
[----:B------:R-:W-:Y:S02]  /*7c490*/  IMAD.X R189, R185, 0x1, R13, P2 ;  /* 0x00000001b9bd7824 */ /* 0x000fe400010e060d */
[----:B------:R-:W-:Y:S02]  /*7c4a0*/  IMAD.MOV.U32 R170, RZ, RZ, R168 ;  /* 0x000000ffffaa7224 */ /* 0x000fe400078e00a8 */
[----:B------:R-:W-:Y:S02]  /*7c4b0*/  IMAD.X R191, R182, 0x1, R3, P4 ;  /* 0x00000001b6bf7824 */ /* 0x000fe400020e0603 */
[----:B------:R-:W-:Y:S02]  /*7c4c0*/  IMAD.MOV.U32 R168, RZ, RZ, R58 ;  /* 0x000000ffffa87224 */ /* 0x000fe400078e003a */
[----:B------:R-:W2:Y:S04]  /*7c4d0*/  LDL.LU R58, [R1+0x5258] ;  /* 0x00525800013a7983 */ /* 0x000ea80000300800 */
[----:B------:R0:W-:Y:S04]  /*7c4e0*/  STL.64 [R1+0x1ef0], R192 ;  /* 0x001ef0c001007387 */ /* 0x0001e80000100a00 */
[----:B------:R1:W-:Y:S04]  /*7c4f0*/  STL.64 [R1+0x1ee8], R188 ;  /* 0x001ee8bc01007387 */ /* 0x0003e80000100a00 */
[----:B------:R3:W-:Y:S01]  /*7c500*/  STL.64 [R1+0x1ee0], R190 ;  /* 0x001ee0be01007387 */ /* 0x0007e20000100a00 */
[----:B0-----:R-:W-:-:S02]  /*7c510*/  IADD3 R192, P1, R180, R6, RZ ;  /* 0x00000006b4c07210 */ /* 0x001fc40007f3e0ff */
[C---:B-1----:R-:W-:Y:S02]  /*7c520*/  IADD3 R188, P2, R180.reuse, R0, RZ ;  /* 0x00000000b4bc7210 */ /* 0x042fe40007f5e0ff */
[----:B---3--:R-:W-:Y:S01]  /*7c530*/  IADD3 R190, P4, R180, R2, RZ ;  /* 0x00000002b4be7210 */ /* 0x008fe20007f9e0ff */
[----:B------:R-:W-:Y:S02]  /*7c540*/  IMAD.MOV.U32 R180, RZ, RZ, R179 ;  /* 0x000000ffffb47224 */ /* 0x000fe400078e00b3 */
[----:B------:R-:W-:Y:S02]  /*7c550*/  IMAD.MOV.U32 R179, RZ, RZ, R178 ;  /* 0x000000ffffb37224 */ /* 0x000fe400078e00b2 */
[----:B------:R-:W-:Y:S02]  /*7c560*/  IMAD.MOV.U32 R178, RZ, RZ, R177 ;  /* 0x000000ffffb27224 */ /* 0x000fe400078e00b1 */
[----:B------:R-:W-:Y:S02]  /*7c570*/  IMAD.X R193, R182, 0x1, R5, P1 ;  /* 0x00000001b6c17824 */ /* 0x000fe400008e0605 */
        /* <DEDUP_REMOVED lines=10> */
[----:B------:R-:W-:Y:S01]  /*7c620*/  IMAD.MOV.U32 R178, RZ, RZ, R177 ;  /* 0x000000ffffb27224 */ /* 0x000fe200078e00b1 */
[----:B------:R0:W-:Y:S01]  /*7c630*/  STL.64 [R1+0x1ed8], R192 ;  /* 0x001ed8c001007387 */ /* 0x0001e20000100a00 */
[----:B------:R-:W-:Y:S02]  /*7c640*/  IMAD.MOV.U32 R172, RZ, RZ, R171 ;  /* 0x000000ffffac7224 */ /* 0x000fe400078e00ab */
[----:B------:R-:W-:-:S02]  /*7c650*/  IMAD.MOV.U32 R177, RZ, RZ, R176 ;  /* 0x000000ffffb17224 */ /* 0x000fc400078e00b0 */
[----:B------:R-:W-:Y:S02]  /*7c660*/  IMAD.MOV.U32 R171, RZ, RZ, R170 ;  /* 0x000000ffffab7224 */ /* 0x000fe400078e00aa */
[----:B------:R-:W-:Y:S02]  /*7c670*/  IMAD.MOV.U32 R176, RZ, RZ, R175 ;  /* 0x000000ffffb07224 */ /* 0x000fe400078e00af */
[----:B------:R-:W-:Y:S02]  /*7c680*/  IMAD.MOV.U32 R170, RZ, RZ, R166 ;  /* 0x000000ffffaa7224 */ /* 0x000fe400078e00a6 */
[----:B------:R-:W-:Y:S01]  /*7c690*/  IMAD.MOV.U32 R175, RZ, RZ, R174 ;  /* 0x000000ffffaf7224 */ /* 0x000fe200078e00ae */
[----:B0-----:R-:W-:Y:S01]  /*7c6a0*/  IADD3 R192, P1, R181, R4, RZ ;  /* 0x00000004b5c07210 */ /* 0x001fe20007f3e0ff */
[----:B------:R-:W-:Y:S02]  /*7c6b0*/  IMAD.MOV.U32 R166, RZ, RZ, R57 ;  /* 0x000000ffffa67224 */ /* 0x000fe400078e0039 */
[----:B------:R-:W-:-:S02]  /*7c6c0*/  IMAD.MOV.U32 R174, RZ, RZ, R173 ;  /* 0x000000ffffae7224 */ /* 0x000fc400078e00ad */
[----:B------:R-:W-:Y:S02]  /*7c6d0*/  IMAD.MOV.U32 R173, RZ, RZ, R172 ;  /* 0x000000ffffad7224 */ /* 0x000fe400078e00ac */
[----:B------:R-:W-:Y:S02]  /*7c6e0*/  IMAD.MOV.U32 R185, RZ, RZ, R184 ;  /* 0x000000ffffb97224 */ /* 0x000fe400078e00b8 */
[----:B------:R-:W-:Y:S02]  /*7c6f0*/  IMAD.MOV.U32 R172, RZ, RZ, R171 ;  /* 0x000000ffffac7224 */ /* 0x000fe400078e00ab */
[----:B------:R-:W-:Y:S01]  /*7c700*/  IMAD.MOV.U32 R184, RZ, RZ, R167 ;  /* 0x000000ffffb87224 */ /* 0x000fe200078e00a7 */
[----:B------:R-:W-:Y:S01]  /*7c710*/  SHF.R.S32.HI R167, RZ, 0x1f, R57 ;  /* 0x0000001fffa77819 */ /* 0x000fe20000011439 */
[----:B------:R-:W-:Y:S01]  /*7c720*/  IMAD.MOV.U32 R171, RZ, RZ, R170 ;  /* 0x000000ffffab7224 */ /* 0x000fe200078e00aa */
[----:B------:R-:W3:Y:S01]  /*7c730*/  LDL.LU R57, [R1+0x5254] ;  /* 0x0052540001397983 */ /* 0x000ee20000300800 */
[----:B------:R-:W-:-:S02]  /*7c740*/  IMAD.MOV.U32 R170, RZ, RZ, R166 ;  /* 0x000000ffffaa7224 */ /* 0x000fc400078e00a6 */
        /* <DEDUP_REMOVED lines=11> */
[----:B------:R-:W-:Y:S01]  /*7c800*/  IADD3 R192, P1, R181, R2, RZ ;  /* 0x00000002b5c07210 */ /* 0x000fe20007f3e0ff */
        /* <DEDUP_REMOVED lines=25> */
[----:B------:R-:W4:Y:S01]  /*7c9a0*/  LDL.LU R55, [R1+0x524c] ;  /* 0x00524c0001377983 */ /* 0x000f220000300800 */
        /* <DEDUP_REMOVED lines=12> */
[----:B-1----:R-:W-:Y:S01]  /*7ca70*/  IADD3 R192, P1, R183, R0, RZ ;  /* 0x00000000b7c07210 */ /* 0x002fe20007f3e0ff */
        /* <DEDUP_REMOVED lines=117> */
[----:B------:R-:W4:Y:S04]  /*7d1d0*/  LDL.LU R48, [R1+0x5230] ;  /* 0x0052300001307983 */ /* 0x000f280000300800 */
[----:B------:R1:W-:Y:S01]  /*7d1e0*/  STL.64 [R1+0x1e40], R188 ;  /* 0x001e40bc01007387 */ /* 0x0003e20000100a00 */
[----:B0-----:R-:W-:-:S02]  /*7d1f0*/  IADD3 R190, P4, R181, R6, RZ ;  /* 0x00000006b5be7210 */ /* 0x001fc40007f9e0ff */
        /* <DEDUP_REMOVED lines=25> */
[----:B------:R-:W-:Y:S01]  /*7d390*/  IMAD.MOV.U32 R174, RZ, RZ, R173 ;  /* 0x000000ffffae7224 */ /* 0x000fe200078e00ad */
[----:B------:R-:W2:Y:S01]  /*7d3a0*/  LDL.LU R47, [R1+0x522c] ;  /* 0x00522c00012f7983 */ /* 0x000ea20000300800 */
[----:B------:R-:W-:Y:S02]  /*7d3b0*/  IMAD.X R193, R194, 0x1, R7, P1 ;  /* 0x00000001c2c17824 */ /* 0x000fe400008e0607 */
[----:B------:R-:W-:-:S02]  /*7d3c0*/  IMAD.MOV.U32 R173, RZ, RZ, R172 ;  /* 0x000000ffffad7224 */ /* 0x000fc400078e00ac */
[----:B------:R-:W-:Y:S02]  /*7d3d0*/  IMAD.X R189, R194, 0x1, R13, P2 ;  /* 0x00000001c2bd7824 */ /* 0x000fe400010e060d */
[----:B------:R-:W-:Y:S02]  /*7d3e0*/  IMAD.MOV.U32 R172, RZ, RZ, R171 ;  /* 0x000000ffffac7224 */ /* 0x000fe400078e00ab */
        /* <DEDUP_REMOVED lines=8> */
[----:B------:R-:W2:Y:S04]  /*7d470*/  LDL.LU R46, [R1+0x5228] ;  /* 0x00522800012e7983 */ /* 0x000ea80000300800 */
[----:B------:R1:W-:Y:S01]  /*7d480*/  STL.64 [R1+0x1e20], R190 ;  /* 0x001e20be01007387 */ /* 0x0003e20000100a00 */
[C---:B0-----:R-:W-:Y:S02]  /*7d490*/  IADD3 R192, P1, R183.reuse, R6, RZ ;  /* 0x00000006b7c07210 */ /* 0x041fe40007f3e0ff */
[C---:B-1----:R-:W-:Y:S02]  /*7d4a0*/  IADD3 R188, P2, R183.reuse, R0, RZ ;  /* 0x00000000b7bc7210 */ /* 0x042fe40007f5e0ff */
[----:B------:R-:W-:Y:S01]  /*7d4b0*/  IADD3 R190, P4, R183, R2, RZ ;  /* 0x00000002b7be7210 */ /* 0x000fe20007f9e0ff */
        /* <DEDUP_REMOVED lines=14> */
[----:B------:R-:W-:Y:S02]  /*7d5a0*/  IMAD.X R189, R187, 0x1, R7, P2 ;  /* 0x00000001bbbd7824 */ /* 0x000fe400010e0607 */
[----:B------:R-:W-:Y:S02]  /*7d5b0*/  IMAD.MOV.U32 R168, RZ, RZ, R165 ;  /* 0x000000ffffa87224 */ /* 0x000fe400078e00a5 */
[----:B------:R-:W-:Y:S01]  /*7d5c0*/  IMAD.MOV.U32 R195, RZ, RZ, R180 ;  /* 0x000000ffffc37224 */ /* 0x000fe200078e00b4 */
[----:B------:R0:W-:Y:S01]  /*7d5d0*/  STL.64 [R1+0x1e18], R192 ;  /* 0x001e18c001007387 */ /* 0x0001e20000100a00 */
[----:B------:R-:W-:Y:S02]  /*7d5e0*/  IMAD.MOV.U32 R165, RZ, RZ, R160 ;  /* 0x000000ffffa57224 */ /* 0x000fe400078e00a0 */
[----:B------:R-:W-:-:S02]  /*7d5f0*/  IMAD.MOV.U32 R180, RZ, RZ, R179 ;  /* 0x000000ffffb47224 */ /* 0x000fc400078e00b3 */
[----:B------:R-:W-:Y:S02]  /*7d600*/  IMAD.MOV.U32 R160, RZ, RZ, R45 ;  /* 0x000000ffffa07224 */ /* 0x000fe400078e002d */
[----:B------:R-:W-:Y:S01]  /*7d610*/  IMAD.MOV.U32 R179, RZ, RZ, R178 ;  /* 0x000000ffffb37224 */ /* 0x000fe200078e00b2 */
[----:B------:R-:W3:Y:S01]  /*7d620*/  LDL.LU R45, [R1+0x5224] ;  /* 0x00522400012d7983 */ /* 0x000ee20000300800 */
[----:B------:R-:W-:Y:S02]  /*7d630*/  IMAD.MOV.U32 R178, RZ, RZ, R177 ;  /* 0x000000ffffb27224 */ /* 0x000fe400078e00b1 */
[----:B------:R-:W-:Y:S01]  /*7d640*/  IMAD.MOV.U32 R177, RZ, RZ, R176 ;  /* 0x000000ffffb17224 */ /* 0x000fe200078e00b0 */
[----:B0-----:R-:W-:Y:S01]  /*7d650*/  IADD3 R192, P1, R186, R4, RZ ;  /* 0x00000004bac07210 */ /* 0x001fe20007f3e0ff */
[----:B------:R0:W-:Y:S01]  /*7d660*/  STL.64 [R1+0x1e10], R188 ;  /* 0x001e10bc01007387 */ /* 0x0001e20000100a00 */
[----:B------:R-:W-:Y:S02]  /*7d670*/  IMAD.MOV.U32 R176, RZ, RZ, R175 ;  /* 0x000000ffffb07224 */ /* 0x000fe400078e00af */
[----:B------:R-:W-:-:S02]  /*7d680*/  IMAD.MOV.U32 R175, RZ, RZ, R174 ;  /* 0x000000ffffaf7224 */ /* 0x000fc400078e00ae */
[----:B------:R-:W-:Y:S02]  /*7d690*/  IMAD.X R191, R187, 0x1, R13, P4 ;  /* 0x00000001bbbf7824 */ /* 0x000fe400020e060d */
[----:B------:R-:W-:Y:S02]  /*7d6a0*/  IMAD.MOV.U32 R174, RZ, RZ, R173 ;  /* 0x000000ffffae7224 */ /* 0x000fe400078e00ad */
[----:B------:R-:W-:Y:S01]  /*7d6b0*/  IMAD.X R193, R185, 0x1, R3, P1 ;  /* 0x00000001b9c17824 */ /* 0x000fe200008e0603 */
[----:B0-----:R-:W-:Y:S01]  /*7d6c0*/  IADD3 R188, P2, R186, R6, RZ ;  /* 0x00000006babc7210 */ /* 0x001fe20007f5e0ff */
[----:B------:R-:W-:Y:S02]  /*7d6d0*/  IMAD.MOV.U32 R173, RZ, RZ, R171 ;  /* 0x000000ffffad7224 */ /* 0x000fe400078e00ab */
[----:B------:R-:W-:Y:S02]  /*7d6e0*/  IMAD.MOV.U32 R171, RZ, RZ, R170 ;  /* 0x000000ffffab7224 */ /* 0x000fe400078e00aa */
[----:B------:R-:W-:-:S02]  /*7d6f0*/  IMAD.MOV.U32 R170, RZ, RZ, R169 ;  /* 0x000000ffffaa7224 */ /* 0x000fc400078e00a9 */
[----:B------:R-:W-:Y:S01]  /*7d700*/  IMAD.X R189, R185, 0x1, R5, P2 ;  /* 0x00000001b9bd7824 */ /* 0x000fe200010e0605 */
[----:B------:R0:W-:Y:S01]  /*7d710*/  STL.64 [R1+0x1e08], R190 ;  /* 0x001e08be01007387 */ /* 0x0001e20000100a00 */
[----:B------:R-:W-:Y:S02]  /*7d720*/  IMAD.MOV.U32 R169, RZ, RZ, R166 ;  /* 0x000000ffffa97224 */ /* 0x000fe400078e00a6 */
[----:B------:R-:W-:Y:S01]  /*7d730*/  IMAD.MOV.U32 R166, RZ, RZ, R162 ;  /* 0x000000ffffa67224 */ /* 0x000fe200078e00a2 */
[----:B------:R-:W-:Y:S01]  /*7d740*/  STL.64 [R1+0x1e00], R192 ;  /* 0x001e00c001007387 */ /* 0x000fe20000100a00 */
[----:B------:R-:W-:-:S03]  /*7d750*/  IMAD.MOV.U32 R162, RZ, RZ, R44 ;  /* 0x000000ffffa27224 */ /* 0x000fc600078e002c */
[----:B------:R-:W3:Y:S04]  /*7d760*/  LDL.LU R44, [R1+0x5220] ;  /* 0x00522000012c7983 */ /* 0x000ee80000300800 */
[----:B------:R1:W-:Y:S01]  /*7d770*/  STL.64 [R1+0x1df8], R188 ;  /* 0x001df8bc01007387 */ /* 0x0003e20000100a00 */
[C---:B0-----:R-:W-:Y:S02]  /*7d780*/  IADD3 R190, P4, R186.reuse, R0, RZ ;  /* 0x00000000babe7210 */ /* 0x041fe40007f9e0ff */
[----:B------:R-:W-:Y:S01]  /*7d790*/  IADD3 R186, P1, R186, R2, RZ ;  /* 0x00000002baba7210 */ /* 0x000fe20007f3e0ff */
[----:B-1----:R-:W-:Y:S02]  /*7d7a0*/  IMAD.MOV.U32 R189, RZ, RZ, R180 ;  /* 0x000000ffffbd7224 */ /* 0x002fe400078e00b4 */
        /* <DEDUP_REMOVED lines=14> */
[----:B------:R-:W-:Y:S01]  /*7d890*/  IADD3 R192, P2, R184, R4, RZ ;  /* 0x00000004b8c07210 */ /* 0x000fe20007f5e0ff */
[----:B------:R-:W-:Y:S02]  /*7d8a0*/  IMAD.MOV.U32 R166, RZ, RZ, R162 ;  /* 0x000000ffffa67224 */ /* 0x000fe400078e00a2 */
[----:B------:R-:W-:Y:S02]  /*7d8b0*/  IMAD.X R187, R185, 0x1, R13, P1 ;  /* 0x00000001b9bb7824 */ /* 0x000fe400008e060d */
[----:B------:R-:W-:Y:S02]  /*7d8c0*/  IMAD.MOV.U32 R178, RZ, RZ, R177 ;  /* 0x000000ffffb27224 */ /* 0x000fe400078e00b1 */
[----:B------:R-:W-:Y:S02]  /*7d8d0*/  IMAD.MOV.U32 R162, RZ, RZ, R43 ;  /* 0x000000ffffa27224 */ /* 0x000fe400078e002b */
[----:B------:R-:W-:Y:S01]  /*7d8e0*/  IMAD.MOV.U32 R177, RZ, RZ, R176 ;  /* 0x000000ffffb17224 */ /* 0x000fe200078e00b0 */
[----:B------:R-:W4:Y:S01]  /*7d8f0*/  LDL.LU R43, [R1+0x521c] ;  /* 0x00521c00012b7983 */ /* 0x000f220000300800 */
[----:B------:R-:W-:-:S02]  /*7d900*/  IMAD.MOV.U32 R176, RZ, RZ, R175 ;  /* 0x000000ffffb07224 */ /* 0x000fc400078e00af */
[----:B------:R-:W-:Y:S01]  /*7d910*/  IMAD.MOV.U32 R188, RZ, RZ, R180 ;  /* 0x000000ffffbc7224 */ /* 0x000fe200078e00b4 */
[----:B------:R0:W-:Y:S01]  /*7d920*/  STL.64 [R1+0x1df0], R190 ;  /* 0x001df0be01007387 */ /* 0x0001e20000100a00 */
[----:B------:R-:W-:Y:S02]  /*7d930*/  IMAD.MOV.U32 R175, RZ, RZ, R174 ;  /* 0x000000ffffaf7224 */ /* 0x000fe400078e00ae */
[----:B------:R-:W-:Y:S01]  /*7d940*/  IMAD.MOV.U32 R180, RZ, RZ, R179 ;  /* 0x000000ffffb47224 */ /* 0x000fe200078e00b3 */
[----:B------:R1:W-:Y:S01]  /*7d950*/  STL.64 [R1+0x1de8], R186 ;  /* 0x001de8ba01007387 */ /* 0x0003e20000100a00 */
[----:B------:R-:W-:Y:S02]  /*7d960*/  IMAD.MOV.U32 R174, RZ, RZ, R173 ;  /* 0x000000ffffae7224 */ /* 0x000fe400078e00ad */
[----:B------:R-:W-:Y:S02]  /*7d970*/  IMAD.MOV.U32 R179, RZ, RZ, R178 ;  /* 0x000000ffffb37224 */ /* 0x000fe400078e00b2 */
[----:B------:R-:W-:-:S02]  /*7d980*/  IMAD.MOV.U32 R173, RZ, RZ, R170 ;  /* 0x000000ffffad7224 */ /* 0x000fc400078e00aa */
[----:B------:R-:W-:Y:S01]  /*7d990*/  IMAD.MOV.U32 R178, RZ, RZ, R177 ;  /* 0x000000ffffb27224 */ /* 0x000fe200078e00b1 */
[----:B0-----:R-:W-:Y:S01]  /*7d9a0*/  IADD3 R190, P4, R184, R6, RZ ;  /* 0x00000006b8be7210 */ /* 0x001fe20007f9e0ff */
[----:B------:R-:W-:Y:S02]  /*7d9b0*/  IMAD.MOV.U32 R170, RZ, RZ, R169 ;  /* 0x000000ffffaa7224 */ /* 0x000fe400078e00a9 */
[----:B------:R-:W-:Y:S01]  /*7d9c0*/  IMAD.X R193, R182, 0x1, R3, P2 ;  /* 0x00000001b6c17824 */ /* 0x000fe200010e0603 */
[C---:B-1----:R-:W-:Y:S01]  /*7d9d0*/  IADD3 R186, P1, R184.reuse, R0, RZ ;  /* 0x00000000b8ba7210 */ /* 0x042fe20007f3e0ff */
[----:B------:R-:W-:Y:S01]  /*7d9e0*/  IMAD.MOV.U32 R177, RZ, RZ, R176 ;  /* 0x000000ffffb17224 */ /* 0x000fe200078e00b0 */
[----:B------:R-:W-:Y:S01]  /*7d9f0*/  IADD3 R184, P2, R184, R2, RZ ;  /* 0x00000002b8b87210 */ /* 0x000fe20007f5e0ff */
[----:B------:R-:W-:Y:S02]  /*7da00*/  IMAD.MOV.U32 R169, RZ, RZ, R167 ;  /* 0x000000ffffa97224 */ /* 0x000fe400078e00a7 */
[----:B------:R-:W-:-:S02]  /*7da10*/  IMAD.MOV.U32 R176, RZ, RZ, R175 ;  /* 0x000000ffffb07224 */ /* 0x000fc400078e00af */
[----:B------:R-:W-:Y:S02]  /*7da20*/  IMAD.MOV.U32 R167, RZ, RZ, R42 ;  /* 0x000000ffffa77224 */ /* 0x000fe400078e002a */
[----:B------:R-:W-:Y:S01]  /*7da30*/  IMAD.MOV.U32 R175, RZ, RZ, R174 ;  /* 0x000000ffffaf7224 */ /* 0x000fe200078e00ae */
[----:B------:R-:W4:Y:S01]  /*7da40*/  LDL.LU R42, [R1+0x5218] ;  /* 0x00521800012a7983 */ /* 0x000f220000300800 */
[----:B------:R-:W-:Y:S02]  /*7da50*/  IMAD.X R191, R182, 0x1, R5, P4 ;  /* 0x00000001b6bf7824 */ /* 0x000fe400020e0605 */
[----:B------:R-:W-:Y:S02]  /*7da60*/  IMAD.MOV.U32 R174, RZ, RZ, R173 ;  /* 0x000000ffffae7224 */ /* 0x000fe400078e00ad */
[----:B------:R-:W-:Y:S02]  /*7da70*/  IMAD.MOV.U32 R173, RZ, RZ, R170 ;  /* 0x000000ffffad7224 */ /* 0x000fe400078e00aa */
[----:B------:R-:W-:-:S02]  /*7da80*/  IMAD.MOV.U32 R170, RZ, RZ, R169 ;  /* 0x000000ffffaa7224 */ /* 0x000fc400078e00a9 */
[C---:B------:R-:W-:Y:S01]  /*7da90*/  IMAD.X R187, R182.reuse, 0x1, R7, P1 ;  /* 0x00000001b6bb7824 */ /* 0x040fe200008e0607 */
[----:B------:R0:W-:Y:S01]  /*7daa0*/  STL.64 [R1+0x1de0], R192 ;  /* 0x001de0c001007387 */ /* 0x0001e20000100a00 */
[----:B------:R-:W-:Y:S02]  /*7dab0*/  IMAD.MOV.U32 R169, RZ, RZ, R167 ;  /* 0x000000ffffa97224 */ /* 0x000fe400078e00a7 */
[----:B------:R-:W-:Y:S01]  /*7dac0*/  IMAD.X R185, R182, 0x1, R13, P2 ;  /* 0x00000001b6b97824 */ /* 0x000fe200010e060d */
[----:B------:R-:W-:Y:S01]  /*7dad0*/  STL.64 [R1+0x1dd8], R190 ;  /* 0x001dd8be01007387 */ /* 0x000fe20000100a00 */
[----:B------:R-:W-:Y:S02]  /*7dae0*/  IMAD.MOV.U32 R167, RZ, RZ, R158 ;  /* 0x000000ffffa77224 */ /* 0x000fe400078e009e */
[----:B------:R-:W-:Y:S02]  /*7daf0*/  IMAD.MOV.U32 R158, RZ, RZ, R41 ;  /* 0x000000ffff9e7224 */ /* 0x000fe400078e0029 */
[----:B------:R-:W2:Y:S04]  /*7db00*/  LDL.LU R41, [R1+0x5214] ;  /* 0x0052140001297983 */ /* 0x000ea80000300800 */
[----:B------:R-:W-:Y:S04]  /*7db10*/  STL.64 [R1+0x1dd0], R186 ;  /* 0x001dd0ba01007387 */ /* 0x000fe80000100a00 */
[----:B------:R1:W-:Y:S01]  /*7db20*/  STL.64 [R1+0x1dc8], R184 ;  /* 0x001dc8b801007387 */ /* 0x0003e20000100a00 */
[----:B0-----:R-:W-:Y:S01]  /*7db30*/  IADD3 R192, P4, R181, R4, RZ ;  /* 0x00000004b5c07210 */ /* 0x001fe20007f9e0ff */
[----:B-1----:R-:W-:-:S02]  /*7db40*/  IMAD.MOV.U32 R184, RZ, RZ, R180 ;  /* 0x000000ffffb87224 */ /* 0x002fc400078e00b4 */
        /* <DEDUP_REMOVED lines=15> */
[----:B------:R-:W-:Y:S02]  /*7dc40*/  IMAD.MOV.U32 R158, RZ, RZ, R155 ;  /* 0x000000ffff9e7224 */ /* 0x000fe400078e009b */
[----:B------:R-:W-:Y:S01]  /*7dc50*/  IMAD.MOV.U32 R178, RZ, RZ, R177 ;  /* 0x000000ffffb27224 */ /* 0x000fe200078e00b1 */
[----:B------:R-:W-:Y:S01]  /*7dc60*/  IADD3 R186, P1, R181, R6, RZ ;  /* 0x00000006b5ba7210 */ /* 0x000fe20007f3e0ff */
[----:B------:R-:W-:-:S02]  /*7dc70*/  IMAD.MOV.U32 R155, RZ, RZ, R40 ;  /* 0x000000ffff9b7224 */ /* 0x000fc400078e0028 */
[----:B------:R-:W-:Y:S01]  /*7dc80*/  IMAD.MOV.U32 R177, RZ, RZ, R176 ;  /* 0x000000ffffb17224 */ /* 0x000fe200078e00b0 */
[----:B------:R-:W2:Y:S01]  /*7dc90*/  LDL.LU R40, [R1+0x5210] ;  /* 0x0052100001287983 */ /* 0x000ea20000300800 */
[----:B------:R-:W-:Y:S01]  /*7dca0*/  IMAD.MOV.U32 R176, RZ, RZ, R175 ;  /* 0x000000ffffb07224 */ /* 0x000fe200078e00af */
[----:B------:R-:W-:Y:S01]  /*7dcb0*/  IADD3 R190, P2, R181, R0, RZ ;  /* 0x00000000b5be7210 */ /* 0x000fe20007f5e0ff */
[----:B------:R-:W-:Y:S01]  /*7dcc0*/  IMAD.MOV.U32 R175, RZ, RZ, R173 ;  /* 0x000000ffffaf7224 */ /* 0x000fe200078e00ad */
[----:B------:R0:W-:Y:S01]  /*7dcd0*/  STL.64 [R1+0x1dc0], R192 ;  /* 0x001dc0c001007387 */ /* 0x0001e20000100a00 */
[----:B------:R-:W-:Y:S02]  /*7dce0*/  IMAD.MOV.U32 R173, RZ, RZ, R170 ;  /* 0x000000ffffad7224 */ /* 0x000fe400078e00aa */
[----:B------:R-:W-:Y:S02]  /*7dcf0*/  IMAD.MOV.U32 R170, RZ, RZ, R169 ;  /* 0x000000ffffaa7224 */ /* 0x000fe400078e00a9 */
[----:B------:R-:W-:-:S02]  /*7dd00*/  IMAD.MOV.U32 R169, RZ, RZ, R167 ;  /* 0x000000ffffa97224 */ /* 0x000fc400078e00a7 */
[----:B------:R-:W-:Y:S02]  /*7dd10*/  IMAD.MOV.U32 R167, RZ, RZ, R158 ;  /* 0x000000ffffa77224 */ /* 0x000fe400078e009e */
[----:B------:R-:W-:Y:S01]  /*7dd20*/  IMAD.X R187, R196, 0x1, R5, P1 ;  /* 0x00000001c4bb7824 */ /* 0x000fe200008e0605 */
[----:B0-----:R-:W-:Y:S01]  /*7dd30*/  IADD3 R192, P4, R181, R2, RZ ;  /* 0x00000002b5c07210 */ /* 0x001fe20007f9e0ff */
[----:B------:R-:W-:Y:S02]  /*7dd40*/  IMAD.MOV.U32 R181, RZ, RZ, R180 ;  /* 0x000000ffffb57224 */ /* 0x000fe400078e00b4 */
[----:B------:R-:W-:Y:S02]  /*7dd50*/  IMAD.MOV.U32 R180, RZ, RZ, R179 ;  /* 0x000000ffffb47224 */ /* 0x000fe400078e00b3 */
[----:B------:R-:W-:Y:S02]  /*7dd60*/  IMAD.MOV.U32 R179, RZ, RZ, R178 ;  /* 0x000000ffffb37224 */ /* 0x000fe400078e00b2 */
[----:B------:R-:W-:-:S02]  /*7dd70*/  IMAD.MOV.U32 R158, RZ, RZ, R155 ;  /* 0x000000ffff9e7224 */ /* 0x000fc400078e009b */
[----:B------:R-:W-:Y:S02]  /*7dd80*/  IMAD.MOV.U32 R178, RZ, RZ, R176 ;  /* 0x000000ffffb27224 */ /* 0x000fe400078e00b0 */
[----:B------:R-:W-:Y:S02]  /*7dd90*/  IMAD.MOV.U32 R155, RZ, RZ, R39 ;  /* 0x000000ffff9b7224 */ /* 0x000fe400078e0027 */
[----:B------:R-:W-:Y:S01]  /*7dda0*/  IMAD.MOV.U32 R176, RZ, RZ, R175 ;  /* 0x000000ffffb07224 */ /* 0x000fe200078e00af */
[----:B------:R-:W3:Y:S01]  /*7ddb0*/  LDL.LU R39, [R1+0x520c] ;  /* 0x00520c0001277983 */ /* 0x000ee20000300800 */
        /* <DEDUP_REMOVED lines=12> */
[----:B------:R-:W3:Y:S01]  /*7de80*/  LDL.LU R38, [R1+0x5208] ;  /* 0x0052080001267983 */ /* 0x000ee20000300800 */
[C---:B------:R-:W-:Y:S02]  /*7de90*/  IMAD.X R191, R196.reuse, 0x1, R7, P2 ;  /* 0x00000001c4bf7824 */ /* 0x040fe400010e0607 */
[----:B------:R-:W-:Y:S02]  /*7dea0*/  IMAD.MOV.U32 R175, RZ, RZ, R173 ;  /* 0x000000ffffaf7224 */ /* 0x000fe400078e00ad */
[----:B------:R-:W-:Y:S02]  /*7deb0*/  IMAD.MOV.U32 R173, RZ, RZ, R169 ;  /* 0x000000ffffad7224 */ /* 0x000fe400078e00a9 */
[----:B------:R-:W-:Y:S02]  /*7dec0*/  IMAD.MOV.U32 R169, RZ, RZ, R158 ;  /* 0x000000ffffa97224 */ /* 0x000fe400078e009e */
[----:B------:R-:W-:-:S02]  /*7ded0*/  IMAD.X R193, R196, 0x1, R13, P4 ;  /* 0x00000001c4c17824 */ /* 0x000fc400020e060d */
[----:B------:R-:W-:Y:S02]  /*7dee0*/  IMAD.MOV.U32 R158, RZ, RZ, R155 ;  /* 0x000000ffff9e7224 */ /* 0x000fe400078e009b */
[----:B------:R-:W-:Y:S01]  /*7def0*/  IMAD.X R187, R195, 0x1, R3, P1 ;  /* 0x00000001c3bb7824 */ /* 0x000fe200008e0603 */
[----:B------:R0:W-:Y:S01]  /*7df00*/  STL.64 [R1+0x1db0], R190 ;  /* 0x001db0be01007387 */ /* 0x0001e20000100a00 */
[----:B------:R-:W-:Y:S02]  /*7df10*/  IMAD.MOV.U32 R155, RZ, RZ, R17 ;  /* 0x000000ffff9b7224 */ /* 0x000fe400078e0011 */
[----:B------:R-:W-:Y:S02]  /*7df20*/  IMAD.MOV.U32 R17, RZ, RZ, R37 ;  /* 0x000000ffff117224 */ /* 0x000fe400078e0025 */
[----:B------:R-:W4:Y:S04]  /*7df30*/  LDL.LU R37, [R1+0x5204] ;  /* 0x0052040001257983 */ /* 0x000f280000300800 */
[----:B------:R1:W-:Y:S01]  /*7df40*/  STL.64 [R1+0x1da8], R192 ;  /* 0x001da8c001007387 */ /* 0x0003e20000100a00 */
[----:B0-----:R-:W-:-:S03]  /*7df50*/  IADD3 R190, P2, R183, R6, RZ ;  /* 0x00000006b7be7210 */ /* 0x001fc60007f5e0ff */
[----:B------:R0:W-:Y:S01]  /*7df60*/  STL.64 [R1+0x1da0], R186 ;  /* 0x001da0ba01007387 */ /* 0x0001e20000100a00 */
[C---:B-1----:R-:W-:Y:S02]  /*7df70*/  IADD3 R192, P4, R183.reuse, R0, RZ ;  /* 0x00000000b7c07210 */ /* 0x042fe40007f9e0ff */
[----:B0-----:R-:W-:Y:S01]  /*7df80*/  IADD3 R186, P1, R183, R2, RZ ;  /* 0x00000002b7ba7210 */ /* 0x001fe20007f3e0ff */
[----:B------:R-:W-:Y:S02]  /*7df90*/  IMAD.MOV.U32 R183, RZ, RZ, R181 ;  /* 0x000000ffffb77224 */ /* 0x000fe400078e00b5 */
[----:B------:R-:W-:Y:S02]  /*7dfa0*/  IMAD.MOV.U32 R181, RZ, RZ, R180 ;  /* 0x000000ffffb57224 */ /* 0x000fe400078e00b4 */
[----:B------:R-:W-:Y:S02]  /*7dfb0*/  IMAD.MOV.U32 R180, RZ, RZ, R179 ;  /* 0x000000ffffb47224 */ /* 0x000fe400078e00b3 */
[----:B------:R-:W-:-:S02]  /*7dfc0*/  IMAD.MOV.U32 R179, RZ, RZ, R178 ;  /* 0x000000ffffb37224 */ /* 0x000fc400078e00b2 */
[----:B------:R-:W-:Y:S02]  /*7dfd0*/  IMAD.MOV.U32 R178, RZ, RZ, R173 ;  /* 0x000000ffffb27224 */ /* 0x000fe400078e00ad */
[C---:B------:R-:W-:Y:S02]  /*7dfe0*/  IMAD.X R191, R195.reuse, 0x1, R5, P2 ;  /* 0x00000001c3bf7824 */ /* 0x040fe400010e0605 */
[----:B------:R-:W-:Y:S02]  /*7dff0*/  IMAD.MOV.U32 R173, RZ, RZ, R164 ;  /* 0x000000ffffad7224 */ /* 0x000fe400078e00a4 */
[----:B------:R-:W-:Y:S02]  /*7e000*/  IMAD.MOV.U32 R164, RZ, RZ, R161 ;  /* 0x000000ffffa47224 */ /* 0x000fe400078e00a1 */
[----:B------:R-:W-:Y:S02]  /*7e010*/  IMAD.MOV.U32 R161, RZ, RZ, R36 ;  /* 0x000000ffffa17224 */ /* 0x000fe400078e0024 */
[----:B------:R-:W4:Y:S01]  /*7e020*/  LDL.LU R36, [R1+0x5200] ;  /* 0x0052000001247983 */ /* 0x000f220000300800 */
[----:B------:R-:W-:-:S03]  /*7e030*/  IMAD.X R193, R195, 0x1, R7, P4 ;  /* 0x00000001c3c17824 */ /* 0x000fc600020e0607 */
[----:B------:R0:W-:Y:S01]  /*7e040*/  STL.64 [R1+0x1d98], R190 ;  /* 0x001d98be01007387 */ /* 0x0001e20000100a00 */
[----:B------:R-:W-:-:S03]  /*7e050*/  IMAD.X R187, R195, 0x1, R13, P1 ;  /* 0x00000001c3bb7824 */ /* 0x000fc600008e060d */
[----:B------:R1:W-:Y:S01]  /*7e060*/  STL.64 [R1+0x1d90], R192 ;  /* 0x001d90c001007387 */ /* 0x0003e20000100a00 */
[C---:B0-----:R-:W-:Y:S02]  /*7e070*/  IADD3 R190, P2, R189.reuse, R4, RZ ;  /* 0x00000004bdbe7210 */ /* 0x041fe40007f5e0ff */
[----:B-1----:R-:W-:-:S03]  /*7e080*/  IADD3 R192, P4, R189, R6, RZ ;  /* 0x00000006bdc07210 */ /* 0x002fc60007f9e0ff */
[C---:B------:R-:W-:Y:S01]  /*7e090*/  IMAD.X R191, R194.reuse, 0x1, R3, P2 ;  /* 0x00000001c2bf7824 */ /* 0x040fe200010e0603 */
[----:B------:R0:W-:Y:S01]  /*7e0a0*/  STL.64 [R1+0x1d88], R186 ;  /* 0x001d88ba01007387 */ /* 0x0001e20000100a00 */
[----:B------:R-:W-:-:S03]  /*7e0b0*/  IMAD.X R193, R194, 0x1, R5, P4 ;  /* 0x00000001c2c17824 */ /* 0x000fc600020e0605 */
[----:B------:R1:W-:Y:S01]  /*7e0c0*/  STL.64 [R1+0x1d80], R190 ;  /* 0x001d80be01007387 */ /* 0x0003e20000100a00 */
[C---:B0-----:R-:W-:Y:S02]  /*7e0d0*/  IADD3 R186, P1, R189.reuse, R0, RZ ;  /* 0x00000000bdba7210 */ /* 0x041fe40007f3e0ff */
[----:B-1----:R-:W-:Y:S01]  /*7e0e0*/  IADD3 R190, P2, R189, R2, RZ ;  /* 0x00000002bdbe7210 */ /* 0x002fe20007f5e0ff */
[----:B------:R-:W-:Y:S01]  /*7e0f0*/  IMAD.MOV.U32 R189, RZ, RZ, R181 ;  /* 0x000000ffffbd7224 */ /* 0x000fe200078e00b5 */
[----:B------:R0:W-:Y:S01]  /*7e100*/  STL.64 [R1+0x1d78], R192 ;  /* 0x001d78c001007387 */ /* 0x0001e20000100a00 */
[----:B------:R-:W-:Y:S02]  /*7e110*/  IMAD.MOV.U32 R181, RZ, RZ, R180 ;  /* 0x000000ffffb57224 */ /* 0x000fe400078e00b4 */
[----:B------:R-:W-:Y:S02]  /*7e120*/  IMAD.MOV.U32 R180, RZ, RZ, R179 ;  /* 0x000000ffffb47224 */ /* 0x000fe400078e00b3 */
[----:B------:R-:W-:-:S02]  /*7e130*/  IMAD.X R187, R194, 0x1, R7, P1 ;  /* 0x00000001c2bb7824 */ /* 0x000fc400008e0607 */
[----:B------:R-:W-:Y:S02]  /*7e140*/  IMAD.MOV.U32 R179, RZ, RZ, R178 ;  /* 0x000000ffffb37224 */ /* 0x000fe400078e00b2 */
[----:B------:R-:W-:Y:S02]  /*7e150*/  IMAD.X R191, R194, 0x1, R13, P2 ;  /* 0x00000001c2bf7824 */ /* 0x000fe400010e060d */
[----:B------:R-:W-:Y:S01]  /*7e160*/  IMAD.MOV.U32 R178, RZ, RZ, R172 ;  /* 0x000000ffffb27224 */ /* 0x000fe200078e00ac */
[----:B0-----:R-:W-:Y:S01]  /*7e170*/  IADD3 R192, P4, R188, R4, RZ ;  /* 0x00000004bcc07210 */ /* 0x001fe20007f9e0ff */
[----:B------:R-:W-:Y:S02]  /*7e180*/  IMAD.MOV.U32 R172, RZ, RZ, R35 ;  /* 0x000000ffffac7224 */ /* 0x000fe400078e0023 */
[----:B------:R-:W2:Y:S02]  /*7e190*/  LDL.LU R35, [R1+0x51fc] ;  /* 0x0051fc0001237983 */ /* 0x000ea40000300800 */
[----:B------:R-:W-:-:S02]  /*7e1a0*/  IMAD.X R193, R184, 0x1, R3, P4 ;  /* 0x00000001b8c17824 */ /* 0x000fc400020e0603 */
[----:B------:R0:W-:Y:S04]  /*7e1b0*/  STL.64 [R1+0x1d70], R186 ;  /* 0x001d70ba01007387 */ /* 0x0001e80000100a00 */
[----:B------:R1:W-:Y:S01]  /*7e1c0*/  STL.64 [R1+0x1d68], R190 ;  /* 0x001d68be01007387 */ /* 0x0003e20000100a00 */
[C---:B0-----:R-:W-:Y:S02]  /*7e1d0*/  IADD3 R186, P1, R188.reuse, R6, RZ ;  /* 0x00000006bcba7210 */ /* 0x041fe40007f3e0ff */
[----:B-1----:R-:W-:Y:S01]  /*7e1e0*/  IADD3 R190, P2, R188, R0, RZ ;  /* 0x00000000bcbe7210 */ /* 0x002fe20007f5e0ff */
[----:B------:R0:W-:Y:S02]  /*7e1f0*/  STL.64 [R1+0x1d60], R192 ;  /* 0x001d60c001007387 */ /* 0x0001e40000100a00 */
[----:B------:R-:W-:-:S02]  /*7e200*/  IMAD.X R187, R184, 0x1, R5, P1 ;  /* 0x00000001b8bb7824 */ /* 0x000fc400008e0605 */
[----:B------:R-:W-:-:S03]  /*7e210*/  IMAD.X R191, R184, 0x1, R7, P2 ;  /* 0x00000001b8bf7824 */ /* 0x000fc600010e0607 */
[----:B------:R1:W-:Y:S01]  /*7e220*/  STL.64 [R1+0x1d58], R186 ;  /* 0x001d58ba01007387 */ /* 0x0003e20000100a00 */
[----:B0-----:R-:W-:-:S03]  /*7e230*/  IADD3 R192, P4, R188, R2, RZ ;  /* 0x00000002bcc07210 */ /* 0x001fc60007f9e0ff */
[----:B------:R0:W-:Y:S02]  /*7e240*/  STL.64 [R1+0x1d50], R190 ;  /* 0x001d50be01007387 */ /* 0x0001e40000100a00 */
[----:B------:R-:W-:Y:S01]  /*7e250*/  IMAD.X R193, R184, 0x1, R13, P4 ;  /* 0x00000001b8c17824 */ /* 0x000fe200020e060d */
[C---:B-1----:R-:W-:Y:S01]  /*7e260*/  IADD3 R186, P1, R182.reuse, R4, RZ ;  /* 0x00000004b6ba7210 */ /* 0x042fe20007f3e0ff */
[----:B------:R-:W-:Y:S02]  /*7e270*/  IMAD.MOV.U32 R184, RZ, RZ, R181 ;  /* 0x000000ffffb87224 */ /* 0x000fe400078e00b5 */
[----:B------:R-:W-:Y:S02]  /*7e280*/  IMAD.MOV.U32 R181, RZ, RZ, R180 ;  /* 0x000000ffffb57224 */ /* 0x000fe400078e00b4 */
[----:B------:R-:W-:Y:S01]  /*7e290*/  IMAD.MOV.U32 R180, RZ, RZ, R179 ;  /* 0x000000ffffb47224 */ /* 0x000fe200078e00b3 */
[----:B0-----:R-:W-:Y:S01]  /*7e2a0*/  IADD3 R190, P2, R182, R6, RZ ;  /* 0x00000006b6be7210 */ /* 0x001fe20007f5e0ff */
[----:B------:R-:W-:-:S02]  /*7e2b0*/  IMAD.MOV.U32 R179, RZ, RZ, R178 ;  /* 0x000000ffffb37224 */ /* 0x000fc400078e00b2 */
[----:B------:R-:W-:Y:S02]  /*7e2c0*/  IMAD.MOV.U32 R178, RZ, RZ, R177 ;  /* 0x000000ffffb27224 */ /* 0x000fe400078e00b1 */
[C---:B------:R-:W-:Y:S02]  /*7e2d0*/  IMAD.X R187, R185.reuse, 0x1, R3, P1 ;  /* 0x00000001b9bb7824 */ /* 0x040fe400008e0603 */
[----:B------:R-:W-:Y:S02]  /*7e2e0*/  IMAD.MOV.U32 R177, RZ, RZ, R168 ;  /* 0x000000ffffb17224 */ /* 0x000fe400078e00a8 */
[----:B------:R-:W-:Y:S01]  /*7e2f0*/  IMAD.X R191, R185, 0x1, R5, P2 ;  /* 0x00000001b9bf7824 */ /* 0x000fe200010e0605 */
[----:B------:R-:W-:Y:S01]  /*7e300*/  STL.64 [R1+0x1d48], R192 ;  /* 0x001d48c001007387 */ /* 0x000fe20000100a00 */
[----:B------:R-:W-:Y:S02]  /*7e310*/  IMAD.MOV.U32 R168, RZ, RZ, R165 ;  /* 0x000000ffffa87224 */ /* 0x000fe400078e00a5 */
[----:B------:R-:W-:-:S02]  /*7e320*/  IMAD.MOV.U32 R165, RZ, RZ, R34 ;  /* 0x000000ffffa57224 */ /* 0x000fc400078e0022 */
[----:B------:R-:W2:Y:S04]  /*7e330*/  LDL.LU R34, [R1+0x51f8] ;  /* 0x0051f80001227983 */ /* 0x000ea80000300800 */
[----:B------:R0:W-:Y:S04]  /*7e340*/  STL.64 [R1+0x1d40], R186 ;  /* 0x001d40ba01007387 */ /* 0x0001e80000100a00 */
[----:B------:R1:W-:Y:S01]  /*7e350*/  STL.64 [R1+0x1d38], R190 ;  /* 0x001d38be01007387 */ /* 0x0003e20000100a00 */
[C---:B0-----:R-:W-:Y:S02]  /*7e360*/  IADD3 R186, P1, R182.reuse, R0, RZ ;  /* 0x00000000b6ba7210 */ /* 0x041fe40007f3e0ff */
[----:B-1----:R-:W-:Y:S01]  /*7e370*/  IADD3 R190, P2, R182, R2, RZ ;  /* 0x00000002b6be7210 */ /* 0x002fe20007f5e0ff */
[----:B------:R-:W-:-:S02]  /*7e380*/  IMAD.MOV.U32 R182, RZ, RZ, R181 ;  /* 0x000000ffffb67224 */ /* 0x000fc400078e00b5 */
[C---:B------:R-:W-:Y:S02]  /*7e390*/  IMAD.X R187, R185.reuse, 0x1, R7, P1 ;  /* 0x00000001b9bb7824 */ /* 0x040fe400008e0607 */
[----:B------:R-:W-:Y:S02]  /*7e3a0*/  IMAD.MOV.U32 R181, RZ, RZ, R180 ;  /* 0x000000ffffb57224 */ /* 0x000fe400078e00b4 */
[----:B------:R-:W-:Y:S02]  /*7e3b0*/  IMAD.X R191, R185, 0x1, R13, P2 ;  /* 0x00000001b9bf7824 */ /* 0x000fe400010e060d */
[----:B------:R-:W-:Y:S02]  /*7e3c0*/  IMAD.MOV.U32 R180, RZ, RZ, R179 ;  /* 0x000000ffffb47224 */ /* 0x000fe400078e00b3 */
[----:B------:R-:W-:Y:S01]  /*7e3d0*/  IMAD.MOV.U32 R179, RZ, RZ, R178 ;  /* 0x000000ffffb37224 */ /* 0x000fe200078e00b2 */
[----:B------:R0:W-:Y:S01]  /*7e3e0*/  STL.64 [R1+0x1d30], R186 ;  /* 0x001d30ba01007387 */ /* 0x0001e20000100a00 */
[----:B------:R-:W-:-:S02]  /*7e3f0*/  IMAD.MOV.U32 R178, RZ, RZ, R177 ;  /* 0x000000ffffb27224 */ /* 0x000fc400078e00b1 */
[----:B------:R-:W-:Y:S01]  /*7e400*/  IMAD.MOV.U32 R177, RZ, RZ, R15 ;  /* 0x000000ffffb17224 */ /* 0x000fe200078e000f */
[----:B------:R-:W-:Y:S01]  /*7e410*/  SHF.R.S32.HI R15, RZ, 0x1f, R183 ;  /* 0x0000001fff0f7819 */ /* 0x000fe200000114b7 */
[----:B------:R-:W-:Y:S01]  /*7e420*/  IMAD.MOV.U32 R188, RZ, RZ, R182 ;  /* 0x000000ffffbc7224 */ /* 0x000fe200078e00b6 */
[----:B------:R1:W-:Y:S01]  /*7e430*/  STL.64 [R1+0x1d28], R190 ;  /* 0x001d28be01007387 */ /* 0x0003e20000100a00 */
[----:B------:R-:W-:Y:S02]  /*7e440*/  IMAD.MOV.U32 R182, RZ, RZ, R181 ;  /* 0x000000ffffb67224 */ /* 0x000fe400078e00b5 */
[----:B------:R-:W-:Y:S01]  /*7e450*/  IMAD.MOV.U32 R181, RZ, RZ, R180 ;  /* 0x000000ffffb57224 */ /* 0x000fe200078e00b4 */
[C---:B0-----:R-:W-:Y:S01]  /*7e460*/  IADD3 R186, P1, R183.reuse, R4, RZ ;  /* 0x00000004b7ba7210 */ /* 0x041fe20007f3e0ff */
[----:B------:R-:W-:Y:S02]  /*7e470*/  IMAD.MOV.U32 R180, RZ, RZ, R179 ;  /* 0x000000ffffb47224 */ /* 0x000fe400078e00b3 */
[----:B------:R-:W-:Y:S01]  /*7e480*/  IMAD.MOV.U32 R179, RZ, RZ, R178 ;  /* 0x000000ffffb37224 */ /* 0x000fe200078e00b2 */
[----:B-1----:R-:W-:Y:S01]  /*7e490*/  IADD3 R190, P2, R183, R6, RZ ;  /* 0x00000006b7be7210 */ /* 0x002fe20007f5e0ff */
[----:B------:R-:W-:-:S02]  /*7e4a0*/  IMAD.MOV.U32 R178, RZ, RZ, R177 ;  /* 0x000000ffffb27224 */ /* 0x000fc400078e00b1 */
[C---:B------:R-:W-:Y:S02]  /*7e4b0*/  IMAD.X R187, R15.reuse, 0x1, R3, P1 ;  /* 0x000000010fbb7824 */ /* 0x040fe400008e0603 */
[----:B------:R-:W-:Y:S02]  /*7e4c0*/  IMAD.MOV.U32 R177, RZ, RZ, R176 ;  /* 0x000000ffffb17224 */ /* 0x000fe400078e00b0 */
[----:B------:R-:W-:Y:S02]  /*7e4d0*/  IMAD.X R191, R15, 0x1, R5, P2 ;  /* 0x000000010fbf7824 */ /* 0x000fe400010e0605 */
[----:B------:R-:W-:Y:S02]  /*7e4e0*/  IMAD.MOV.U32 R176, RZ, RZ, R163 ;  /* 0x000000ffffb07224 */ /* 0x000fe400078e00a3 */
[----:B------:R-:W-:Y:S02]  /*7e4f0*/  IMAD.MOV.U32 R163, RZ, RZ, R33 ;  /* 0x000000ffffa37224 */ /* 0x000fe400078e0021 */
[----:B------:R-:W3:Y:S04]  /*7e500*/  LDL.LU R33, [R1+0x51f4] ;  /* 0x0051f40001217983 */ /* 0x000ee80000300800 */
[----:B------:R0:W-:Y:S04]  /*7e510*/  STL.64 [R1+0x1d20], R186 ;  /* 0x001d20ba01007387 */ /* 0x0001e80000100a00 */
[----:B------:R1:W-:Y:S01]  /*7e520*/  STL.64 [R1+0x1d18], R190 ;  /* 0x001d18be01007387 */ /* 0x0003e20000100a00 */
[----:B0-----:R-:W-:-:S02]  /*7e530*/  IADD3 R186, P1, R183, R0, RZ ;  /* 0x00000000b7ba7210 */ /* 0x001fc40007f3e0ff */
[----:B-1----:R-:W-:Y:S01]  /*7e540*/  IADD3 R190, P2, R183, R2, RZ ;  /* 0x00000002b7be7210 */ /* 0x002fe20007f5e0ff */
[----:B------:R-:W-:Y:S02]  /*7e550*/  IMAD.MOV.U32 R183, RZ, RZ, R182 ;  /* 0x000000ffffb77224 */ /* 0x000fe400078e00b6 */
[----:B------:R-:W-:Y:S02]  /*7e560*/  IMAD.MOV.U32 R182, RZ, RZ, R181 ;  /* 0x000000ffffb67224 */ /* 0x000fe400078e00b5 */
[----:B------:R-:W-:Y:S02]  /*7e570*/  IMAD.MOV.U32 R181, RZ, RZ, R180 ;  /* 0x000000ffffb57224 */ /* 0x000fe400078e00b4 */
[----:B------:R-:W-:Y:S02]  /*7e580*/  IMAD.MOV.U32 R180, RZ, RZ, R178 ;  /* 0x000000ffffb47224 */ /* 0x000fe400078e00b2 */
[----:B------:R-:W-:Y:S02]  /*7e590*/  IMAD.X R187, R15, 0x1, R7, P1 ;  /* 0x000000010fbb7824 */ /* 0x000fe400008e0607 */
[----:B------:R-:W-:-:S02]  /*7e5a0*/  IMAD.MOV.U32 R178, RZ, RZ, R177 ;  /* 0x000000ffffb27224 */ /* 0x000fc400078e00b1 */
[----:B------:R-:W-:Y:S02]  /*7e5b0*/  IMAD.MOV.U32 R177, RZ, RZ, R176 ;  /* 0x000000ffffb17224 */ /* 0x000fe400078e00b0 */
[----:B------:R-:W-:Y:S01]  /*7e5c0*/  IMAD.MOV.U32 R176, RZ, RZ, R175 ;  /* 0x000000ffffb07224 */ /* 0x000fe200078e00af */
[----:B------:R0:W-:Y:S01]  /*7e5d0*/  STL.64 [R1+0x1d10], R186 ;  /* 0x001d10ba01007387 */ /* 0x0001e20000100a00 */
[----:B------:R-:W-:Y:S02]  /*7e5e0*/  IMAD.MOV.U32 R175, RZ, RZ, R170 ;  /* 0x000000ffffaf7224 */ /* 0x000fe400078e00aa */
[----:B------:R-:W-:Y:S01]  /*7e5f0*/  IMAD.MOV.U32 R170, RZ, RZ, R16 ;  /* 0x000000ffffaa7224 */ /* 0x000fe200078e0010 */
[----:B------:R-:W-:Y:S01]  /*7e600*/  SHF.R.S32.HI R16, RZ, 0x1f, R189 ;  /* 0x0000001fff107819 */ /* 0x000fe200000114bd */
[----:B------:R-:W-:Y:S02]  /*7e610*/  IMAD.MOV.U32 R185, RZ, RZ, R183 ;  /* 0x000000ffffb97224 */ /* 0x000fe400078e00b7 */
[----:B------:R-:W-:-:S02]  /*7e620*/  IMAD.MOV.U32 R183, RZ, RZ, R182 ;  /* 0x000000ffffb77224 */ /* 0x000fc400078e00b6 */
[----:B------:R-:W-:Y:S01]  /*7e630*/  IMAD.MOV.U32 R182, RZ, RZ, R181 ;  /* 0x000000ffffb67224 */ /* 0x000fe200078e00b5 */
[----:B0-----:R-:W-:Y:S01]  /*7e640*/  IADD3 R186, P1, R189, R4, RZ ;  /* 0x00000004bdba7210 */ /* 0x001fe20007f3e0ff */
[----:B------:R-:W-:Y:S02]  /*7e650*/  IMAD.MOV.U32 R181, RZ, RZ, R180 ;  /* 0x000000ffffb57224 */ /* 0x000fe400078e00b4 */
[----:B------:R-:W-:Y:S02]  /*7e660*/  IMAD.X R191, R15, 0x1, R13, P2 ;  /* 0x000000010fbf7824 */ /* 0x000fe400010e060d */
[----:B------:R-:W-:Y:S02]  /*7e670*/  IMAD.MOV.U32 R180, RZ, RZ, R176 ;  /* 0x000000ffffb47224 */ /* 0x000fe400078e00b0 */
[----:B------:R-:W-:Y:S02]  /*7e680*/  IMAD.MOV.U32 R176, RZ, RZ, R170 ;  /* 0x000000ffffb07224 */ /* 0x000fe400078e00aa */
[----:B------:R-:W-:-:S02]  /*7e690*/  IMAD.X R187, R16, 0x1, R3, P1 ;  /* 0x0000000110bb7824 */ /* 0x000fc400008e0603 */
[----:B------:R-:W-:Y:S02]  /*7e6a0*/  IMAD.MOV.U32 R170, RZ, RZ, R32 ;  /* 0x000000ffffaa7224 */ /* 0x000fe400078e0020 */
[----:B------:R-:W3:Y:S04]  /*7e6b0*/  LDL.LU R32, [R1+0x51f0] ;  /* 0x0051f00001207983 */ /* 0x000ee80000300800 */
[----:B------:R0:W-:Y:S04]  /*7e6c0*/  STL.64 [R1+0x1d08], R190 ;  /* 0x001d08be01007387 */ /* 0x0001e80000100a00 */
[----:B------:R1:W-:Y:S01]  /*7e6d0*/  STL.64 [R1+0x1d00], R186 ;  /* 0x001d00ba01007387 */ /* 0x0003e20000100a00 */
[----:B0-----:R-:W-:-:S02]  /*7e6e0*/  IADD3 R190, P2, R189, R6, RZ ;  /* 0x00000006bdbe7210 */ /* 0x001fc40007f5e0ff */
[----:B-1----:R-:W-:-:S03]  /*7e6f0*/  IADD3 R186, P1, R189, R0, RZ ;  /* 0x00000000bdba7210 */ /* 0x002fc60007f3e0ff */
[C---:B------:R-:W-:Y:S02]  /*7e700*/  IMAD.X R191, R16.reuse, 0x1, R5, P2 ;  /* 0x0000000110bf7824 */ /* 0x040fe400010e0605 */
[----:B------:R-:W-:-:S03]  /*7e710*/  IMAD.X R187, R16, 0x1, R7, P1 ;  /* 0x0000000110bb7824 */ /* 0x000fc600008e0607 */
[----:B------:R0:W-:Y:S01]  /*7e720*/  STL.64 [R1+0x1cf8], R190 ;  /* 0x001cf8be01007387 */ /* 0x0001e20000100a00 */
[----:B------:R-:W-:-:S03]  /*7e730*/  SHF.R.S32.HI R15, RZ, 0x1f, R184 ;  /* 0x0000001fff0f7819 */ /* 0x000fc600000114b8 */
[----:B------:R1:W-:Y:S01]  /*7e740*/  STL.64 [R1+0x1cf0], R186 ;  /* 0x001cf0ba01007387 */ /* 0x0003e20000100a00 */
[----:B0-----:R-:W-:Y:S02]  /*7e750*/  IADD3 R190, P2, R189, R2, RZ ;  /* 0x00000002bdbe7210 */ /* 0x001fe40007f5e0ff */
[----:B-1----:R-:W-:-:S03]  /*7e760*/  IADD3 R186, P1, R184, R4, RZ ;  /* 0x00000004b8ba7210 */ /* 0x002fc60007f3e0ff */
[----:B------:R-:W-:Y:S02]  /*7e770*/  IMAD.X R191, R16, 0x1, R13, P2 ;  /* 0x0000000110bf7824 */ /* 0x000fe400010e060d */
[----:B------:R-:W-:-:S03]  /*7e780*/  IMAD.X R187, R15, 0x1, R3, P1 ;  /* 0x000000010fbb7824 */ /* 0x000fc600008e0603 */
[----:B------:R0:W-:Y:S01]  /*7e790*/  STL.64 [R1+0x1ce8], R190 ;  /* 0x001ce8be01007387 */ /* 0x0001e20000100a00 */
[----:B------:R-:W-:Y:S02]  /*7e7a0*/  IMAD.MOV.U32 R189, RZ, RZ, R183 ;  /* 0x000000ffffbd7224 */ /* 0x000fe400078e00b7 */
[----:B------:R-:W-:Y:S01]  /*7e7b0*/  IMAD.MOV.U32 R183, RZ, RZ, R182 ;  /* 0x000000ffffb77224 */ /* 0x000fe200078e00b6 */
[----:B------:R1:W-:Y:S01]  /*7e7c0*/  STL.64 [R1+0x1cd8], R186 ;  /* 0x001cd8ba01007387 */ /* 0x0003e20000100a00 */
[----:B------:R-:W-:Y:S02]  /*7e7d0*/  IMAD.MOV.U32 R182, RZ, RZ, R181 ;  /* 0x000000ffffb67224 */ /* 0x000fe400078e00b5 */
[----:B------:R-:W-:Y:S01]  /*7e7e0*/  IMAD.MOV.U32 R181, RZ, RZ, R180 ;  /* 0x000000ffffb57224 */ /* 0x000fe200078e00b4 */
[C---:B0-----:R-:W-:Y:S01]  /*7e7f0*/  IADD3 R190, P2, R184.reuse, R6, RZ ;  /* 0x00000006b8be7210 */ /* 0x041fe20007f5e0ff */
[----:B------:R-:W-:Y:S01]  /*7e800*/  IMAD.MOV.U32 R180, RZ, RZ, R173 ;  /* 0x000000ffffb47224 */ /* 0x000fe200078e00ad */
[----:B-1----:R-:W-:Y:S01]  /*7e810*/  IADD3 R186, P1, R184, R0, RZ ;  /* 0x00000000b8ba7210 */ /* 0x002fe20007f3e0ff */
[----:B------:R-:W-:-:S02]  /*7e820*/  IMAD.MOV.U32 R173, RZ, RZ, R161 ;  /* 0x000000ffffad7224 */ /* 0x000fc400078e00a1 */
[C---:B------:R-:W-:Y:S02]  /*7e830*/  IMAD.X R191, R15.reuse, 0x1, R5, P2 ;  /* 0x000000010fbf7824 */ /* 0x040fe400010e0605 */
[----:B------:R-:W-:Y:S02]  /*7e840*/  IMAD.MOV.U32 R161, RZ, RZ, R159 ;  /* 0x000000ffffa17224 */ /* 0x000fe400078e009f */
[----:B------:R-:W-:Y:S02]  /*7e850*/  IMAD.MOV.U32 R159, RZ, RZ, R157 ;  /* 0x000000ffff9f7224 */ /* 0x000fe400078e009d */
[----:B------:R-:W-:Y:S02]  /*7e860*/  IMAD.X R187, R15, 0x1, R7, P1 ;  /* 0x000000010fbb7824 */ /* 0x000fe400008e0607 */
[----:B------:R-:W-:Y:S02]  /*7e870*/  IMAD.MOV.U32 R157, RZ, RZ, R31 ;  /* 0x000000ffff9d7224 */ /* 0x000fe400078e001f */
[----:B------:R-:W4:Y:S01]  /*7e880*/  LDL.LU R31, [R1+0x51ec] ;  /* 0x0051ec00011f7983 */ /* 0x000f220000300800 */
[----:B------:R-:W-:-:S03]  /*7e890*/  SHF.R.S32.HI R16, RZ, 0x1f, R188 ;  /* 0x0000001fff107819 */ /* 0x000fc600000114bc */
[----:B------:R0:W-:Y:S04]  /*7e8a0*/  STL.64 [R1+0x1cd0], R190 ;  /* 0x001cd0be01007387 */ /* 0x0001e80000100a00 */
[----:B------:R1:W-:Y:S01]  /*7e8b0*/  STL.64 [R1+0x1cc8], R186 ;  /* 0x001cc8ba01007387 */ /* 0x0003e20000100a00 */
[----:B0-----:R-:W-:Y:S01]  /*7e8c0*/  IADD3 R190, P2, R184, R2, RZ ;  /* 0x00000002b8be7210 */ /* 0x001fe20007f5e0ff */
[----:B------:R-:W-:Y:S02]  /*7e8d0*/  IMAD.MOV.U32 R184, RZ, RZ, R183 ;  /* 0x000000ffffb87224 */ /* 0x000fe400078e00b7 */
[----:B------:R-:W-:Y:S01]  /*7e8e0*/  IMAD.MOV.U32 R183, RZ, RZ, R182 ;  /* 0x000000ffffb77224 */ /* 0x000fe200078e00b6 */
[----:B-1----:R-:W-:Y:S01]  /*7e8f0*/  IADD3 R186, P1, R188, R4, RZ ;  /* 0x00000004bcba7210 */ /* 0x002fe20007f3e0ff */
[----:B------:R-:W-:-:S02]  /*7e900*/  IMAD.MOV.U32 R182, RZ, RZ, R181 ;  /* 0x000000ffffb67224 */ /* 0x000fc400078e00b5 */
[----:B------:R-:W-:Y:S02]  /*7e910*/  IMAD.MOV.U32 R181, RZ, RZ, R180 ;  /* 0x000000ffffb57224 */ /* 0x000fe400078e00b4 */
[----:B------:R-:W-:Y:S02]  /*7e920*/  IMAD.MOV.U32 R180, RZ, RZ, R173 ;  /* 0x000000ffffb47224 */ /* 0x000fe400078e00ad */
[----:B------:R-:W-:Y:S02]  /*7e930*/  IMAD.X R191, R15, 0x1, R13, P2 ;  /* 0x000000010fbf7824 */ /* 0x000fe400010e060d */
[----:B------:R-:W-:Y:S02]  /*7e940*/  IMAD.MOV.U32 R173, RZ, RZ, R172 ;  /* 0x000000ffffad7224 */ /* 0x000fe400078e00ac */
[----:B------:R-:W-:Y:S02]  /*7e950*/  IMAD.MOV.U32 R172, RZ, RZ, R171 ;  /* 0x000000ffffac7224 */ /* 0x000fe400078e00ab */
[----:B------:R-:W-:-:S02]  /*7e960*/  IMAD.X R187, R16, 0x1, R3, P1 ;  /* 0x0000000110bb7824 */ /* 0x000fc400008e0603 */
[----:B------:R-:W-:Y:S02]  /*7e970*/  IMAD.MOV.U32 R171, RZ, RZ, R30 ;  /* 0x000000ffffab7224 */ /* 0x000fe400078e001e */
[----:B------:R-:W4:Y:S04]  /*7e980*/  LDL.LU R30, [R1+0x51e8] ;  /* 0x0051e800011e7983 */ /* 0x000f280000300800 */
        /* <DEDUP_REMOVED lines=14> */
[----:B------:R-:W-:-:S03]  /*7ea70*/  IMAD.MOV.U32 R188, RZ, RZ, R183 ;  /* 0x000000ffffbc7224 */ /* 0x000fc600078e00b7 */
[----:B------:R1:W-:Y:S01]  /*7ea80*/  STL.64 [R1+0x1c98], R186 ;  /* 0x001c98ba01007387 */ /* 0x0003e20000100a00 */
[----:B------:R-:W-:Y:S01]  /*7ea90*/  IMAD.MOV.U32 R183, RZ, RZ, R182 ;  /* 0x000000ffffb77224 */ /* 0x000fe200078e00b6 */
[C---:B0-----:R-:W-:Y:S02]  /*7eaa0*/  IADD3 R190, P2, R185.reuse, R6, RZ ;  /* 0x00000006b9be7210 */ /* 0x041fe40007f5e0ff */
[----:B-1----:R-:W-:-:S03]  /*7eab0*/  IADD3 R186, P1, R185, R0, RZ ;  /* 0x00000000b9ba7210 */ /* 0x002fc60007f3e0ff */
[C---:B------:R-:W-:Y:S02]  /*7eac0*/  IMAD.X R191, R15.reuse, 0x1, R5, P2 ;  /* 0x000000010fbf7824 */ /* 0x040fe400010e0605 */
[----:B------:R-:W-:Y:S02]  /*7ead0*/  IMAD.MOV.U32 R182, RZ, RZ, R181 ;  /* 0x000000ffffb67224 */ /* 0x000fe400078e00b5 */
[----:B------:R-:W-:Y:S02]  /*7eae0*/  IMAD.MOV.U32 R181, RZ, RZ, R180 ;  /* 0x000000ffffb57224 */ /* 0x000fe400078e00b4 */
[----:B------:R-:W-:Y:S02]  /*7eaf0*/  IMAD.X R187, R15, 0x1, R7, P1 ;  /* 0x000000010fbb7824 */ /* 0x000fe400008e0607 */
[----:B------:R-:W-:Y:S01]  /*7eb00*/  IMAD.MOV.U32 R180, RZ, RZ, R179 ;  /* 0x000000ffffb47224 */ /* 0x000fe200078e00b3 */
[----:B------:R0:W-:Y:S01]  /*7eb10*/  STL.64 [R1+0x1c90], R190 ;  /* 0x001c90be01007387 */ /* 0x0001e20000100a00 */
[----:B------:R-:W-:-:S02]  /*7eb20*/  IMAD.MOV.U32 R179, RZ, RZ, R174 ;  /* 0x000000ffffb37224 */ /* 0x000fc400078e00ae */
[----:B------:R-:W-:Y:S02]  /*7eb30*/  IMAD.MOV.U32 R174, RZ, RZ, R29 ;  /* 0x000000ffffae7224 */ /* 0x000fe400078e001d */
[----:B------:R-:W2:Y:S04]  /*7eb40*/  LDL.LU R29, [R1+0x51e4] ;  /* 0x0051e400011d7983 */ /* 0x000ea80000300800 */
[----:B------:R1:W-:Y:S01]  /*7eb50*/  STL.64 [R1+0x1c88], R186 ;  /* 0x001c88ba01007387 */ /* 0x0003e20000100a00 */
[----:B0-----:R-:W-:-:S05]  /*7eb60*/  IADD3 R190, P2, R185, R2, RZ ;  /* 0x00000002b9be7210 */ /* 0x001fca0007f5e0ff */
[----:B------:R-:W-:Y:S01]  /*7eb70*/  IMAD.X R191, R15, 0x1, R13, P2 ;  /* 0x000000010fbf7824 */ /* 0x000fe200010e060d */
[----:B-1----:R-:W-:-:S04]  /*7eb80*/  IADD3 R186, P1, R14, R4, RZ ;  /* 0x000000040eba7210 */ /* 0x002fc80007f3e0ff */
[----:B------:R0:W-:Y:S01]  /*7eb90*/  STL.64 [R1+0x1c80], R190 ;  /* 0x001c80be01007387 */ /* 0x0001e20000100a00 */
[----:B------:R-:W-:-:S03]  /*7eba0*/  IMAD.X R187, R28, 0x1, R3, P1 ;  /* 0x000000011cbb7824 */ /* 0x000fc600008e0603 */
[----:B------:R-:W3:Y:S01]  /*7ebb0*/  LDL.LU R28, [R1+0x51e0] ;  /* 0x0051e000011c7983 */ /* 0x000ee20000300800 */
[----:B------:R-:W-:-:S03]  /*7ebc0*/  SHF.R.S32.HI R16, RZ, 0x1f, R189 ;  /* 0x0000001fff107819 */ /* 0x000fc600000114bd */
[----:B------:R1:W-:Y:S01]  /*7ebd0*/  STL.64 [R1+0x39a0], R186 ;  /* 0x0039a0ba01007387 */ /* 0x0003e20000100a00 */
[C---:B0-----:R-:W-:Y:S01]  /*7ebe0*/  IADD3 R190, P2, R189.reuse, R6, RZ ;  /* 0x00000006bdbe7210 */ /* 0x041fe20007f5e0ff */
[----:B------:R-:W-:Y:S02]  /*7ebf0*/  IMAD.MOV.U32 R185, RZ, RZ, R183 ;  /* 0x000000ffffb97224 */ /* 0x000fe400078e00b7 */
[----:B------:R-:W-:Y:S02]  /*7ec00*/  IMAD.MOV.U32 R183, RZ, RZ, R182 ;  /* 0x000000ffffb77224 */ /* 0x000fe400078e00b6 */
[----:B------:R-:W-:Y:S01]  /*7ec10*/  IMAD.MOV.U32 R182, RZ, RZ, R181 ;  /* 0x000000ffffb67224 */ /* 0x000fe200078e00b5 */
[----:B-1----:R-:W-:Y:S01]  /*7ec20*/  IADD3 R186, P1, R189, R4, RZ ;  /* 0x00000004bdba7210 */ /* 0x002fe20007f3e0ff */
[----:B------:R-:W-:Y:S02]  /*7ec30*/  IMAD.MOV.U32 R181, RZ, RZ, R180 ;  /* 0x000000ffffb57224 */ /* 0x000fe400078e00b4 */
[----:B------:R-:W-:-:S02]  /*7ec40*/  IMAD.X R191, R16, 0x1, R5, P2 ;  /* 0x0000000110bf7824 */ /* 0x000fc400010e0605 */
[----:B------:R-:W-:Y:S02]  /*7ec50*/  IMAD.X R187, R16, 0x1, R3, P1 ;  /* 0x0000000110bb7824 */ /* 0x000fe400008e0603 */
[----:B------:R-:W-:Y:S02]  /*7ec60*/  IMAD.MOV.U32 R180, RZ, RZ, R179 ;  /* 0x000000ffffb47224 */ /* 0x000fe400078e00b3 */
        /* <DEDUP_REMOVED lines=11> */
[C---:B------:R-:W-:Y:S02]  /*7ed20*/  IADD3 R192, P2, R184.reuse, R6, RZ ;  /* 0x00000006b8c07210 */ /* 0x040fe40007f5e0ff */
[----:B0-----:R-:W-:Y:S01]  /*7ed30*/  IADD3 R186, P1, R184, R4, RZ ;  /* 0x00000004b8ba7210 */ /* 0x001fe20007f3e0ff */
[----:B-1----:R-:W-:Y:S02]  /*7ed40*/  IMAD.MOV.U32 R190, RZ, RZ, R183 ;  /* 0x000000ffffbe7224 */ /* 0x002fe400078e00b7 */
[----:B------:R-:W-:Y:S02]  /*7ed50*/  IMAD.MOV.U32 R183, RZ, RZ, R182 ;  /* 0x000000ffffb77224 */ /* 0x000fe400078e00b6 */
[----:B------:R-:W-:Y:S02]  /*7ed60*/  IMAD.MOV.U32 R182, RZ, RZ, R181 ;  /* 0x000000ffffb67224 */ /* 0x000fe400078e00b5 */
[----:B------:R-:W-:-:S02]  /*7ed70*/  IMAD.MOV.U32 R181, RZ, RZ, R180 ;  /* 0x000000ffffb57224 */ /* 0x000fc400078e00b4 */
[C---:B------:R-:W-:Y:S02]  /*7ed80*/  IMAD.X R187, R15.reuse, 0x1, R3, P1 ;  /* 0x000000010fbb7824 */ /* 0x040fe400008e0603 */
[----:B------:R-:W-:Y:S02]  /*7ed90*/  IMAD.MOV.U32 R180, RZ, RZ, R179 ;  /* 0x000000ffffb47224 */ /* 0x000fe400078e00b3 */
[----:B------:R-:W-:Y:S02]  /*7eda0*/  IMAD.MOV.U32 R179, RZ, RZ, R176 ;  /* 0x000000ffffb37224 */ /* 0x000fe400078e00b0 */
[----:B------:R-:W-:Y:S02]  /*7edb0*/  IMAD.MOV.U32 R176, RZ, RZ, R175 ;  /* 0x000000ffffb07224 */ /* 0x000fe400078e00af */
[----:B------:R-:W-:Y:S02]  /*7edc0*/  IMAD.X R193, R15, 0x1, R5, P2 ;  /* 0x000000010fc17824 */ /* 0x000fe400010e0605 */
[----:B------:R-:W-:Y:S01]  /*7edd0*/  IMAD.MOV.U32 R175, RZ, RZ, R170 ;  /* 0x000000ffffaf7224 */ /* 0x000fe200078e00aa */
[----:B------:R0:W-:Y:S01]  /*7ede0*/  STL.64 [R1+0x1c58], R186 ;  /* 0x001c58ba01007387 */ /* 0x0001e20000100a00 */
[----:B------:R-:W-:-:S02]  /*7edf0*/  IMAD.MOV.U32 R170, RZ, RZ, R169 ;  /* 0x000000ffffaa7224 */ /* 0x000fc400078e00a9 */
[----:B------:R-:W-:Y:S01]  /*7ee00*/  IMAD.MOV.U32 R169, RZ, RZ, R26 ;  /* 0x000000ffffa97224 */ /* 0x000fe200078e001a */
[----:B------:R-:W-:Y:S01]  /*7ee10*/  ISETP.LT.AND P4, PT, R12, UR6, !P3 ;  /* 0x000000060c007c0c */ /* 0x000fe2000df81270 */
[----:B------:R-:W4:Y:S01]  /*7ee20*/  LDL.LU R26, [R1+0x51d8] ;  /* 0x0051d800011a7983 */ /* 0x000f220000300800 */
[----:B------:R-:W-:-:S03]  /*7ee30*/  ULDC.64 UR6, c[0x0][0x228] ;  /* 0x00008a0000067ab9 */ /* 0x000fc60000000a00 */
[----:B------:R1:W-:Y:S01]  /*7ee40*/  STL.64 [R1+0x1c50], R192 ;  /* 0x001c50c001007387 */ /* 0x0003e20000100a00 */
[C---:B0-----:R-:W-:Y:S02]  /*7ee50*/  IADD3 R186, P1, R184.reuse, R0, RZ ;  /* 0x00000000b8ba7210 */ /* 0x041fe40007f3e0ff */
[----:B------:R-:W-:Y:S01]  /*7ee60*/  ISETP.LT.AND P3, PT, R9, UR6, !P3 ;  /* 0x0000000609007c0c */ /* 0x000fe2000df61270 */
[----:B------:R-:W-:Y:S02]  /*7ee70*/  ULDC UR6, c[0x0][0x248] ;  /* 0x0000920000067ab9 */ /* 0x000fe40000000800 */
[----:B------:R-:W-:Y:S01]  /*7ee80*/  IMAD.X R187, R15, 0x1, R7, P1 ;  /* 0x000000010fbb7824 */ /* 0x000fe200008e0607 */
[----:B-1----:R-:W-:Y:S01]  /*7ee90*/  IADD3 R192, P2, R184, R2, RZ ;  /* 0x00000002b8c07210 */ /* 0x002fe20007f5e0ff */
[----:B------:R-:W-:Y:S02]  /*7eea0*/  IMAD.MOV.U32 R184, RZ, RZ, R183 ;  /* 0x000000ffffb87224 */ /* 0x000fe400078e00b7 */
[----:B------:R-:W-:-:S02]  /*7eeb0*/  IMAD.MOV.U32 R183, RZ, RZ, R182 ;  /* 0x000000ffffb77224 */ /* 0x000fc400078e00b6 */
[----:B------:R-:W-:Y:S02]  /*7eec0*/  IMAD.MOV.U32 R182, RZ, RZ, R181 ;  /* 0x000000ffffb67224 */ /* 0x000fe400078e00b5 */
[----:B------:R-:W-:Y:S02]  /*7eed0*/  IMAD.MOV.U32 R181, RZ, RZ, R180 ;  /* 0x000000ffffb57224 */ /* 0x000fe400078e00b4 */
[----:B------:R-:W-:Y:S01]  /*7eee0*/  VIADD R14, R14, UR6 ;  /* 0x000000060e0e7c36 */ /* 0x000fe20008000000 */
[----:B------:R0:W-:Y:S01]  /*7eef0*/  STL.64 [R1+0x1c48], R186 ;  /* 0x001c48ba01007387 */ /* 0x0001e20000100a00 */
[----:B------:R-:W-:Y:S01]  /*7ef00*/  IMAD.MOV.U32 R180, RZ, RZ, R179 ;  /* 0x000000ffffb47224 */ /* 0x000fe200078e00b3 */
[----:B------:R-:W-:Y:S01]  /*7ef10*/  SHF.R.S32.HI R16, RZ, 0x1f, R188 ;  /* 0x0000001fff107819 */ /* 0x000fe200000114bc */
[----:B------:R-:W-:Y:S01]  /*7ef20*/  IMAD.MOV.U32 R179, RZ, RZ, R176 ;  /* 0x000000ffffb37224 */ /* 0x000fe200078e00b0 */
[----:B------:R-:W-:Y:S01]  /*7ef30*/  ULDC UR6, c[0x0][0x248] ;  /* 0x0000920000067ab9 */ /* 0x000fe20000000800 */
[----:B------:R-:W-:-:S02]  /*7ef40*/  IMAD.MOV.U32 R176, RZ, RZ, R175 ;  /* 0x000000ffffb07224 */ /* 0x000fc400078e00af */
[----:B------:R-:W-:Y:S02]  /*7ef50*/  IMAD.MOV.U32 R175, RZ, RZ, R170 ;  /* 0x000000ffffaf7224 */ /* 0x000fe400078e00aa */
[----:B------:R-:W-:Y:S01]  /*7ef60*/  IMAD.MOV.U32 R170, RZ, RZ, R17 ;  /* 0x000000ffffaa7224 */ /* 0x000fe200078e0011 */
[----:B------:R-:W-:Y:S01]  /*7ef70*/  SHF.R.S32.HI R17, RZ, 0x1f, R14 ;  /* 0x0000001fff117819 */ /* 0x000fe2000001140e */
[----:B------:R-:W-:Y:S01]  /*7ef80*/  IMAD.MOV.U32 R189, RZ, RZ, R184 ;  /* 0x000000ffffbd7224 */ /* 0x000fe200078e00b8 */
[----:B0-----:R-:W-:Y:S01]  /*7ef90*/  IADD3 R186, P1, R14, R2, RZ ;  /* 0x000000020eba7210 */ /* 0x001fe20007f3e0ff */
[----:B------:R-:W-:Y:S02]  /*7efa0*/  IMAD.MOV.U32 R184, RZ, RZ, R183 ;  /* 0x000000ffffb87224 */ /* 0x000fe400078e00b7 */
[----:B------:R-:W-:Y:S02]  /*7efb0*/  IMAD.MOV.U32 R183, RZ, RZ, R182 ;  /* 0x000000ffffb77224 */ /* 0x000fe400078e00b6 */
[----:B------:R-:W-:-:S02]  /*7efc0*/  IMAD.X R193, R15, 0x1, R13, P2 ;  /* 0x000000010fc17824 */ /* 0x000fc400010e060d */
[----:B------:R-:W-:Y:S02]  /*7efd0*/  IMAD.MOV.U32 R182, RZ, RZ, R181 ;  /* 0x000000ffffb67224 */ /* 0x000fe400078e00b5 */
[----:B------:R-:W-:Y:S02]  /*7efe0*/  IMAD.MOV.U32 R181, RZ, RZ, R180 ;  /* 0x000000ffffb57224 */ /* 0x000fe400078e00b4 */
[----:B------:R-:W-:Y:S02]  /*7eff0*/  IMAD.MOV.U32 R180, RZ, RZ, R179 ;  /* 0x000000ffffb47224 */ /* 0x000fe400078e00b3 */
[----:B------:R-:W-:Y:S02]  /*7f000*/  IMAD.X R187, R17, 0x1, R13, P1 ;  /* 0x0000000111bb7824 */ /* 0x000fe400008e060d */
[----:B------:R-:W-:Y:S01]  /*7f010*/  IMAD.MOV.U32 R179, RZ, RZ, R176 ;  /* 0x000000ffffb37224 */ /* 0x000fe200078e00b0 */
[----:B------:R0:W-:Y:S01]  /*7f020*/  STL.64 [R1+0x1c40], R192 ;  /* 0x001c40c001007387 */ /* 0x0001e20000100a00 */
[----:B------:R-:W-:-:S02]  /*7f030*/  IMAD.MOV.U32 R176, RZ, RZ, R175 ;  /* 0x000000ffffb07224 */ /* 0x000fc400078e00af */
[----:B------:R-:W-:Y:S02]  /*7f040*/  IMAD.MOV.U32 R175, RZ, RZ, R25 ;  /* 0x000000ffffaf7224 */ /* 0x000fe400078e0019 */
[----:B------:R-:W4:Y:S04]  /*7f050*/  LDL.LU R25, [R1+0x51d4] ;  /* 0x0051d40001197983 */ /* 0x000f280000300800 */
[----:B------:R1:W-:Y:S01]  /*7f060*/  STL.64 [R1+0x3980], R186 ;  /* 0x003980ba01007387 */ /* 0x0003e20000100a00 */
[C---:B0-----:R-:W-:Y:S02]  /*7f070*/  IADD3 R192, P2, R188.reuse, R6, RZ ;  /* 0x00000006bcc07210 */ /* 0x041fe40007f5e0ff */
[----:B-1----:R-:W-:-:S05]  /*7f080*/  IADD3 R186, P1, R188, R4, RZ ;  /* 0x00000004bcba7210 */ /* 0x002fca0007f3e0ff */
[C---:B------:R-:W-:Y:S02]  /*7f090*/  IMAD.X R187, R16.reuse, 0x1, R3, P1 ;  /* 0x0000000110bb7824 */ /* 0x040fe400008e0603 */
[----:B------:R-:W-:-:S03]  /*7f0a0*/  IMAD.X R193, R16, 0x1, R5, P2 ;  /* 0x0000000110c17824 */ /* 0x000fc600010e0605 */
[----:B------:R0:W-:Y:S04]  /*7f0b0*/  STL.64 [R1+0x1c38], R186 ;  /* 0x001c38ba01007387 */ /* 0x0001e80000100a00 */
[----:B------:R1:W-:Y:S01]  /*7f0c0*/  STL.64 [R1+0x1c30], R192 ;  /* 0x001c30c001007387 */ /* 0x0003e20000100a00 */
[----:B0-----:R-:W-:-:S05]  /*7f0d0*/  IADD3 R186, P1, R188, R0, RZ ;  /* 0x00000000bcba7210 */ /* 0x001fca0007f3e0ff */
[----:B------:R-:W-:Y:S01]  /*7f0e0*/  IMAD.X R187, R16, 0x1, R7, P1 ;  /* 0x0000000110bb7824 */ /* 0x000fe200008e0607 */
[----:B-1----:R-:W-:Y:S01]  /*7f0f0*/  IADD3 R192, P2, R188, R2, RZ ;  /* 0x00000002bcc07210 */ /* 0x002fe20007f5e0ff */
[----:B------:R-:W-:Y:S01]  /*7f100*/  IMAD.MOV.U32 R188, RZ, RZ, R184 ;  /* 0x000000ffffbc7224 */ /* 0x000fe200078e00b8 */
[----:B------:R-:W-:Y:S01]  /*7f110*/  SHF.R.S32.HI R15, RZ, 0x1f, R185 ;  /* 0x0000001fff0f7819 */ /* 0x000fe200000114b9 */
[----:B------:R-:W-:Y:S01]  /*7f120*/  IMAD.MOV.U32 R184, RZ, RZ, R183 ;  /* 0x000000ffffb87224 */ /* 0x000fe200078e00b7 */
[----:B------:R0:W-:Y:S01]  /*7f130*/  STL.64 [R1+0x1c28], R186 ;  /* 0x001c28ba01007387 */ /* 0x0001e20000100a00 */
[----:B------:R-:W-:Y:S02]  /*7f140*/  IMAD.MOV.U32 R183, RZ, RZ, R181 ;  /* 0x000000ffffb77224 */ /* 0x000fe400078e00b5 */
        /* <DEDUP_REMOVED lines=14> */
[----:B0-----:R-:W-:-:S05]  /*7f230*/  IADD3 R192, P2, R185, R6, RZ ;  /* 0x00000006b9c07210 */ /* 0x001fca0007f5e0ff */
[----:B------:R-:W-:Y:S01]  /*7f240*/  IMAD.X R193, R15, 0x1, R5, P2 ;  /* 0x000000010fc17824 */ /* 0x000fe200010e0605 */
[----:B-1----:R-:W-:-:S04]  /*7f250*/  IADD3 R186, P1, R185, R0, RZ ;  /* 0x00000000b9ba7210 */ /* 0x002fc80007f3e0ff */
[----:B------:R0:W-:Y:S01]  /*7f260*/  STL.64 [R1+0x1c10], R192 ;  /* 0x001c10c001007387 */ /* 0x0001e20000100a00 */
[----:B------:R-:W-:-:S05]  /*7f270*/  IMAD.X R187, R15, 0x1, R7, P1 ;  /* 0x000000010fbb7824 */ /* 0x000fca00008e0607 */
[----:B------:R1:W-:Y:S01]  /*7f280*/  STL.64 [R1+0x1c08], R186 ;  /* 0x001c08ba01007387 */ /* 0x0003e20000100a00 */
[----:B0-----:R-:W-:-:S05]  /*7f290*/  IADD3 R192, P2, R185, R2, RZ ;  /* 0x00000002b9c07210 */ /* 0x001fca0007f5e0ff */
[----:B------:R-:W-:Y:S01]  /*7f2a0*/  IMAD.X R193, R15, 0x1, R13, P2 ;  /* 0x000000010fc17824 */ /* 0x000fe200010e060d */
[----:B-1----:R-:W-:-:S04]  /*7f2b0*/  IADD3 R186, P1, R14, R0, RZ ;  /* 0x000000000eba7210 */ /* 0x002fc80007f3e0ff */
[----:B------:R-:W-:Y:S01]  /*7f2c0*/  STL.64 [R1+0x1c00], R192 ;  /* 0x001c00c001007387 */ /* 0x000fe20000100a00 */
[----:B------:R-:W-:Y:S01]  /*7f2d0*/  IMAD.X R187, R17, 0x1, R7, P1 ;  /* 0x0000000111bb7824 */ /* 0x000fe200008e0607 */
[----:B------:R-:W-:-:S04]  /*7f2e0*/  SHF.R.S32.HI R16, RZ, 0x1f, R190 ;  /* 0x0000001fff107819 */ /* 0x000fc800000114be */
[----:B------:R0:W-:Y:S02]  /*7f2f0*/  STL.64 [R1+0x3968], R186 ;  /* 0x003968ba01007387 */ /* 0x0001e40000100a00 */
[----:B0-----:R-:W-:-:S05]  /*7f300*/  IADD3 R186, P1, R190, R4, RZ ;  /* 0x00000004beba7210 */ /* 0x001fca0007f3e0ff */
[----:B------:R-:W-:Y:S01]  /*7f310*/  IMAD.X R187, R16, 0x1, R3, P1 ;  /* 0x0000000110bb7824 */ /* 0x000fe200008e0603 */
[----:B------:R-:W-:-:S04]  /*7f320*/  IADD3 R192, P2, R190, R6, RZ ;  /* 0x00000006bec07210 */ /* 0x000fc80007f5e0ff */
[----:B------:R0:W-:Y:S01]  /*7f330*/  STL.64 [R1+0x1bf8], R186 ;  /* 0x001bf8ba01007387 */ /* 0x0001e20000100a00 */
[----:B------:R-:W-:Y:S01]  /*7f340*/  IMAD.X R193, R16, 0x1, R5, P2 ;  /* 0x0000000110c17824 */ /* 0x000fe200010e0605 */
[----:B0-----:R-:W-:-:S04]  /*7f350*/  IADD3 R186, P1, R190, R0, RZ ;  /* 0x00000000beba7210 */ /* 0x001fc80007f3e0ff */
[----:B------:R-:W-:Y:S01]  /*7f360*/  STL.64 [R1+0x1bf0], R192 ;  /* 0x001bf0c001007387 */ /* 0x000fe20000100a00 */
[----:B------:R-:W-:Y:S01]  /*7f370*/  IMAD.X R187, R16, 0x1, R7, P1 ;  /* 0x0000000110bb7824 */ /* 0x000fe200008e0607 */
[----:B------:R-:W-:Y:S02]  /*7f380*/  IADD3 R190, P2, R190, R2, RZ ;  /* 0x00000002bebe7210 */ /* 0x000fe40007f5e0ff */
[----:B------:R-:W-:Y:S02]  /*7f390*/  SHF.R.S32.HI R15, RZ, 0x1f, R189 ;  /* 0x0000001fff0f7819 */ /* 0x000fe400000114bd */
[----:B------:R0:W-:Y:S01]  /*7f3a0*/  STL.64 [R1+0x1be8], R186 ;  /* 0x001be8ba01007387 */ /* 0x0001e20000100a00 */
[----:B------:R-:W-:Y:S01]  /*7f3b0*/  IMAD.X R191, R16, 0x1, R13, P2 ;  /* 0x0000000110bf7824 */ /* 0x000fe200010e060d */
[----:B0-----:R-:W-:-:S04]  /*7f3c0*/  IADD3 R186, P1, R189, R4, RZ ;  /* 0x00000004bdba7210 */ /* 0x001fc80007f3e0ff */
[----:B------:R0:W-:Y:S01]  /*7f3d0*/  STL.64 [R1+0x1be0], R190 ;  /* 0x001be0be01007387 */ /* 0x0001e20000100a00 */
[----:B------:R-:W-:-:S05]  /*7f3e0*/  IMAD.X R187, R15, 0x1, R3, P1 ;  /* 0x000000010fbb7824 */ /* 0x000fca00008e0603 */
        /* <DEDUP_REMOVED lines=18> */
[C---:B------:R-:W-:Y:S02]  /*7f510*/  IMAD.X R191, R15.reuse, 0x1, R5, P2 ;  /* 0x000000010fbf7824 */ /* 0x040fe400010e0605 */
[----:B------:R-:W-:Y:S01]  /*7f520*/  IMAD.MOV.U32 R185, RZ, RZ, R184 ;  /* 0x000000ffffb97224 */ /* 0x000fe200078e00b8 */
[C---:B0-----:R-:W-:Y:S02]  /*7f530*/  IADD3 R186, P1, R188.reuse, R0, RZ ;  /* 0x00000000bcba7210 */ /* 0x041fe40007f3e0ff */
[----:B------:R-:W-:Y:S03]  /*7f540*/  STL.64 [R1+0x1bb0], R190 ;  /* 0x001bb0be01007387 */ /* 0x000fe60000100a00 */
[----:B------:R-:W-:Y:S01]  /*7f550*/  IMAD.X R187, R15, 0x1, R7, P1 ;  /* 0x000000010fbb7824 */ /* 0x000fe200008e0607 */
[----:B------:R-:W-:-:S02]  /*7f560*/  IADD3 R188, P2, R188, R2, RZ ;  /* 0x00000002bcbc7210 */ /* 0x000fc40007f5e0ff */
        /* <DEDUP_REMOVED lines=13> */
[----:B0-----:R-:W-:Y:S01]  /*7f640*/  IADD3 R188, P2, R185, R2, RZ ;  /* 0x00000002b9bc7210 */ /* 0x001fe20007f5e0ff */
[----:B------:R-:W-:-:S04]  /*7f650*/  IMAD.MOV.U32 R184, RZ, RZ, R183 ;  /* 0x000000ffffb87224 */ /* 0x000fc800078e00b7 */
        /* <DEDUP_REMOVED lines=10> */
[----:B------:R-:W-:Y:S02]  /*7f700*/  IMAD.X R189, R16, 0x1, R5, P2 ;  /* 0x0000000110bd7824 */ /* 0x000fe400010e0605 */
[----:B------:R-:W-:Y:S01]  /*7f710*/  IMAD.MOV.U32 R183, RZ, RZ, R181 ;  /* 0x000000ffffb77224 */ /* 0x000fe200078e00b5 */
[C---:B0-----:R-:W-:Y:S02]  /*7f720*/  IADD3 R186, P1, R184.reuse, R0, RZ ;  /* 0x00000000b8ba7210 */ /* 0x041fe40007f3e0ff */
[----:B------:R-:W-:-:S03]  /*7f730*/  IADD3 R184, P2, R184, R2, RZ ;  /* 0x00000002b8b87210 */ /* 0x000fc60007f5e0ff */
[C---:B------:R-:W-:Y:S01]  /*7f740*/  IMAD.X R187, R16.reuse, 0x1, R7, P1 ;  /* 0x0000000110bb7824 */ /* 0x040fe200008e0607 */
[----:B------:R-:W-:Y:S01]  /*7f750*/  STL.64 [R1+0x1b70], R188 ;  /* 0x001b70bc01007387 */ /* 0x000fe20000100a00 */
[----:B------:R-:W-:Y:S01]  /*7f760*/  IMAD.X R185, R16, 0x1, R13, P2 ;  /* 0x0000000110b97824 */ /* 0x000fe200010e060d */
[----:B------:R-:W-:Y:S02]  /*7f770*/  SHF.R.S32.HI R15, RZ, 0x1f, R183 ;  /* 0x0000001fff0f7819 */ /* 0x000fe400000114b7 */
[----:B------:R0:W-:Y:S04]  /*7f780*/  STL.64 [R1+0x1b68], R186 ;  /* 0x001b68ba01007387 */ /* 0x0001e80000100a00 */
[----:B------:R1:W-:Y:S01]  /*7f790*/  STL.64 [R1+0x1b60], R184 ;  /* 0x001b60b801007387 */ /* 0x0003e20000100a00 */
[----:B0-----:R-:W-:-:S02]  /*7f7a0*/  IADD3 R186, P1, R183, R4, RZ ;  /* 0x00000004b7ba7210 */ /* 0x001fc40007f3e0ff */
[----:B-1----:R-:W-:-:S03]  /*7f7b0*/  IADD3 R184, P2, R183, R6, RZ ;  /* 0x00000006b7b87210 */ /* 0x002fc60007f5e0ff */
[----:B------:R-:W-:Y:S01]  /*7f7c0*/  IMAD.X R187, R15, 0x1, R3, P1 ;  /* 0x000000010fbb7824 */ /* 0x000fe200008e0603 */
[----:B------:R-:W-:Y:S01]  /*7f7d0*/  IADD3 R16, P1, R183, R0, RZ ;  /* 0x00000000b7107210 */ /* 0x000fe20007f3e0ff */
[----:B------:R-:W-:Y:S01]  /*7f7e0*/  VIADD R14, R14, UR6 ;  /* 0x000000060e0e7c36 */ /* 0x000fe20008000000 */
[----:B------:R-:W-:Y:S01]  /*7f7f0*/  ULDC UR6, c[0x0][0x248] ;  /* 0x0000920000067ab9 */ /* 0x000fe20000000800 */
[C---:B------:R-:W-:Y:S01]  /*7f800*/  IMAD.X R185, R15.reuse, 0x1, R5, P2 ;  /* 0x000000010fb97824 */ /* 0x040fe200010e0605 */
[----:B------:R0:W-:Y:S01]  /*7f810*/  STL.64 [R1+0x1b58], R186 ;  /* 0x001b58ba01007387 */ /* 0x0001e20000100a00 */
[----:B------:R-:W-:-:S03]  /*7f820*/  IMAD.X R17, R15, 0x1, R7, P1 ;  /* 0x000000010f117824 */ /* 0x000fc600008e0607 */
[----:B------:R1:W-:Y:S01]  /*7f830*/  STL.64 [R1+0x1b50], R184 ;  /* 0x001b50b801007387 */ /* 0x0003e20000100a00 */
[----:B------:R-:W-:-:S03]  /*7f840*/  IMAD.MOV.U32 R181, RZ, RZ, R180 ;  /* 0x000000ffffb57224 */ /* 0x000fc600078e00b4 */
[----:B------:R2:W-:Y:S01]  /*7f850*/  STL.64 [R1+0x1b48], R16 ;  /* 0x001b481001007387 */ /* 0x0005e20000100a00 */
[-C--:B0-----:R-:W-:Y:S01]  /*7f860*/  IADD3 R186, P2, R183, R2.reuse, RZ ;  /* 0x00000002b7ba7210 */ /* 0x081fe20007f5e0ff */
[----:B------:R-:W-:Y:S01]  /*7f870*/  IMAD.MOV.U32 R180, RZ, RZ, R179 ;  /* 0x000000ffffb47224 */ /* 0x000fe200078e00b3 */
[----:B-1----:R-:W-:-:S03]  /*7f880*/  IADD3 R184, P1, R14, R2, RZ ;  /* 0x000000020eb87210 */ /* 0x002fc60007f3e0ff */
[----:B------:R-:W-:Y:S01]  /*7f890*/  IMAD.X R187, R15, 0x1, R13, P2 ;  /* 0x000000010fbb7824 */ /* 0x000fe200010e060d */
[----:B--2---:R-:W-:-:S04]  /*7f8a0*/  SHF.R.S32.HI R17, RZ, 0x1f, R14 ;  /* 0x0000001fff117819 */ /* 0x004fc8000001140e */
[----:B------:R0:W-:Y:S01]  /*7f8b0*/  STL.64 [R1+0x1b40], R186 ;  /* 0x001b40ba01007387 */ /* 0x0001e20000100a00 */
[----:B------:R-:W-:Y:S01]  /*7f8c0*/  SHF.R.S32.HI R16, RZ, 0x1f, R180 ;  /* 0x0000001fff107819 */ /* 0x000fe200000114b4 */
[----:B------:R-:W-:-:S05]  /*7f8d0*/  IMAD.X R185, R17, 0x1, R13, P1 ;  /* 0x0000000111b97824 */ /* 0x000fca00008e060d */
[----:B------:R1:W-:Y:S01]  /*7f8e0*/  STL.64 [R1+0x3910], R184 ;  /* 0x003910b801007387 */ /* 0x0003e20000100a00 */
[----:B0-----:R-:W-:-:S05]  /*7f8f0*/  IADD3 R186, P1, R180, R4, RZ ;  /* 0x00000004b4ba7210 */ /* 0x001fca0007f3e0ff */
[----:B------:R-:W-:Y:S01]  /*7f900*/  IMAD.X R187, R16, 0x1, R3, P1 ;  /* 0x0000000110bb7824 */ /* 0x000fe200008e0603 */
[----:B-1----:R-:W-:-:S04]  /*7f910*/  IADD3 R184, P2, R180, R6, RZ ;  /* 0x00000006b4b87210 */ /* 0x002fc80007f5e0ff */
[----:B------:R0:W-:Y:S01]  /*7f920*/  STL.64 [R1+0x1b38], R186 ;  /* 0x001b38ba01007387 */ /* 0x0001e20000100a00 */
[----:B------:R-:W-:Y:S02]  /*7f930*/  IMAD.X R185, R16, 0x1, R5, P2 ;  /* 0x0000000110b97824 */ /* 0x000fe400010e0605 */
[----:B------:R-:W-:-:S03]  /*7f940*/  IMAD.MOV.U32 R179, RZ, RZ, R165 ;  /* 0x000000ffffb37224 */ /* 0x000fc600078e00a5 */
[----:B------:R1:W-:Y:S01]  /*7f950*/  STL.64 [R1+0x1b30], R184 ;  /* 0x001b30b801007387 */ /* 0x0003e20000100a00 */
[----:B0-----:R-:W-:-:S05]  /*7f960*/  IADD3 R186, P1, R180, R0, RZ ;  /* 0x00000000b4ba7210 */ /* 0x001fca0007f3e0ff */
[----:B------:R-:W-:Y:S01]  /*7f970*/  IMAD.X R187, R16, 0x1, R7, P1 ;  /* 0x0000000110bb7824 */ /* 0x000fe200008e0607 */
[----:B-1----:R-:W-:-:S04]  /*7f980*/  IADD3 R184, P2, R180, R2, RZ ;  /* 0x00000002b4b87210 */ /* 0x002fc80007f5e0ff */
        /* <DEDUP_REMOVED lines=13> */
[----:B------:R-:W-:Y:S02]  /*7fa60*/  IADD3 R178, P1, R14, R0, RZ ;  /* 0x000000000eb27210 */ /* 0x000fe40007f3e0ff */
[----:B-1----:R-:W-:-:S03]  /*7fa70*/  IADD3 R184, P2, R179, R2, RZ ;  /* 0x00000002b3b87210 */ /* 0x002fc60007f5e0ff */
[----:B------:R-:W-:Y:S02]  /*7fa80*/  IMAD.X R179, R17, 0x1, R7, P1 ;  /* 0x0000000111b37824 */ /* 0x000fe400008e0607 */
[----:B------:R-:W-:Y:S01]  /*7fa90*/  IMAD.X R185, R15, 0x1, R13, P2 ;  /* 0x000000010fb97824 */ /* 0x000fe200010e060d */
[----:B------:R-:W-:Y:S01]  /*7faa0*/  STL.64 [R1+0x1b08], R186 ;  /* 0x001b08ba01007387 */ /* 0x000fe20000100a00 */
[----:B------:R-:W-:-:S03]  /*7fab0*/  SHF.R.S32.HI R16, RZ, 0x1f, R182 ;  /* 0x0000001fff107819 */ /* 0x000fc600000114b6 */
[----:B------:R-:W-:Y:S04]  /*7fac0*/  STL.64 [R1+0x1b00], R184 ;  /* 0x001b00b801007387 */ /* 0x000fe80000100a00 */
        /* <DEDUP_REMOVED lines=37> */
[C---:B------:R-:W-:Y:S01]  /*7fd20*/  IMAD.X R179, R15.reuse, 0x1, R7, P1 ;  /* 0x000000010fb37824 */ /* 0x040fe200008e0607 */
        /* <DEDUP_REMOVED lines=40> */
[C---:B------:R-:W-:Y:S02]  /*7ffb0*/  IMAD.X R177, R15.reuse, 0x1, R5, P2 ;  /* 0x000000010fb17824 */ /* 0x040fe400010e0605 */
[----:B------:R-:W-:Y:S01]  /*7ffc0*/  IMAD.X R17, R15, 0x1, R7, P1 ;  /* 0x000000010f117824 */ /* 0x000fe200008e0607 */
[----:B------:R0:W-:Y:S04]  /*7ffd0*/  STL.64 [R1+0x1a58], R178 ;  /* 0x001a58b201007387 */ /* 0x0001e80000100a00 */
[----:B------:R1:W-:Y:S04]  /*7ffe0*/  STL.64 [R1+0x1a50], R176 ;  /* 0x001a50b001007387 */ /* 0x0003e80000100a00 */
[----:B------:R2:W-:Y:S01]  /*7fff0*/  STL.64 [R1+0x1a48], R16 ;  /* 0x001a481001007387 */ /* 0x0005e20000100a00 */
[----:B0-----:R-:W-:-:S02]  /*80000*/  IADD3 R178, P2, R175, R2, RZ ;  /* 0x00000002afb27210 */ /* 0x001fc40007f5e0ff */
[----:B-1----:R-:W-:Y:S02]  /*80010*/  IADD3 R176, P1, R14, R2, RZ ;  /* 0x000000020eb07210 */ /* 0x002fe40007f3e0ff */
[----:B--2---:R-:W-:Y:S01]  /*80020*/  SHF.R.S32.HI R17, RZ, 0x1f, R14 ;  /* 0x0000001fff117819 */ /* 0x004fe2000001140e */
[----:B------:R-:W-:-:S04]  /*80030*/  IMAD.X R179, R15, 0x1, R13, P2 ;  /* 0x000000010fb37824 */ /* 0x000fc800010e060d */
[----:B------:R-:W-:Y:S01]  /*80040*/  IMAD.X R177, R17, 0x1, R13, P1 ;  /* 0x0000000111b17824 */ /* 0x000fe200008e060d */
[----:B------:R-:W-:Y:S01]  /*80050*/  STL.64 [R1+0x1a40], R178 ;  /* 0x001a40b201007387 */ /* 0x000fe20000100a00 */
[----:B------:R-:W-:-:S03]  /*80060*/  SHF.R.S32.HI R16, RZ, 0x1f, R173 ;  /* 0x0000001fff107819 */ /* 0x000fc600000114ad */
[----:B------:R0:W-:Y:S02]  /*80070*/  STL.64 [R1+0x38a8], R176 ;  /* 0x0038a8b001007387 */ /* 0x0001e40000100a00 */
[----:B0-----:R-:W-:-:S05]  /*80080*/  IADD3 R176, P1, R173, R4, RZ ;  /* 0x00000004adb07210 */ /* 0x001fca0007f3e0ff */
[----:B------:R-:W-:Y:S01]  /*80090*/  IMAD.X R177, R16, 0x1, R3, P1 ;  /* 0x0000000110b17824 */ /* 0x000fe200008e0603 */
[----:B------:R-:W-:-:S04]  /*800a0*/  IADD3 R178, P2, R173, R6, RZ ;  /* 0x00000006adb27210 */ /* 0x000fc80007f5e0ff */
[----:B------:R0:W-:Y:S01]  /*800b0*/  STL.64 [R1+0x1a38], R176 ;  /* 0x001a38b001007387 */ /* 0x0001e20000100a00 */
[----:B------:R-:W-:Y:S01]  /*800c0*/  IMAD.X R179, R16, 0x1, R5, P2 ;  /* 0x0000000110b37824 */ /* 0x000fe200010e0605 */
[----:B0-----:R-:W-:-:S04]  /*800d0*/  IADD3 R176, P1, R173, R0, RZ ;  /* 0x00000000adb07210 */ /* 0x001fc80007f3e0ff */
[----:B------:R0:W-:Y:S01]  /*800e0*/  STL.64 [R1+0x1a30], R178 ;  /* 0x001a30b201007387 */ /* 0x0001e20000100a00 */
[----:B------:R-:W-:Y:S01]  /*800f0*/  IMAD.X R177, R16, 0x1, R7, P1 ;  /* 0x0000000110b17824 */ /* 0x000fe200008e0607 */
[----:B------:R-:W-:-:S04]  /*80100*/  SHF.R.S32.HI R15, RZ, 0x1f, R171 ;  /* 0x0000001fff0f7819 */ /* 0x000fc800000114ab */
        /* <DEDUP_REMOVED lines=13> */
[----:B------:R-:W-:Y:S01]  /*801e0*/  IMAD.MOV.U32 R173, RZ, RZ, R172 ;  /* 0x000000ffffad7224 */ /* 0x000fe200078e00ac */
[----:B0-----:R-:W-:Y:S01]  /*801f0*/  IADD3 R178, P2, R171, R2, RZ ;  /* 0x00000002abb27210 */ /* 0x001fe20007f5e0ff */
[----:B------:R-:W-:Y:S01]  /*80200*/  IMAD.MOV.U32 R172, RZ, RZ, R170 ;  /* 0x000000ffffac7224 */ /* 0x000fe200078e00aa */
[----:B------:R-:W-:Y:S02]  /*80210*/  SHF.R.S32.HI R16, RZ, 0x1f, R174 ;  /* 0x0000001fff107819 */ /* 0x000fe400000114ae */
[----:B-1----:R-:W-:Y:S01]  /*80220*/  IADD3 R176, P1, R14, R0, RZ ;  /* 0x000000000eb07210 */ /* 0x002fe20007f3e0ff */
[----:B------:R-:W-:-:S04]  /*80230*/  IMAD.X R179, R15, 0x1, R13, P2 ;  /* 0x000000010fb37824 */ /* 0x000fc800010e060d */
[----:B------:R-:W-:Y:S01]  /*80240*/  IMAD.X R177, R17, 0x1, R7, P1 ;  /* 0x0000000111b17824 */ /* 0x000fe200008e0607 */
[----:B------:R-:W-:Y:S01]  /*80250*/  IADD3 R170, P1, R174, R4, RZ ;  /* 0x00000004aeaa7210 */ /* 0x000fe20007f3e0ff */
[----:B------:R-:W-:Y:S04]  /*80260*/  STL.64 [R1+0x1a00], R178 ;  /* 0x001a00b201007387 */ /* 0x000fe80000100a00 */
[----:B------:R-:W-:Y:S01]  /*80270*/  IMAD.X R171, R16, 0x1, R3, P1 ;  /* 0x0000000110ab7824 */ /* 0x000fe200008e0603 */
[----:B------:R0:W-:Y:S04]  /*80280*/  STL.64 [R1+0x3890], R176 ;  /* 0x003890b001007387 */ /* 0x0001e80000100a00 */
[----:B------:R1:W-:Y:S01]  /*80290*/  STL.64 [R1+0x19f8], R170 ;  /* 0x0019f8aa01007387 */ /* 0x0003e20000100a00 */
[----:B0-----:R-:W-:-:S02]  /*802a0*/  IADD3 R176, P2, R174, R6, RZ ;  /* 0x00000006aeb07210 */ /* 0x001fc40007f5e0ff */
[----:B-1----:R-:W-:-:S03]  /*802b0*/  IADD3 R170, P1, R174, R0, RZ ;  /* 0x00000000aeaa7210 */ /* 0x002fc60007f3e0ff */
[C---:B------:R-:W-:Y:S02]  /*802c0*/  IMAD.X R177, R16.reuse, 0x1, R5, P2 ;  /* 0x0000000110b17824 */ /* 0x040fe400010e0605 */
[----:B------:R-:W-:-:S03]  /*802d0*/  IMAD.X R171, R16, 0x1, R7, P1 ;  /* 0x0000000110ab7824 */ /* 0x000fc600008e0607 */
[----:B------:R-:W-:Y:S01]  /*802e0*/  STL.64 [R1+0x19f0], R176 ;  /* 0x0019f0b001007387 */ /* 0x000fe20000100a00 */
[----:B------:R-:W-:Y:S02]  /*802f0*/  IADD3 R174, P2, R174, R2, RZ ;  /* 0x00000002aeae7210 */ /* 0x000fe40007f5e0ff */
[----:B------:R-:W-:Y:S01]  /*80300*/  SHF.R.S32.HI R15, RZ, 0x1f, R173 ;  /* 0x0000001fff0f7819 */ /* 0x000fe200000114ad */
[----:B------:R0:W-:Y:S02]  /*80310*/  STL.64 [R1+0x19e8], R170 ;  /* 0x0019e8aa01007387 */ /* 0x0001e40000100a00 */
        /* <DEDUP_REMOVED lines=27> */
[----:B------:R-:W-:Y:S01]  /*804d0*/  SHF.R.S32.HI R16, RZ, 0x1f, R169 ;  /* 0x0000001fff107819 */ /* 0x000fe200000114a9 */
[----:B------:R-:W-:Y:S02]  /*804e0*/  IMAD.X R173, R15, 0x1, R13, P2 ;  /* 0x000000010fad7824 */ /* 0x000fe400010e060d */
[----:B------:R0:W-:Y:S04]  /*804f0*/  STL.64 [R1+0x19a8], R170 ;  /* 0x0019a8aa01007387 */ /* 0x0001e80000100a00 */
[----:B------:R1:W-:Y:S01]  /*80500*/  STL.64 [R1+0x19a0], R172 ;  /* 0x0019a0ac01007387 */ /* 0x0003e20000100a00 */
[----:B0-----:R-:W-:-:S02]  /*80510*/  IADD3 R170, P1, R169, R4, RZ ;  /* 0x00000004a9aa7210 */ /* 0x001fc40007f3e0ff */
[----:B-1----:R-:W-:-:S03]  /*80520*/  IADD3 R172, P2, R169, R6, RZ ;  /* 0x00000006a9ac7210 */ /* 0x002fc60007f5e0ff */
[C---:B------:R-:W-:Y:S02]  /*80530*/  IMAD.X R171, R16.reuse, 0x1, R3, P1 ;  /* 0x0000000110ab7824 */ /* 0x040fe400008e0603 */
[----:B------:R-:W-:-:S03]  /*80540*/  IMAD.X R173, R16, 0x1, R5, P2 ;  /* 0x0000000110ad7824 */ /* 0x000fc600010e0605 */
[----:B------:R0:W-:Y:S04]  /*80550*/  STL.64 [R1+0x1998], R170 ;  /* 0x001998aa01007387 */ /* 0x0001e80000100a00 */
[----:B------:R1:W-:Y:S01]  /*80560*/  STL.64 [R1+0x1990], R172 ;  /* 0x001990ac01007387 */ /* 0x0003e20000100a00 */
[C---:B0-----:R-:W-:Y:S02]  /*80570*/  IADD3 R170, P1, R169.reuse, R0, RZ ;  /* 0x00000000a9aa7210 */ /* 0x041fe40007f3e0ff */
[----:B-1----:R-:W-:-:S03]  /*80580*/  IADD3 R172, P2, R169, R2, RZ ;  /* 0x00000002a9ac7210 */ /* 0x002fc60007f5e0ff */
[C---:B------:R-:W-:Y:S02]  /*80590*/  IMAD.X R171, R16.reuse, 0x1, R7, P1 ;  /* 0x0000000110ab7824 */ /* 0x040fe400008e0607 */
[----:B------:R-:W-:-:S03]  /*805a0*/  IMAD.X R173, R16, 0x1, R13, P2 ;  /* 0x0000000110ad7824 */ /* 0x000fc600010e060d */
[----:B------:R0:W-:Y:S01]  /*805b0*/  STL.64 [R1+0x1988], R170 ;  /* 0x001988aa01007387 */ /* 0x0001e20000100a00 */
[----:B------:R-:W-:-:S03]  /*805c0*/  SHF.R.S32.HI R16, RZ, 0x1f, R166 ;  /* 0x0000001fff107819 */ /* 0x000fc600000114a6 */
        /* <DEDUP_REMOVED lines=9> */
[----:B-1----:R-:W-:Y:S01]  /*80660*/  IADD3 R172, P1, R166, R0, RZ ;  /* 0x00000000a6ac7210 */ /* 0x002fe20007f3e0ff */
[----:B------:R-:W-:-:S03]  /*80670*/  IMAD.MOV.U32 R165, RZ, RZ, R152 ;  /* 0x000000ffffa57224 */ /* 0x000fc600078e0098 */
        /* <DEDUP_REMOVED lines=8> */
[----:B------:R-:W-:Y:S01]  /*80700*/  IMAD.X R173, R15, 0x1, R3, P1 ;  /* 0x000000010fad7824 */ /* 0x000fe200008e0603 */
[C---:B------:R-:W-:Y:S01]  /*80710*/  IADD3 R16, P1, R165.reuse, R0, RZ ;  /* 0x00000000a5107210 */ /* 0x040fe20007f3e0ff */
[----:B------:R-:W-:Y:S01]  /*80720*/  VIADD R14, R14, UR6 ;  /* 0x000000060e0e7c36 */ /* 0x000fe20008000000 */
[----:B------:R-:W-:Y:S01]  /*80730*/  ULDC UR6, c[0x0][0x248] ;  /* 0x0000920000067ab9 */ /* 0x000fe20000000800 */
[----:B0-----:R-:W-:Y:S02]  /*80740*/  IADD3 R170, P2, R165, R6, RZ ;  /* 0x00000006a5aa7210 */ /* 0x001fe40007f5e0ff */
[----:B------:R-:W-:-:S03]  /*80750*/  IMAD.X R17, R15, 0x1, R7, P1 ;  /* 0x000000010f117824 */ /* 0x000fc600008e0607 */
[----:B------:R-:W-:Y:S01]  /*80760*/  IMAD.X R171, R15, 0x1, R5, P2 ;  /* 0x000000010fab7824 */ /* 0x000fe200010e0605 */
[----:B------:R-:W-:Y:S01]  /*80770*/  STL.64 [R1+0x1958], R172 ;  /* 0x001958ac01007387 */ /* 0x000fe20000100a00 */
[----:B------:R-:W-:Y:S01]  /*80780*/  IMAD.MOV.U32 R166, RZ, RZ, R164 ;  /* 0x000000ffffa67224 */ /* 0x000fe200078e00a4 */
[-C--:B------:R-:W-:Y:S02]  /*80790*/  IADD3 R164, P1, R14, R2.reuse, RZ ;  /* 0x000000020ea47210 */ /* 0x080fe40007f3e0ff */
[----:B------:R0:W-:Y:S04]  /*807a0*/  STL.64 [R1+0x1950], R170 ;  /* 0x001950aa01007387 */ /* 0x0001e80000100a00 */
[----:B------:R1:W-:Y:S01]  /*807b0*/  STL.64 [R1+0x1948], R16 ;  /* 0x0019481001007387 */ /* 0x0003e20000100a00 */
[----:B0-----:R-:W-:-:S02]  /*807c0*/  IADD3 R170, P2, R165, R2, RZ ;  /* 0x00000002a5aa7210 */ /* 0x001fc40007f5e0ff */
[----:B-1----:R-:W-:-:S03]  /*807d0*/  SHF.R.S32.HI R17, RZ, 0x1f, R14 ;  /* 0x0000001fff117819 */ /* 0x002fc6000001140e */
[--C-:B------:R-:W-:Y:S02]  /*807e0*/  IMAD.X R171, R15, 0x1, R13.reuse, P2 ;  /* 0x000000010fab7824 */ /* 0x100fe400010e060d */
[----:B------:R-:W-:-:S03]  /*807f0*/  IMAD.X R165, R17, 0x1, R13, P1 ;  /* 0x0000000111a57824 */ /* 0x000fc600008e060d */
        /* <DEDUP_REMOVED lines=68> */
[----:B------:R-:W-:Y:S01]  /*80c40*/  IMAD.X R167, R15, 0x1, R7, P1 ;  /* 0x000000010fa77824 */ /* 0x000fe200008e0607 */
[----:B------:R-:W-:-:S04]  /*80c50*/  SHF.R.S32.HI R16, RZ, 0x1f, R163 ;  /* 0x0000001fff107819 */ /* 0x000fc800000114a3 */
[----:B------:R1:W-:Y:S01]  /*80c60*/  STL.64 [R1+0x18a8], R166 ;  /* 0x0018a8a601007387 */ /* 0x0003e20000100a00 */
[----:B0-----:R-:W-:Y:S01]  /*80c70*/  IADD3 R164, P2, R159, R2, RZ ;  /* 0x000000029fa47210 */ /* 0x001fe20007f5e0ff */
[----:B------:R-:W-:-:S04]  /*80c80*/  IMAD.MOV.U32 R162, RZ, RZ, R161 ;  /* 0x000000ffffa27224 */ /* 0x000fc800078e00a1 */
[----:B------:R-:W-:Y:S01]  /*80c90*/  IMAD.X R165, R15, 0x1, R13, P2 ;  /* 0x000000010fa57824 */ /* 0x000fe200010e060d */
[C---:B-1----:R-:W-:Y:S01]  /*80ca0*/  IADD3 R166, P1, R163.reuse, R4, RZ ;  /* 0x00000004a3a67210 */ /* 0x042fe20007f3e0ff */
[----:B------:R-:W-:Y:S02]  /*80cb0*/  IMAD.MOV.U32 R161, RZ, RZ, R160 ;  /* 0x000000ffffa17224 */ /* 0x000fe400078e00a0 */
[----:B------:R-:W-:Y:S01]  /*80cc0*/  IMAD.MOV.U32 R160, RZ, RZ, R158 ;  /* 0x000000ffffa07224 */ /* 0x000fe200078e009e */
[----:B------:R0:W-:Y:S01]  /*80cd0*/  STL.64 [R1+0x18a0], R164 ;  /* 0x0018a0a401007387 */ /* 0x0001e20000100a00 */
[----:B------:R-:W-:Y:S01]  /*80ce0*/  IMAD.X R167, R16, 0x1, R3, P1 ;  /* 0x0000000110a77824 */ /* 0x000fe200008e0603 */
[C---:B------:R-:W-:Y:S02]  /*80cf0*/  IADD3 R158, P1, R163.reuse, R0, RZ ;  /* 0x00000000a39e7210 */ /* 0x040fe40007f3e0ff */
[----:B0-----:R-:W-:-:S03]  /*80d00*/  IADD3 R164, P2, R163, R6, RZ ;  /* 0x00000006a3a47210 */ /* 0x001fc60007f5e0ff */
[C---:B------:R-:W-:Y:S02]  /*80d10*/  IMAD.X R159, R16.reuse, 0x1, R7, P1 ;  /* 0x00000001109f7824 */ /* 0x040fe400008e0607 */
[----:B------:R-:W-:Y:S01]  /*80d20*/  IMAD.X R165, R16, 0x1, R5, P2 ;  /* 0x0000000110a57824 */ /* 0x000fe200010e0605 */
[----:B------:R-:W-:Y:S04]  /*80d30*/  STL.64 [R1+0x1898], R166 ;  /* 0x001898a601007387 */ /* 0x000fe80000100a00 */
[----:B------:R0:W-:Y:S04]  /*80d40*/  STL.64 [R1+0x1890], R164 ;  /* 0x001890a401007387 */ /* 0x0001e80000100a00 */
[----:B------:R1:W-:Y:S01]  /*80d50*/  STL.64 [R1+0x1888], R158 ;  /* 0x0018889e01007387 */ /* 0x0003e20000100a00 */
[----:B0-----:R-:W-:-:S02]  /*80d60*/  IADD3 R164, P2, R163, R2, RZ ;  /* 0x00000002a3a47210 */ /* 0x001fc40007f5e0ff */
[----:B-1----:R-:W-:-:S03]  /*80d70*/  IADD3 R158, P1, R14, R4, RZ ;  /* 0x000000040e9e7210 */ /* 0x002fc60007f3e0ff */
[----:B------:R-:W-:Y:S02]  /*80d80*/  IMAD.X R165, R16, 0x1, R13, P2 ;  /* 0x0000000110a57824 */ /* 0x000fe400010e060d */
[----:B------:R-:W-:-:S03]  /*80d90*/  IMAD.X R159, R17, 0x1, R3, P1 ;  /* 0x00000001119f7824 */ /* 0x000fc600008e0603 */
[----:B------:R-:W-:Y:S01]  /*80da0*/  STL.64 [R1+0x1880], R164 ;  /* 0x001880a401007387 */ /* 0x000fe20000100a00 */
[----:B------:R-:W-:-:S03]  /*80db0*/  SHF.R.S32.HI R15, RZ, 0x1f, R162 ;  /* 0x0000001fff0f7819 */ /* 0x000fc600000114a2 */
[----:B------:R0:W-:Y:S01]  /*80dc0*/  STL.64 [R1+0x37f8], R158 ;  /* 0x0037f89e01007387 */ /* 0x0001e20000100a00 */
[C---:B------:R-:W-:Y:S02]  /*80dd0*/  IADD3 R16, P2, R162.reuse, R6, RZ ;  /* 0x00000006a2107210 */ /* 0x040fe40007f5e0ff */
[----:B0-----:R-:W-:-:S05]  /*80de0*/  IADD3 R158, P1, R162, R4, RZ ;  /* 0x00000004a29e7210 */ /* 0x001fca0007f3e0ff */
[----:B------:R-:W-:-:S05]  /*80df0*/  IMAD.X R159, R15, 0x1, R3, P1 ;  /* 0x000000010f9f7824 */ /* 0x000fca00008e0603 */
[----:B------:R0:W-:Y:S01]  /*80e00*/  STL.64 [R1+0x1878], R158 ;  /* 0x0018789e01007387 */ /* 0x0001e20000100a00 */
[----:B------:R-:W-:Y:S01]  /*80e10*/  IMAD.X R17, R15, 0x1, R5, P2 ;  /* 0x000000010f117824 */ /* 0x000fe200010e0605 */
[----:B0-----:R-:W-:-:S04]  /*80e20*/  IADD3 R158, P1, R162, R0, RZ ;  /* 0x00000000a29e7210 */ /* 0x001fc80007f3e0ff */
[----:B------:R0:W-:Y:S01]  /*80e30*/  STL.64 [R1+0x1870], R16 ;  /* 0x0018701001007387 */ /* 0x0001e20000100a00 */
[----:B------:R-:W-:Y:S01]  /*80e40*/  IMAD.X R159, R15, 0x1, R7, P1 ;  /* 0x000000010f9f7824 */ /* 0x000fe200008e0607 */
[----:B------:R-:W-:-:S04]  /*80e50*/  IADD3 R162, P2, R162, R2, RZ ;  /* 0x00000002a2a27210 */ /* 0x000fc80007f5e0ff */
[----:B------:R1:W-:Y:S01]  /*80e60*/  STL.64 [R1+0x1868], R158 ;  /* 0x0018689e01007387 */ /* 0x0003e20000100a00 */
[----:B0-----:R-:W-:Y:S01]  /*80e70*/  SHF.R.S32.HI R16, RZ, 0x1f, R161 ;  /* 0x0000001fff107819 */ /* 0x001fe200000114a1 */
[----:B------:R-:W-:Y:S01]  /*80e80*/  IMAD.X R163, R15, 0x1, R13, P2 ;  /* 0x000000010fa37824 */ /* 0x000fe200010e060d */
[----:B-1----:R-:W-:-:S04]  /*80e90*/  IADD3 R158, P1, R161, R4, RZ ;  /* 0x00000004a19e7210 */ /* 0x002fc80007f3e0ff */
[----:B------:R0:W-:Y:S01]  /*80ea0*/  STL.64 [R1+0x1860], R162 ;  /* 0x001860a201007387 */ /* 0x0001e20000100a00 */
[----:B------:R-:W-:-:S05]  /*80eb0*/  IMAD.X R159, R16, 0x1, R3, P1 ;  /* 0x00000001109f7824 */ /* 0x000fca00008e0603 */
[----:B------:R1:W-:Y:S01]  /*80ec0*/  STL.64 [R1+0x1858], R158 ;  /* 0x0018589e01007387 */ /* 0x0003e20000100a00 */
[----:B0-----:R-:W-:Y:S01]  /*80ed0*/  IADD3 R162, P2, R161, R6, RZ ;  /* 0x00000006a1a27210 */ /* 0x001fe20007f5e0ff */
[----:B------:R-:W-:-:S04]  /*80ee0*/  VIADD R14, R14, UR6 ;  /* 0x000000060e0e7c36 */ /* 0x000fc80008000000 */
[----:B------:R-:W-:Y:S01]  /*80ef0*/  IMAD.X R163, R16, 0x1, R5, P2 ;  /* 0x0000000110a37824 */ /* 0x000fe200010e0605 */
[----:B-1----:R-:W-:-:S04]  /*80f00*/  IADD3 R158, P1, R161, R0, RZ ;  /* 0x00000000a19e7210 */ /* 0x002fc80007f3e0ff */
[----:B------:R0:W-:Y:S01]  /*80f10*/  STL.64 [R1+0x1850], R162 ;  /* 0x001850a201007387 */ /* 0x0001e20000100a00 */
[----:B------:R-:W-:Y:S01]  /*80f20*/  IMAD.X R159, R16, 0x1, R7, P1 ;  /* 0x00000001109f7824 */ /* 0x000fe200008e0607 */
[----:B------:R-:W-:-:S04]  /*80f30*/  SHF.R.S32.HI R15, RZ, 0x1f, R14 ;  /* 0x0000001fff0f7819 */ /* 0x000fc8000001140e */
[----:B------:R1:W-:Y:S01]  /*80f40*/  STL.64 [R1+0x1848], R158 ;  /* 0x0018489e01007387 */ /* 0x0003e20000100a00 */
[-C--:B0-----:R-:W-:Y:S02]  /*80f50*/  IADD3 R162, P2, R161, R2.reuse, RZ ;  /* 0x00000002a1a27210 */ /* 0x081fe40007f5e0ff */
[----:B-1----:R-:W-:-:S05]  /*80f60*/  IADD3 R158, P1, R14, R2, RZ ;  /* 0x000000020e9e7210 */ /* 0x002fca0007f3e0ff */
[--C-:B------:R-:W-:Y:S02]  /*80f70*/  IMAD.X R159, R15, 0x1, R13.reuse, P1 ;  /* 0x000000010f9f7824 */ /* 0x100fe400008e060d */
[----:B------:R-:W-:Y:S01]  /*80f80*/  IMAD.X R163, R16, 0x1, R13, P2 ;  /* 0x0000000110a37824 */ /* 0x000fe200010e060d */
[----:B------:R-:W-:Y:S02]  /*80f90*/  SHF.R.S32.HI R16, RZ, 0x1f, R160 ;  /* 0x0000001fff107819 */ /* 0x000fe400000114a0 */
[----:B------:R0:W-:Y:S02]  /*80fa0*/  STL.64 [R1+0x37d0], R158 ;  /* 0x0037d09e01007387 */ /* 0x0001e40000100a00 */
[----:B0-----:R-:W-:Y:S02]  /*80fb0*/  IADD3 R158, P1, R160, R4, RZ ;  /* 0x00000004a09e7210 */ /* 0x001fe40007f3e0ff */
[----:B------:R0:W-:Y:S03]  /*80fc0*/  STL.64 [R1+0x1840], R162 ;  /* 0x001840a201007387 */ /* 0x0001e60000100a00 */
[----:B------:R-:W-:-:S05]  /*80fd0*/  IMAD.X R159, R16, 0x1, R3, P1 ;  /* 0x00000001109f7824 */ /* 0x000fca00008e0603 */
[----:B------:R1:W-:Y:S01]  /*80fe0*/  STL.64 [R1+0x1838], R158 ;  /* 0x0018389e01007387 */ /* 0x0003e20000100a00 */
[----:B0-----:R-:W-:-:S05]  /*80ff0*/  IADD3 R162, P2, R160, R6, RZ ;  /* 0x00000006a0a27210 */ /* 0x001fca0007f5e0ff */
[----:B------:R-:W-:Y:S01]  /*81000*/  IMAD.X R163, R16, 0x1, R5, P2 ;  /* 0x0000000110a37824 */ /* 0x000fe200010e0605 */
[----:B-1----:R-:W-:-:S04]  /*81010*/  IADD3 R158, P1, R160, R0, RZ ;  /* 0x00000000a09e7210 */ /* 0x002fc80007f3e0ff */
        /* <DEDUP_REMOVED lines=16> */
[----:B0-----:R-:W-:Y:S02]  /*81120*/  IADD3 R160, P2, R157, R2, RZ ;  /* 0x000000029da07210 */ /* 0x001fe40007f5e0ff */
[----:B-1----:R-:W-:-:S05]  /*81130*/  IADD3 R158, P1, R14, R0, RZ ;  /* 0x000000000e9e7210 */ /* 0x002fca0007f3e0ff */
[----:B------:R-:W-:Y:S01]  /*81140*/  IMAD.X R159, R15, 0x1, R7, P1 ;  /* 0x000000010f9f7824 */ /* 0x000fe200008e0607 */
[----:B------:R-:W-:Y:S01]  /*81150*/  SHF.R.S32.HI R16, RZ, 0x1f, R155 ;  /* 0x0000001fff107819 */ /* 0x000fe2000001149b */
[----:B------:R-:W-:-:S03]  /*81160*/  IMAD.X R161, R17, 0x1, R13, P2 ;  /* 0x0000000111a17824 */ /* 0x000fc600010e060d */
[----:B------:R0:W-:Y:S04]  /*81170*/  STL.64 [R1+0x37c0], R158 ;  /* 0x0037c09e01007387 */ /* 0x0001e80000100a00 */
        /* <DEDUP_REMOVED lines=8> */
[C---:B------:R-:W-:Y:S01]  /*81200*/  IMAD.X R159, R16.reuse, 0x1, R7, P2 ;  /* 0x00000001109f7824 */ /* 0x040fe200010e0607 */
[----:B-1----:R-:W-:Y:S02]  /*81210*/  IADD3 R160, P1, R155, R2, RZ ;  /* 0x000000029ba07210 */ /* 0x002fe40007f3e0ff */
[----:B------:R-:W-:Y:S02]  /*81220*/  SHF.R.S32.HI R17, RZ, 0x1f, R154 ;  /* 0x0000001fff117819 */ /* 0x000fe4000001149a */
        /* <DEDUP_REMOVED lines=8> */
[----:B------:R-:W-:Y:S02]  /*812b0*/  LOP3.LUT R153, R153, 0xbfffffff, RZ, 0xc0, !PT ;  /* 0xbfffffff99997812 */ /* 0x000fe400078ec0ff */
[C---:B0-----:R-:W-:Y:S02]  /*812c0*/  IADD3 R158, P2, R154.reuse, R0, RZ ;  /* 0x000000009a9e7210 */ /* 0x041fe40007f5e0ff */
[----:B------:R-:W-:-:S03]  /*812d0*/  IADD3 R154, P1, R154, R2, RZ ;  /* 0x000000029a9a7210 */ /* 0x000fc60007f3e0ff */
[C---:B------:R-:W-:Y:S02]  /*812e0*/  IMAD.X R159, R17.reuse, 0x1, R7, P2 ;  /* 0x00000001119f7824 */ /* 0x040fe400010e0607 */
[----:B------:R-:W-:Y:S01]  /*812f0*/  IMAD.X R155, R17, 0x1, R13, P1 ;  /* 0x00000001119b7824 */ /* 0x000fe200008e060d */
[----:B------:R-:W-:Y:S02]  /*81300*/  @P4 LOP3.LUT R153, R153, 0x40000000, RZ, 0xfc, !PT ;  /* 0x4000000099994812 */ /* 0x000fe400078efcff */
[----:B------:R0:W-:Y:S04]  /*81310*/  STL.64 [R1+0x1648], R158 ;  /* 0x0016489e01007387 */ /* 0x0001e80000100a00 */
[----:B------:R-:W-:Y:S01]  /*81320*/  STL.64 [R1+0x1640], R160 ;  /* 0x001640a001007387 */ /* 0x000fe20000100a00 */
[----:B------:R-:W-:-:S03]  /*81330*/  LOP3.LUT R153, R153, 0xdfffffff, RZ, 0xc0, !PT ;  /* 0xdfffffff99997812 */ /* 0x000fc600078ec0ff */
[----:B------:R1:W-:Y:S04]  /*81340*/  STL.64 [R1+0x1638], R154 ;  /* 0x0016389a01007387 */ /* 0x0003e80000100a00 */
[----:B------:R-:W2:Y:S01]  /*81350*/  LDL.LU R16, [R1+0x1628] ;  /* 0x0016280001107983 */ /* 0x000ea20000300800 */
[----:B------:R-:W-:Y:S02]  /*81360*/  @P3 LOP3.LUT R153, R153, 0x20000000, RZ, 0xfc, !PT ;  /* 0x2000000099993812 */ /* 0x000fe400078efcff */
[----:B------:R-:W-:Y:S02]  /*81370*/  ISETP.LT.AND P3, PT, R10, UR19, !P0 ;  /* 0x000000130a007c0c */ /* 0x000fe4000c761270 */
[----:B0-----:R-:W-:Y:S02]  /*81380*/  IADD3 R158, P2, R14, R6, RZ ;  /* 0x000000060e9e7210 */ /* 0x001fe40007f5e0ff */
[----:B------:R-:W-:-:S03]  /*81390*/  LOP3.LUT R153, R153, 0xefffffff, RZ, 0xc0, !PT ;  /* 0xefffffff99997812 */ /* 0x000fc600078ec0ff */
[----:B------:R-:W-:Y:S01]  /*813a0*/  IMAD.X R159, R15, 0x1, R5, P2 ;  /* 0x000000010f9f7824 */ /* 0x000fe200010e0605 */
[----:B------:R-:W-:Y:S01]  /*813b0*/  ISETP.LT.AND P2, PT, R11, UR18, !P0 ;  /* 0x000000120b007c0c */ /* 0x000fe2000c741270 */
[----:B------:R-:W-:Y:S01]  /*813c0*/  ULDC.64 UR18, c[0x0][0x228] ;  /* 0x00008a0000127ab9 */ /* 0x000fe20000000a00 */
[----:B-1----:R-:W-:-:S03]  /*813d0*/  IADD3 R154, P1, R14, R4, RZ ;  /* 0x000000040e9a7210 */ /* 0x002fc60007f3e0ff */
[----:B------:R-:W-:Y:S02]  /*813e0*/  @P3 LOP3.LUT R153, R153, 0x10000000, RZ, 0xfc, !PT ;  /* 0x1000000099993812 */ /* 0x000fe400078efcff */
[----:B------:R-:W-:Y:S01]  /*813f0*/  IMAD.X R155, R15, 0x1, R3, P1 ;  /* 0x000000010f9b7824 */ /* 0x000fe200008e0603 */
[----:B------:R-:W-:Y:S02]  /*81400*/  ISETP.LT.AND P1, PT, R12, UR14, !P0 ;  /* 0x0000000e0c007c0c */ /* 0x000fe4000c721270 */
[----:B------:R-:W-:-:S04]  /*81410*/  LOP3.LUT R153, R153, 0xf7ffffff, RZ, 0xc0, !PT ;  /* 0xf7ffffff99997812 */ /* 0x000fc800078ec0ff */
[----:B------:R-:W-:Y:S02]  /*81420*/  @P2 LOP3.LUT R153, R153, 0x8000000, RZ, 0xfc, !PT ;  /* 0x0800000099992812 */ /* 0x000fe400078efcff */
[----:B------:R-:W-:Y:S01]  /*81430*/  ISETP.LT.AND P0, PT, R9, UR15, !P0 ;  /* 0x0000000f09007c0c */ /* 0x000fe2000c701270 */
[----:B------:R-:W-:Y:S01]  /*81440*/  VIADD R15, R8, 0x1a9 ;  /* 0x000001a9080f7836 */ /* 0x000fe20000000000 */
[----:B------:R-:W-:Y:S01]  /*81450*/  LOP3.LUT R153, R153, 0xfbffffff, RZ, 0xc0, !PT ;  /* 0xfbffffff99997812 */ /* 0x000fe200078ec0ff */
[----:B------:R-:W-:-:S03]  /*81460*/  ULDC.64 UR14, c[0x0][0x228] ;  /* 0x00008a00000e7ab9 */ /* 0x000fc60000000a00 */
[----:B------:R-:W-:-:S04]  /*81470*/  @P1 LOP3.LUT R153, R153, 0x4000000, RZ, 0xfc, !PT ;  /* 0x0400000099991812 */ /* 0x000fc800078efcff */
[----:B------:R-:W-:-:S04]  /*81480*/  LOP3.LUT R153, R153, 0xfdffffff, RZ, 0xc0, !PT ;  /* 0xfdffffff99997812 */ /* 0x000fc800078ec0ff */
[----:B------:R-:W-:Y:S02]  /*81490*/  @P0 LOP3.LUT R153, R153, 0x2000000, RZ, 0xfc, !PT ;  /* 0x0200000099990812 */ /* 0x000fe400078efcff */
[----:B------:R-:W-:Y:S02]  /*814a0*/  ISETP.GE.AND P0, PT, R15, UR9, PT ;  /* 0x000000090f007c0c */ /* 0x000fe4000bf06270 */
[----:B------:R-:W-:Y:S01]  /*814b0*/  LOP3.LUT R153, R153, 0xfeffffff, RZ, 0xc0, !PT ;  /* 0xfeffffff99997812 */ /* 0x000fe200078ec0ff */
[----:B------:R-:W-:Y:S01]  /*814c0*/  VIADD R15, R8, 0x1a8 ;  /* 0x000001a8080f7836 */ /* 0x000fe20000000000 */
[----:B------:R-:W-:Y:S01]  /*814d0*/  ISETP.LT.AND P1, PT, R10, UR14, !P0 ;  /* 0x0000000e0a007c0c */ /* 0x000fe2000c721270 */
[----:B------:R-:W-:Y:S01]  /*814e0*/  ULDC.64 UR8, c[0x0][0x228] ;  /* 0x00008a0000087ab9 */ /* 0x000fe20000000a00 */
[----:B------:R-:W-:Y:S01]  /*814f0*/  ISETP.LT.AND P3, PT, R11, UR56, !P0 ;  /* 0x000000380b007c0c */ /* 0x000fe2000c761270 */
[----:B------:R-:W-:Y:S01]  /*81500*/  STL.64 [R1+0x37a0], R158 ;  /* 0x0037a09e01007387 */ /* 0x000fe20000100a00 */
[----:B------:R-:W-:Y:S01]  /*81510*/  ISETP.LT.AND P2, PT, R12, UR61, !P0 ;  /* 0x0000003d0c007c0c */ /* 0x000fe2000c741270 */
[----:B------:R-:W-:Y:S01]  /*81520*/  ULDC UR61, c[0x0][0x228] ;  /* 0x00008a00003d7ab9 */ /* 0x000fe20000000800 */
[----:B------:R-:W-:-:S07]  /*81530*/  ULDC UR56, c[0x0][0x228] ;  /* 0x00008a0000387ab9 */ /* 0x000fce0000000800 */
[----:B------:R-:W-:-:S04]  /*81540*/  @P1 LOP3.LUT R153, R153, 0x1000000, RZ, 0xfc, !PT ;  /* 0x0100000099991812 */ /* 0x000fc800078efcff */
[----:B------:R-:W-:-:S04]  /*81550*/  LOP3.LUT R153, R153, 0xff7fffff, RZ, 0xc0, !PT ;  /* 0xff7fffff99997812 */ /* 0x000fc800078ec0ff */
[----:B------:R-:W-:Y:S02]  /*81560*/  @P3 LOP3.LUT R153, R153, 0x800000, RZ, 0xfc, !PT ;  /* 0x0080000099993812 */ /* 0x000fe400078efcff */
[----:B------:R-:W-:Y:S02]  /*81570*/  ISETP.LT.AND P1, PT, R9, UR18, !P0 ;  /* 0x0000001209007c0c */ /* 0x000fe4000c721270 */
[----:B------:R-:W-:Y:S02]  /*81580*/  LOP3.LUT R153, R153, 0xffbfffff, RZ, 0xc0, !PT ;  /* 0xffbfffff99997812 */ /* 0x000fe400078ec0ff */
[----:B------:R-:W-:Y:S02]  /*81590*/  ISETP.GE.AND P0, PT, R15, UR13, PT ;  /* 0x0000000d0f007c0c */ /* 0x000fe4000bf06270 */
[----:B------:R-:W-:Y:S01]  /*815a0*/  @P2 LOP3.LUT R153, R153, 0x400000, RZ, 0xfc, !PT ;  /* 0x0040000099992812 */ /* 0x000fe200078efcff */
[----:B------:R-:W-:Y:S01]  /*815b0*/  VIADD R15, R8, 0x1a7 ;  /* 0x000001a7080f7836 */ /* 0x000fe20000000000 */
[----:B------:R-:W-:Y:S01]  /*815c0*/  ISETP.LT.AND P3, PT, R10, UR59, !P0 ;  /* 0x0000003b0a007c0c */ /* 0x000fe2000c761270 */
[----:B------:R-:W-:Y:S01]  /*815d0*/  ULDC.64 UR12, c[0x0][0x228] ;  /* 0x00008a00000c7ab9 */ /* 0x000fe20000000a00 */
[----:B------:R-:W-:Y:S01]  /*815e0*/  LOP3.LUT R153, R153, 0xffdfffff, RZ, 0xc0, !PT ;  /* 0xffdfffff99997812 */ /* 0x000fe200078ec0ff */
[----:B------:R-:W-:Y:S01]  /*815f0*/  STL.64 [R1+0x3798], R154 ;  /* 0x0037989a01007387 */ /* 0x000fe20000100a00 */
[----:B------:R-:W-:Y:S01]  /*81600*/  ISETP.LT.AND P2, PT, R11, UR58, !P0 ;  /* 0x0000003a0b007c0c */ /* 0x000fe2000c741270 */
[----:B------:R-:W-:Y:S01]  /*81610*/  ULDC UR58, c[0x0][0x228] ;  /* 0x00008a00003a7ab9 */ /* 0x000fe20000000800 */
[----:B------:R-:W-:Y:S01]  /*81620*/  @P1 LOP3.LUT R153, R153, 0x200000, RZ, 0xfc, !PT ;  /* 0x0020000099991812 */ /* 0x000fe200078efcff */
[----:B------:R-:W-:-:S03]  /*81630*/  ULDC UR59, c[0x0][0x228] ;  /* 0x00008a00003b7ab9 */ /* 0x000fc60000000800 */
[----:B------:R-:W-:-:S04]  /*81640*/  LOP3.LUT R153, R153, 0xffefffff, RZ, 0xc0, !PT ;  /* 0xffefffff99997812 */ /* 0x000fc800078ec0ff */
[----:B------:R-:W-:Y:S02]  /*81650*/  @P3 LOP3.LUT R153, R153, 0x100000, RZ, 0xfc, !PT ;  /* 0x0010000099993812 */ /* 0x000fe400078efcff */
[----:B------:R-:W-:Y:S01]  /*81660*/  ISETP.LT.AND P1, PT, R12, UR57, !P0 ;  /* 0x000000390c007c0c */ /* 0x000fe2000c721270 */
[----:B------:R-:W-:Y:S01]  /*81670*/  ULDC UR57, c[0x0][0x228] ;  /* 0x00008a0000397ab9 */ /* 0x000fe20000000800 */
[----:B------:R-:W-:-:S04]  /*81680*/  LOP3.LUT R153, R153, 0xfff7ffff, RZ, 0xc0, !PT ;  /* 0xfff7ffff99997812 */ /* 0x000fc800078ec0ff */
[----:B------:R-:W-:Y:S02]  /*81690*/  @P2 LOP3.LUT R153, R153, 0x80000, RZ, 0xfc, !PT ;  /* 0x0008000099992812 */ /* 0x000fe400078efcff */
[----:B------:R-:W-:Y:S01]  /*816a0*/  ISETP.LT.AND P0, PT, R9, UR60, !P0 ;  /* 0x0000003c09007c0c */ /* 0x000fe2000c701270 */
[----:B------:R-:W-:Y:S01]  /*816b0*/  ULDC UR60, c[0x0][0x228] ;  /* 0x00008a00003c7ab9 */ /* 0x000fe20000000800 */
[----:B------:R-:W-:-:S04]  /*816c0*/  LOP3.LUT R153, R153, 0xfffbffff, RZ, 0xc0, !PT ;  /* 0xfffbffff99997812 */ /* 0x000fc800078ec0ff */
        /* <DEDUP_REMOVED lines=9> */
[----:B------:R-:W-:Y:S01]  /*81760*/  ULDC UR46, c[0x0][0x228] ;  /* 0x00008a00002e7ab9 */ /* 0x000fe20000000800 */
[----:B------:R-:W-:Y:S01]  /*81770*/  ISETP.LT.AND P1, PT, R12, UR47, !P0 ;  /* 0x0000002f0c007c0c */ /* 0x000fe2000c721270 */
[----:B------:R-:W-:-:S08]  /*81780*/  ULDC UR47, c[0x0][0x228] ;  /* 0x00008a00002f7ab9 */ /* 0x000fd00000000800 */
[----:B------:R-:W-:-:S04]  /*81790*/  @P3 LOP3.LUT R153, R153, 0x10000, RZ, 0xfc, !PT ;  /* 0x0001000099993812 */ /* 0x000fc800078efcff */
[----:B------:R-:W-:-:S04]  /*817a0*/  LOP3.LUT R153, R153, 0xffff7fff, RZ, 0xc0, !PT ;  /* 0xffff7fff99997812 */ /* 0x000fc800078ec0ff */
[----:B------:R-:W-:Y:S02]  /*817b0*/  @P2 LOP3.LUT R153, R153, 0x8000, RZ, 0xfc, !PT ;  /* 0x0000800099992812 */ /* 0x000fe400078efcff */
[----:B------:R-:W-:Y:S02]  /*817c0*/  ISETP.LT.AND P0, PT, R9, UR8, !P0 ;  /* 0x0000000809007c0c */ /* 0x000fe4000c701270 */
        /* <DEDUP_REMOVED lines=12> */
[----:B------:R-:W-:Y:S01]  /*81890*/  ULDC UR54, c[0x0][0x228] ;  /* 0x00008a0000367ab9 */ /* 0x000fe20000000800 */
[----:B------:R-:W-:-:S07]  /*818a0*/  ULDC UR52, c[0x0][0x228] ;  /* 0x00008a0000347ab9 */ /* 0x000fce0000000800 */
[----:B------:R-:W-:-:S04]  /*818b0*/  @P3 LOP3.LUT R153, R153, 0x1000, RZ, 0xfc, !PT ;  /* 0x0000100099993812 */ /* 0x000fc800078efcff */
        /* <DEDUP_REMOVED lines=34> */
[----:B------:R-:W-:Y:S01]  /*81ae0*/  @P3 LOP3.LUT R153, R153, 0x10, RZ, 0xfc, !PT ;  /* 0x0000001099993812 */ /* 0x000fe200078efcff */
[----:B------:R-:W-:-:S03]  /*81af0*/  ULDC UR43, c[0x0][0x228] ;  /* 0x00008a00002b7ab9 */ /* 0x000fc60000000800 */
        /* <DEDUP_REMOVED lines=9> */
[----:B--2---:R-:W-:Y:S01]  /*81b90*/  LOP3.LUT R16, R16, 0x7fffffff, RZ, 0xc0, !PT ;  /* 0x7fffffff10107812 */ /* 0x004fe200078ec0ff */
[----:B------:R-:W-:Y:S01]  /*81ba0*/  VIADD R15, R8, 0x1a2 ;  /* 0x000001a2080f7836 */ /* 0x000fe20000000000 */
[----:B------:R-:W-:Y:S01]  /*81bb0*/  ISETP.LT.AND P2, PT, R11, UR35, !P0 ;  /* 0x000000230b007c0c */ /* 0x000fe2000c741270 */
[----:B------:R-:W-:Y:S01]  /*81bc0*/  ULDC.64 UR8, c[0x0][0x228] ;  /* 0x00008a0000087ab9 */ /* 0x000fe20000000a00 */
[----:B------:R-:W-:Y:S01]  /*81bd0*/  ISETP.LT.AND P1, PT, R12, UR37, !P0 ;  /* 0x000000250c007c0c */ /* 0x000fe2000c721270 */
[----:B------:R-:W-:Y:S01]  /*81be0*/  ULDC UR35, c[0x0][0x228] ;  /* 0x00008a0000237ab9 */ /* 0x000fe20000000800 */
[----:B------:R-:W-:Y:S01]  /*81bf0*/  ISETP.LT.AND P3, PT, R10, UR12, !P0 ;  /* 0x0000000c0a007c0c */ /* 0x000fe2000c761270 */
[----:B------:R-:W-:Y:S01]  /*81c00*/  ULDC UR37, c[0x0][0x228] ;  /* 0x00008a0000257ab9 */ /* 0x000fe20000000800 */
[----:B------:R-:W-:Y:S01]  /*81c10*/  ISETP.LT.AND P0, PT, R9, UR18, !P0 ;  /* 0x0000001209007c0c */ /* 0x000fe2000c701270 */
[----:B------:R-:W-:-:S06]  /*81c20*/  ULDC UR18, c[0x0][0x228] ;  /* 0x00008a0000127ab9 */ /* 0x000fcc0000000800 */
[----:B------:R-:W-:-:S04]  /*81c30*/  @P2 LOP3.LUT R16, R16, 0x80000000, RZ, 0xfc, !PT ;  /* 0x8000000010102812 */ /* 0x000fc800078efcff */
[----:B------:R-:W-:-:S04]  /*81c40*/  LOP3.LUT R16, R16, 0xbfffffff, RZ, 0xc0, !PT ;  /* 0xbfffffff10107812 */ /* 0x000fc800078ec0ff */
[----:B------:R-:W-:Y:S02]  /*81c50*/  @P1 LOP3.LUT R16, R16, 0x40000000, RZ, 0xfc, !PT ;  /* 0x4000000010101812 */ /* 0x000fe400078efcff */
[----:B------:R-:W-:Y:S02]  /*81c60*/  LOP3.LUT R153, R153, 0xfffffffe, RZ, 0xc0, !PT ;  /* 0xfffffffe99997812 */ /* 0x000fe400078ec0ff */
[----:B------:R-:W-:Y:S02]  /*81c70*/  LOP3.LUT R16, R16, 0xdfffffff, RZ, 0xc0, !PT ;  /* 0xdfffffff10107812 */ /* 0x000fe400078ec0ff */
[----:B------:R-:W-:Y:S02]  /*81c80*/  @P3 LOP3.LUT R153, R153, 0x1, RZ, 0xfc, !PT ;  /* 0x0000000199993812 */ /* 0x000fe400078efcff */
[----:B------:R-:W-:Y:S02]  /*81c90*/  @P0 LOP3.LUT R16, R16, 0x20000000, RZ, 0xfc, !PT ;  /* 0x2000000010100812 */ /* 0x000fe400078efcff */
[----:B------:R-:W-:Y:S01]  /*81ca0*/  ISETP.GE.AND P0, PT, R15, UR7, PT ;  /* 0x000000070f007c0c */ /* 0x000fe2000bf06270 */
[----:B------:R0:W-:Y:S01]  /*81cb0*/  STL [R1+0x162c], R153 ;  /* 0x00162c9901007387 */ /* 0x0001e20000100800 */
        /* <DEDUP_REMOVED lines=8> */
[----:B------:R-:W-:Y:S01]  /*81d40*/  ULDC UR49, c[0x0][0x228] ;  /* 0x00008a0000317ab9 */ /* 0x000fe20000000800 */
[----:B0-----:R-:W2:Y:S06]  /*81d50*/  LDL.LU R153, [R1+0x1624] ;  /* 0x0016240001997983 */ /* 0x001eac0000300800 */
        /* <DEDUP_REMOVED lines=36> */
[----:B------:R-:W-:-:S08]  /*81fa0*/  ULDC.64 UR40, c[0x0][0x228] ;  /* 0x00008a0000287ab9 */ /* 0x000fd00000000a00 */
        /* <DEDUP_REMOVED lines=13> */
[----:B------:R-:W-:Y:S01]  /*82080*/  ULDC UR19, c[0x0][0x228] ;  /* 0x00008a0000137ab9 */ /* 0x000fe20000000800 */
[----:B------:R-:W-:Y:S01]  /*82090*/  ISETP.LT.AND P2, PT, R11, UR17, !P0 ;  /* 0x000000110b007c0c */ /* 0x000fe2000c741270 */
[----:B------:R-:W-:Y:S01]  /*820a0*/  ULDC UR17, c[0x0][0x228] ;  /* 0x00008a0000117ab9 */ /* 0x000fe20000000800 */
[----:B------:R-:W-:Y:S01]  /*820b0*/  ISETP.LT.AND P1, PT, R12, UR39, !P0 ;  /* 0x000000270c007c0c */ /* 0x000fe2000c721270 */
[----:B------:R-:W-:-:S08]  /*820c0*/  ULDC UR14, c[0x0][0x228] ;  /* 0x00008a00000e7ab9 */ /* 0x000fd00000000800 */
        /* <DEDUP_REMOVED lines=15> */
[----:B------:R-:W-:Y:S01]  /*821c0*/  ULDC.64 UR32, c[0x0][0x228] ;  /* 0x00008a0000207ab9 */ /* 0x000fe20000000a00 */
[----:B------:R-:W-:-:S09]  /*821d0*/  ISETP.LT.AND P1, PT, R12, UR29, !P0 ;  /* 0x0000001d0c007c0c */ /* 0x000fd2000c721270 */
[----:B------:R-:W-:-:S04]  /*821e0*/  @P3 LOP3.LUT R16, R16, 0x1000, RZ, 0xfc, !PT ;  /* 0x0000100010103812 */ /* 0x000fc800078efcff */
[----:B------:R-:W-:-:S04]  /*821f0*/  LOP3.LUT R16, R16, 0xfffff7ff, RZ, 0xc0, !PT ;  /* 0xfffff7ff10107812 */ /* 0x000fc800078ec0ff */
[----:B------:R-:W-:Y:S02]  /*82200*/  @P2 LOP3.LUT R16, R16, 0x800, RZ, 0xfc, !PT ;  /* 0x0000080010102812 */ /* 0x000fe400078efcff */
[----:B------:R-:W-:Y:S01]  /*82210*/  ISETP.LT.AND P0, PT, R9, UR28, !P0 ;  /* 0x0000001c09007c0c */ /* 0x000fe2000c701270 */
[----:B------:R-:W-:Y:S01]  /*82220*/  ULDC.64 UR28, c[0x0][0x228] ;  /* 0x00008a00001c7ab9 */ /* 0x000fe20000000a00 */
        /* <DEDUP_REMOVED lines=41> */
[----:B--2---:R-:W-:Y:S02]  /*824c0*/  LOP3.LUT R153, R153, 0x7fffffff, RZ, 0xc0, !PT ;  /* 0x7fffffff99997812 */ /* 0x004fe400078ec0ff */
[----:B------:R-:W-:Y:S01]  /*824d0*/  LOP3.LUT R16, R16, 0xfffffffe, RZ, 0xc0, !PT ;  /* 0xfffffffe10107812 */ /* 0x000fe200078ec0ff */
[----:B------:R-:W-:Y:S01]  /*824e0*/  VIADD R15, R8, 0x19a ;  /* 0x0000019a080f7836 */ /* 0x000fe20000000000 */
[----:B------:R-:W-:Y:S01]  /*824f0*/  ISETP.LT.AND P2, PT, R11, UR58, !P0 ;  /* 0x0000003a0b007c0c */ /* 0x000fe2000c741270 */
[----:B------:R-:W-:Y:S01]  /*82500*/  ULDC UR58, c[0x0][0x228] ;  /* 0x00008a00003a7ab9 */ /* 0x000fe20000000800 */
[----:B------:R-:W-:Y:S01]  /*82510*/  ISETP.LT.AND P1, PT, R12, UR16, !P0 ;  /* 0x000000100c007c0c */ /* 0x000fe2000c721270 */
[----:B------:R-:W-:Y:S01]  /*82520*/  ULDC UR16, c[0x0][0x228] ;  /* 0x00008a0000107ab9 */ /* 0x000fe20000000800 */
[----:B------:R-:W-:Y:S01]  /*82530*/  ISETP.LT.AND P3, PT, R10, UR40, !P0 ;  /* 0x000000280a007c0c */ /* 0x000fe2000c761270 */
[----:B------:R-:W-:Y:S01]  /*82540*/  ULDC UR40, c[0x0][0x228] ;  /* 0x00008a0000287ab9 */ /* 0x000fe20000000800 */
[----:B------:R-:W-:Y:S01]  /*82550*/  ISETP.LT.AND P0, PT, R9, UR30, !P0 ;  /* 0x0000001e09007c0c */ /* 0x000fe2000c701270 */
[----:B------:R-:W-:Y:S01]  /*82560*/  ULDC UR30, c[0x0][0x228] ;  /* 0x00008a00001e7ab9 */ /* 0x000fe20000000800 */
[----:B------:R-:W-:-:S05]  /*82570*/  ULDC UR13, c[0x0][0x228] ;  /* 0x00008a00000d7ab9 */ /* 0x000fca0000000800 */
[----:B------:R-:W-:-:S04]  /*82580*/  @P2 LOP3.LUT R153, R153, 0x80000000, RZ, 0xfc, !PT ;  /* 0x8000000099992812 */ /* 0x000fc800078efcff */
[----:B------:R-:W-:Y:S02]  /*82590*/  LOP3.LUT R153, R153, 0xbfffffff, RZ, 0xc0, !PT ;  /* 0xbfffffff99997812 */ /* 0x000fe400078ec0ff */
[----:B------:R-:W-:Y:S02]  /*825a0*/  @P3 LOP3.LUT R16, R16, 0x1, RZ, 0xfc, !PT ;  /* 0x0000000110103812 */ /* 0x000fe400078efcff */
[----:B------:R-:W-:-:S04]  /*825b0*/  @P1 LOP3.LUT R153, R153, 0x40000000, RZ, 0xfc, !PT ;  /* 0x4000000099991812 */ /* 0x000fc800078efcff */
[----:B------:R-:W-:Y:S01]  /*825c0*/  LOP3.LUT R153, R153, 0xdfffffff, RZ, 0xc0, !PT ;  /* 0xdfffffff99997812 */ /* 0x000fe200078ec0ff */
[----:B------:R0:W-:Y:S03]  /*825d0*/  STL [R1+0x1628], R16 ;  /* 0x0016281001007387 */ /* 0x0001e60000100800 */
[----:B------:R-:W-:Y:S02]  /*825e0*/  @P0 LOP3.LUT R153, R153, 0x20000000, RZ, 0xfc, !PT ;  /* 0x2000000099990812 */ /* 0x000fe400078efcff */
[----:B------:R-:W-:Y:S01]  /*825f0*/  ISETP.GE.AND P0, PT, R15, UR33, PT ;  /* 0x000000210f007c0c */ /* 0x000fe2000bf06270 */
[----:B0-----:R-:W2:Y:S03]  /*82600*/  LDL.LU R16, [R1+0x1620] ;  /* 0x0016200001107983 */ /* 0x001ea60000300800 */
[----:B------:R-:W-:-:S02]  /*82610*/  ISETP.LT.AND P3, PT, R10, UR54, !P0 ;  /* 0x000000360a007c0c */ /* 0x000fc4000c761270 */
[----:B------:R-:W-:Y:S01]  /*82620*/  LOP3.LUT R153, R153, 0xefffffff, RZ, 0xc0, !PT ;  /* 0xefffffff99997812 */ /* 0x000fe200078ec0ff */
[----:B------:R-:W-:Y:S01]  /*82630*/  VIADD R15, R8, 0x199 ;  /* 0x00000199080f7836 */ /* 0x000fe20000000000 */
[----:B------:R-:W-:Y:S01]  /*82640*/  ISETP.LT.AND P2, PT, R11, UR53, !P0 ;  /* 0x000000350b007c0c */ /* 0x000fe2000c741270 */
[----:B------:R-:W-:Y:S01]  /*82650*/  ULDC.64 UR32, c[0x0][0x228] ;  /* 0x00008a0000207ab9 */ /* 0x000fe20000000a00 */
[----:B------:R-:W-:Y:S01]  /*82660*/  ISETP.LT.AND P1, PT, R12, UR60, !P0 ;  /* 0x0000003c0c007c0c */ /* 0x000fe2000c721270 */
[----:B------:R-:W-:Y:S01]  /*82670*/  ULDC UR60, c[0x0][0x228] ;  /* 0x00008a00003c7ab9 */ /* 0x000fe20000000800 */
[----:B------:R-:W-:-:S05]  /*82680*/  ULDC UR54, c[0x0][0x228] ;  /* 0x00008a0000367ab9 */ /* 0x000fca0000000800 */
        /* <DEDUP_REMOVED lines=10> */
[----:B------:R-:W-:-:S04]  /*82730*/  ISETP.GE.AND P0, PT, R15, UR29, PT ;  /* 0x0000001d0f007c0c */ /* 0x000fc8000bf06270 */
[----:B------:R-:W-:Y:S02]  /*82740*/  ISETP.LT.AND P3, PT, R10, UR38, !P0 ;  /* 0x000000260a007c0c */ /* 0x000fe4000c761270 */
[----:B------:R-:W-:Y:S02]  /*82750*/  ISETP.LT.AND P2, PT, R11, UR60, !P0 ;  /* 0x0000003c0b007c0c */ /* 0x000fe4000c741270 */
[----:B------:R-:W-:Y:S01]  /*82760*/  LOP3.LUT R153, R153, 0xfeffffff, RZ, 0xc0, !PT ;  /* 0xfeffffff99997812 */ /* 0x000fe200078ec0ff */
[----:B------:R-:W-:Y:S01]  /*82770*/  VIADD R15, R8, 0x198 ;  /* 0x00000198080f7836 */ /* 0x000fe20000000000 */
[----:B------:R-:W-:Y:S01]  /*82780*/  ISETP.LT.AND P1, PT, R12, UR58, !P0 ;  /* 0x0000003a0c007c0c */ /* 0x000fe2000c721270 */
[----:B------:R-:W-:-:S06]  /*82790*/  ULDC UR60, c[0x0][0x228] ;  /* 0x00008a00003c7ab9 */ /* 0x000fcc0000000800 */
        /* <DEDUP_REMOVED lines=12> */
[----:B------:R-:W-:Y:S01]  /*82860*/  LOP3.LUT R153, R153, 0xffefffff, RZ, 0xc0, !PT ;  /* 0xffefffff99997812 */ /* 0x000fe200078ec0ff */
[----:B------:R-:W-:Y:S01]  /*82870*/  VIADD R15, R8, 0x197 ;  /* 0x00000197080f7836 */ /* 0x000fe20000000000 */
[----:B------:R-:W-:Y:S01]  /*82880*/  ISETP.LT.AND P2, PT, R11, UR28, !P0 ;  /* 0x0000001c0b007c0c */ /* 0x000fe2000c741270 */
[----:B------:R-:W-:Y:S01]  /*82890*/  ULDC.64 UR40, c[0x0][0x228] ;  /* 0x00008a0000287ab9 */ /* 0x000fe20000000a00 */
[----:B------:R-:W-:Y:S01]  /*828a0*/  ISETP.LT.AND P1, PT, R12, UR60, !P0 ;  /* 0x0000003c0c007c0c */ /* 0x000fe2000c721270 */
[----:B------:R-:W-:-:S06]  /*828b0*/  ULDC UR60, c[0x0][0x228] ;  /* 0x00008a00003c7ab9 */ /* 0x000fcc0000000800 */
[----:B------:R-:W-:Y:S01]  /*828c0*/  @P3 LOP3.LUT R153, R153, 0x100000, RZ, 0xfc, !PT ;  /* 0x0010000099993812 */ /* 0x000fe200078efcff */
[----:B------:R-:W-:-:S03]  /*828d0*/  ULDC.64 UR28, c[0x0][0x228] ;  /* 0x00008a00001c7ab9 */ /* 0x000fc60000000a00 */
        /* <DEDUP_REMOVED lines=31> */
[----:B------:R-:W-:Y:S01]  /*82ad0*/  ULDC.64 UR30, c[0x0][0x228] ;  /* 0x00008a00001e7ab9 */ /* 0x000fe20000000a00 */
        /* <DEDUP_REMOVED lines=18> */
[----:B------:R-:W-:Y:S01]  /*82c00*/  ULDC.64 UR32, c[0x0][0x228] ;  /* 0x00008a0000207ab9 */ /* 0x000fe20000000a00 */
[----:B------:R-:W-:-:S05]  /*82c10*/  ULDC UR52, c[0x0][0x228] ;  /* 0x00008a0000347ab9 */ /* 0x000fca0000000800 */
        /* <DEDUP_REMOVED lines=11> */
[----:B------:R-:W-:-:S03]  /*82cd0*/  ULDC UR45, c[0x0][0x228] ;  /* 0x00008a00002d7ab9 */ /* 0x000fc60000000800 */
        /* <DEDUP_REMOVED lines=18> */
[----:B------:R-:W-:Y:S02]  /*82e00*/  LOP3.LUT R153, R153, 0xfffffffe, RZ, 0xc0, !PT ;  /* 0xfffffffe99997812 */ /* 0x000fe400078ec0ff */
[----:B--2---:R-:W-:Y:S01]  /*82e10*/  LOP3.LUT R16, R16, 0x7fffffff, RZ, 0xc0, !PT ;  /* 0x7fffffff10107812 */ /* 0x004fe200078ec0ff */
[----:B------:R-:W-:Y:S01]  /*82e20*/  VIADD R15, R8, 0x192 ;  /* 0x00000192080f7836 */ /* 0x000fe20000000000 */
[----:B------:R-:W-:Y:S01]  /*82e30*/  ISETP.LT.AND P2, PT, R12, UR50, !P0 ;  /* 0x000000320c007c0c */ /* 0x000fe2000c741270 */
[----:B------:R-:W-:-:S04]  /*82e40*/  ULDC.64 UR28, c[0x0][0x228] ;  /* 0x00008a00001c7ab9 */ /* 0x000fc80000000a00 */
[----:B------:R-:W-:Y:S01]  /*82e50*/  @P1 LOP3.LUT R153, R153, 0x1, RZ, 0xfc, !PT ;  /* 0x0000000199991812 */ /* 0x000fe200078efcff */
[----:B------:R-:W-:Y:S01]  /*82e60*/  ULDC UR50, c[0x0][0x228] ;  /* 0x00008a0000327ab9 */ /* 0x000fe20000000800 */
[----:B------:R-:W-:Y:S02]  /*82e70*/  @P3 LOP3.LUT R16, R16, 0x80000000, RZ, 0xfc, !PT ;  /* 0x8000000010103812 */ /* 0x000fe400078efcff */
[----:B------:R-:W-:Y:S01]  /*82e80*/  ISETP.LT.AND P1, PT, R9, UR32, !P0 ;  /* 0x0000002009007c0c */ /* 0x000fe2000c721270 */
[----:B------:R0:W-:Y:S01]  /*82e90*/  STL [R1+0x1624], R153 ;  /* 0x0016249901007387 */ /* 0x0001e20000100800 */
[----:B------:R-:W-:Y:S02]  /*82ea0*/  LOP3.LUT R16, R16, 0xbfffffff, RZ, 0xc0, !PT ;  /* 0xbfffffff10107812 */ /* 0x000fe400078ec0ff */
[----:B------:R-:W-:Y:S02]  /*82eb0*/  ISETP.GE.AND P0, PT, R15, UR39, PT ;  /* 0x000000270f007c0c */ /* 0x000fe4000bf06270 */
[----:B------:R-:W-:Y:S01]  /*82ec0*/  @P2 LOP3.LUT R16, R16, 0x40000000, RZ, 0xfc, !PT ;  /* 0x4000000010102812 */ /* 0x000fe200078efcff */
[----:B0-----:R-:W2:Y:S01]  /*82ed0*/  LDL.LU R153, [R1+0x161c] ;  /* 0x00161c0001997983 */ /* 0x001ea20000300800 */
[----:B------:R-:W-:Y:S01]  /*82ee0*/  ISETP.LT.AND P3, PT, R10, UR35, !P0 ;  /* 0x000000230a007c0c */ /* 0x000fe2000c761270 */
[----:B------:R-:W-:Y:S01]  /*82ef0*/  VIADD R15, R8, 0x191 ;  /* 0x00000191080f7836 */ /* 0x000fe20000000000 */
[----:B------:R-:W-:Y:S01]  /*82f00*/  LOP3.LUT R16, R16, 0xdfffffff, RZ, 0xc0, !PT ;  /* 0xdfffffff10107812 */ /* 0x000fe200078ec0ff */
[----:B------:R-:W-:Y:S01]  /*82f10*/  ULDC.64 UR38, c[0x0][0x228] ;  /* 0x00008a0000267ab9 */ /* 0x000fe20000000a00 */
        /* <DEDUP_REMOVED lines=35> */
[----:B------:R-:W-:-:S04]  /*83150*/  LOP3.LUT R16, R16, 0xffdfffff, RZ, 0xc0, !PT ;  /* 0xffdfffff10107812 */ /* 0x000fc800078ec0ff */
[----:B------:R-:W-:Y:S02]  /*83160*/  @P1 LOP3.LUT R16, R16, 0x200000, RZ, 0xfc, !PT ;  /* 0x0020000010101812 */ /* 0x000fe400078efcff */
[----:B------:R-:W-:Y:S01]  /*83170*/  ISETP.LT.AND P2, PT, R11, UR26, !P0 ;  /* 0x0000001a0b007c0c */ /* 0x000fe2000c741270 */
[----:B------:R-:W-:Y:S01]  /*83180*/  ULDC.64 UR26, c[0x0][0x228] ;  /* 0x00008a00001a7ab9 */ /* 0x000fe20000000a00 */
        /* <DEDUP_REMOVED lines=19> */
[----:B------:R-:W-:-:S09]  /*832c0*/  ISETP.LT.AND P1, PT, R12, UR21, !P0 ;  /* 0x000000150c007c0c */ /* 0x000fd2000c721270 */
        /* <DEDUP_REMOVED lines=92> */
[----:B0-----:R-:W2:Y:S07]  /*83890*/  LDL.LU R16, [R1+0x1618] ;  /* 0x0016180001107983 */ /* 0x001eae0000300800 */
        /* <DEDUP_REMOVED lines=89> */
[----:B------:R-:W-:Y:S01]  /*83e30*/  ULDC UR30, c[0x0][0x228] ;  /* 0x00008a00001e7ab9 */ /* 0x000fe20000000800 */
        /* <DEDUP_REMOVED lines=20> */
[----:B------:R-:W-:Y:S01]  /*83f80*/  ULDC.64 UR38, c[0x0][0x228] ;  /* 0x00008a0000267ab9 */ /* 0x000fe20000000a00 */
        /* <DEDUP_REMOVED lines=21> */
[----:B------:R-:W-:Y:S01]  /*840e0*/  LOP3.LUT R153, R153, 0xfffffffe, RZ, 0xc0, !PT ;  /* 0xfffffffe99997812 */ /* 0x000fe200078ec0ff */
[----:B------:R-:W-:-:S04]  /*840f0*/  ULDC UR47, c[0x0][0x228] ;  /* 0x00008a00002f7ab9 */ /* 0x000fc80000000800 */
[----:B------:R-:W-:-:S04]  /*84100*/  @P2 LOP3.LUT R16, R16, 0x80000000, RZ, 0xfc, !PT ;  /* 0x8000000010102812 */ /* 0x000fc800078efcff */
[----:B------:R-:W-:-:S04]  /*84110*/  LOP3.LUT R16, R16, 0xbfffffff, RZ, 0xc0, !PT ;  /* 0xbfffffff10107812 */ /* 0x000fc800078ec0ff */
[----:B------:R-:W-:-:S04]  /*84120*/  @P1 LOP3.LUT R16, R16, 0x40000000, RZ, 0xfc, !PT ;  /* 0x4000000010101812 */ /* 0x000fc800078efcff */
        /* <DEDUP_REMOVED lines=119> */
[----:B------:R-:W-:-:S07]  /*848a0*/  ISETP.LT.AND P1, PT, R12, UR9, !P0 ;  /* 0x000000090c007c0c */ /* 0x000fce000c721270 */
        /* <DEDUP_REMOVED lines=15> */
[----:B------:R-:W-:Y:S01]  /*849a0*/  ULDC.64 UR6, c[0x0][0x228] ;  /* 0x00008a0000067ab9 */ /* 0x000fe20000000a00 */
[----:B------:R-:W-:-:S02]  /*849b0*/  ISETP.LT.AND P3, PT, R10, UR8, !P0 ;  /* 0x000000080a007c0c */ /* 0x000fc4000c761270 */
        /* <DEDUP_REMOVED lines=17> */
[----:B0-----:R-:W2:Y:S01]  /*84ad0*/  LDL.LU R16, [R1+0x1610] ;  /* 0x0016100001107983 */ /* 0x001ea20000300800 */
[----:B------:R-:W-:Y:S01]  /*84ae0*/  ISETP.LT.AND P1, PT, R12, UR51, !P0 ;  /* 0x000000330c007c0c */ /* 0x000fe2000c721270 */
        /* <DEDUP_REMOVED lines=418> */
[----:B--2---:R-:W-:Y:S01]  /*86510*/  LOP3.LUT R16, R16, 0x7fffffff, RZ, 0xc0, !PT ;  /* 0x7fffffff10107812 */ /* 0x004fe200078ec0ff */
[----:B------:R-:W-:Y:S01]  /*86520*/  VIADD R15, R8, 0x162 ;  /* 0x00000162080f7836 */ /* 0x000fe20000000000 */
[----:B------:R-:W-:Y:S01]  /*86530*/  ISETP.LT.AND P3, PT, R10, UR30, !P0 ;  /* 0x0000001e0a007c0c */ /* 0x000fe2000c761270 */
[----:B------:R-:W-:Y:S01]  /*86540*/  ULDC UR5, c[0x0][0x228] ;  /* 0x00008a0000057ab9 */ /* 0x000fe20000000800 */
[----:B------:R-:W-:Y:S01]  /*86550*/  ISETP.LT.AND P0, PT, R9, UR6, !P0 ;  /* 0x0000000609007c0c */ /* 0x000fe2000c701270 */
[----:B------:R-:W-:-:S04]  /*86560*/  ULDC.64 UR6, c[0x0][0x228] ;  /* 0x00008a0000067ab9 */ /* 0x000fc80000000a00 */
        /* <DEDUP_REMOVED lines=14> */
[----:B0-----:R-:W2:Y:S01]  /*86650*/  LDL.LU R153, [R1+0x1604] ;  /* 0x0016040001997983 */ /* 0x001ea20000300800 */
        /* <DEDUP_REMOVED lines=87> */
[----:B------:R-:W-:Y:S01]  /*86bd0*/  ULDC.64 UR18, c[0x0][0x228] ;  /* 0x00008a0000127ab9 */ /* 0x000fe20000000a00 */
[----:B------:R-:W-:Y:S01]  /*86be0*/  LOP3.LUT R248, R248, 0x7fffffff, RZ, 0xc0, !PT ;  /* 0x7ffffffff8f87812 */ /* 0x000fe200078ec0ff */
[----:B------:R-:W-:-:S06]  /*86bf0*/  ULDC UR13, c[0x0][0x228] ;  /* 0x00008a00000d7ab9 */ /* 0x000fcc0000000800 */
        /* <DEDUP_REMOVED lines=37> */
[----:B------:R-:W-:-:S06]  /*86e50*/  ULDC.64 UR38, c[0x0][0x228] ;  /* 0x00008a0000267ab9 */ /* 0x000fcc0000000a00 */
        /* <DEDUP_REMOVED lines=149> */
[----:B------:R-:W-:-:S04]  /*877b0*/  @P1 LOP3.LUT R16, R16, 0x40000000, RZ, 0xfc, !PT ;  /* 0x4000000010101812 */ /* 0x000fc800078efcff */
[----:B------:R-:W-:Y:S02]  /*877c0*/  LOP3.LUT R16, R16, 0xdfffffff, RZ, 0xc0, !PT ;  /* 0xdfffffff10107812 */ /* 0x000fe400078ec0ff */
[----:B------:R-:W-:Y:S02]  /*877d0*/  LOP3.LUT R153, R153, 0xfffffffe, RZ, 0xc0, !PT ;  /* 0xfffffffe99997812 */ /* 0x000fe400078ec0ff */
[----:B------:R-:W-:Y:S02]  /*877e0*/  @P0 LOP3.LUT R16, R16, 0x20000000, RZ, 0xfc, !PT ;  /* 0x2000000010100812 */ /* 0x000fe400078efcff */
[----:B------:R-:W-:Y:S02]  /*877f0*/  ISETP.GE.AND P0, PT, R15, UR33, PT ;  /* 0x000000210f007c0c */ /* 0x000fe4000bf06270 */
[----:B------:R-:W-:Y:S02]  /*87800*/  @P3 LOP3.LUT R153, R153, 0x1, RZ, 0xfc, !PT ;  /* 0x0000000199993812 */ /* 0x000fe400078efcff */
        /* <DEDUP_REMOVED lines=62> */
[----:B------:R-:W-:Y:S02]  /*87bf0*/  ISETP.LT.AND P2, PT, R11, UR40, !P0 ;  /* 0x000000280b007c0c */ /* 0x000fe4000c741270 */
        /* <DEDUP_REMOVED lines=51> */
[----:B------:R-:W-:Y:S02]  /*87f30*/  ISETP.LT.AND P2, PT, R11, UR58, !P0 ;  /* 0x0000003a0b007c0c */ /* 0x000fe4000c741270 */
[----:B------:R-:W-:-:S02]  /*87f40*/  LOP3.LUT R246, R246, 0x7fffffff, RZ, 0xc0, !PT ;  /* 0x7ffffffff6f67812 */ /* 0x000fc400078ec0ff */
[----:B------:R-:W-:Y:S01]  /*87f50*/  LOP3.LUT R245, R245, 0x7fffffff, RZ, 0xc0, !PT ;  /* 0x7ffffffff5f57812 */ /* 0x000fe200078ec0ff */
[----:B------:R-:W-:Y:S01]  /*87f60*/  STL [R1+0x1604], R153 ;  /* 0x0016049901007387 */ /* 0x000fe20000100800 */
[----:B------:R-:W-:Y:S01]  /*87f70*/  ISETP.LT.AND P1, PT, R12, UR57, !P0 ;  /* 0x000000390c007c0c */ /* 0x000fe2000c721270 */
[----:B------:R-:W-:-:S04]  /*87f80*/  ULDC UR57, c[0x0][0x228] ;  /* 0x00008a0000397ab9 */ /* 0x000fc80000000800 */
        /* <DEDUP_REMOVED lines=9> */
[----:B------:R-:W-:Y:S01]  /*88020*/  ISETP.GE.AND P0, PT, R15, UR41, PT ;  /* 0x000000290f007c0c */ /* 0x000fe2000bf06270 */
[----:B------:R-:W-:Y:S01]  /*88030*/  VIADD R15, R8, 0x14a ;  /* 0x0000014a080f7836 */ /* 0x000fe20000000000 */
[----:B------:R-:W-:Y:S01]  /*88040*/  LOP3.LUT R16, R16, 0xfffffffe, RZ, 0xc0, !PT ;  /* 0xfffffffe10107812 */ /* 0x000fe200078ec0ff */
[----:B------:R-:W-:Y:S01]  /*88050*/  ULDC UR41, c[0x0][0x228] ;  /* 0x00008a0000297ab9 */ /* 0x000fe20000000800 */
        /* <DEDUP_REMOVED lines=10> */
[----:B------:R-:W-:-:S04]  /*88100*/  @P1 LOP3.LUT R248, R248, 0x40000000, RZ, 0xfc, !PT ;  /* 0x40000000f8f81812 */ /* 0x000fc800078efcff */
[----:B------:R-:W-:-:S04]  /*88110*/  LOP3.LUT R248, R248, 0xdfffffff, RZ, 0xc0, !PT ;  /* 0xdffffffff8f87812 */ /* 0x000fc800078ec0ff */
        /* <DEDUP_REMOVED lines=114> */
[----:B------:R0:W-:Y:S01]  /*88840*/  STL [R1+0x1600], R16 ;  /* 0x0016001001007387 */ /* 0x0001e20000100800 */
        /* <DEDUP_REMOVED lines=14> */
[----:B------:R-:W-:Y:S01]  /*88930*/  ULDC.64 UR8, c[0x0][0x228] ;  /* 0x00008a0000087ab9 */ /* 0x000fe20000000a00 */
[----:B------:R-:W-:Y:S01]  /*88940*/  ISETP.LT.AND P2, PT, R11, UR60, !P0 ;  /* 0x0000003c0b007c0c */ /* 0x000fe2000c741270 */
[----:B------:R-:W-:Y:S01]  /*88950*/  ULDC UR60, c[0x0][0x228] ;  /* 0x00008a00003c7ab9 */ /* 0x000fe20000000800 */
[----:B------:R-:W-:Y:S01]  /*88960*/  ISETP.LT.AND P1, PT, R12, UR52, !P0 ;  /* 0x000000340c007c0c */ /* 0x000fe2000c721270 */
[----:B0-----:R-:W-:Y:S01]  /*88970*/  VIADD R16, R8, 0x12c ;  /* 0x0000012c08107836 */ /* 0x001fe20000000000 */
[----:B------:R-:W-:Y:S01]  /*88980*/  ISETP.LT.AND P3, PT, R10, UR12, !P0 ;  /* 0x0000000c0a007c0c */ /* 0x000fe2000c761270 */
[----:B------:R-:W-:Y:S01]  /*88990*/  ULDC UR52, c[0x0][0x228] ;  /* 0x00008a0000347ab9 */ /* 0x000fe20000000800 */
[----:B------:R-:W-:Y:S01]  /*889a0*/  ISETP.LT.AND P0, PT, R9, UR51, !P0 ;  /* 0x0000003309007c0c */ /* 0x000fe2000c701270 */
[----:B------:R-:W-:-:S06]  /*889b0*/  ULDC UR51, c[0x0][0x228] ;  /* 0x00008a0000337ab9 */ /* 0x000fcc0000000800 */
        /* <DEDUP_REMOVED lines=92> */
[----:B------:R-:W0:Y:S01]  /*88f80*/  S2R R152, SR_TID.X ;  /* 0x0000000000987919 */ /* 0x000e220000002100 */
[----:B------:R-:W-:Y:S01]  /*88f90*/  LOP3.LUT R247, R247, 0xfffffbff, RZ, 0xc0, !PT ;  /* 0xfffffbfff7f77812 */ /* 0x000fe200078ec0ff */
[----:B------:R-:W-:-:S03]  /*88fa0*/  ULDC UR5, c[0x0][0x228] ;  /* 0x00008a0000057ab9 */ /* 0x000fc60000000800 */
        /* <DEDUP_REMOVED lines=184> */
[----:B------:R-:W-:Y:S02]  /*89b30*/  ISETP.LT.AND P1, PT, R12, UR20, !P0 ;  /* 0x000000140c007c0c */ /* 0x000fe4000c721270 */
        /* <DEDUP_REMOVED lines=70> */
[----:B------:R-:W-:-:S06]  /*89fa0*/  ULDC.64 UR28, c[0x0][0x228] ;  /* 0x00008a00001c7ab9 */ /* 0x000fcc0000000a00 */
        /* <DEDUP_REMOVED lines=31> */
[----:B------:R-:W-:-:S07]  /*8a1a0*/  ISETP.LT.AND P1, PT, R12, UR18, !P0 ;  /* 0x000000120c007c0c */ /* 0x000fce000c721270 */
        /* <DEDUP_REMOVED lines=17> */
[----:B------:R-:W-:Y:S02]  /*8a2c0*/  ISETP.LT.AND P1, PT, R9, UR59, !P0 ;  /* 0x0000003b09007c0c */ /* 0x000fe4000c721270 */
[----:B------:R-:W-:Y:S01]  /*8a2d0*/  LOP3.LUT R245, R245, 0xfffffffb, RZ, 0xc0, !PT ;  /* 0xfffffffbf5f57812 */ /* 0x000fe200078ec0ff */
[----:B------:R-:W-:-:S03]  /*8a2e0*/  VIADD R15, R8, 0x12b ;  /* 0x0000012b080f7836 */ /* 0x000fc60000000000 */
[----:B------:R-:W-:Y:S02]  /*8a2f0*/  @P2 LOP3.LUT R245, R245, 0x4, RZ, 0xfc, !PT ;  /* 0x00000004f5f52812 */ /* 0x000fe400078efcff */
[----:B------:R-:W-:Y:S02]  /*8a300*/  ISETP.GE.AND P0, PT, R15, UR23, PT ;  /* 0x000000170f007c0c */ /* 0x000fe4000bf06270 */
[----:B------:R-:W-:Y:S02]  /*8a310*/  LOP3.LUT R245, R245, 0xfffffffd, RZ, 0xc0, !PT ;  /* 0xfffffffdf5f57812 */ /* 0x000fe400078ec0ff */
[----:B------:R-:W-:Y:S02]  /*8a320*/  ISETP.LT.AND P3, PT, R11, UR58, !P0 ;  /* 0x0000003a0b007c0c */ /* 0x000fe4000c761270 */
[----:B------:R-:W-:Y:S02]  /*8a330*/  @P1 LOP3.LUT R245, R245, 0x2, RZ, 0xfc, !PT ;  /* 0x00000002f5f51812 */ /* 0x000fe400078efcff */
[----:B------:R-:W-:-:S02]  /*8a340*/  ISETP.LT.AND P1, PT, R10, UR42, !P0 ;  /* 0x0000002a0a007c0c */ /* 0x000fc4000c721270 */
[----:B------:R-:W-:Y:S02]  /*8a350*/  ISETP.LT.AND P2, PT, R12, UR57, !P0 ;  /* 0x000000390c007c0c */ /* 0x000fe4000c741270 */
[----:B------:R-:W-:-:S05]  /*8a360*/  LOP3.LUT R245, R245, 0xfffffffe, RZ, 0xc0, !PT ;  /* 0xfffffffef5f57812 */ /* 0x000fca00078ec0ff */
[----:B------:R-:W-:-:S04]  /*8a370*/  @P3 LOP3.LUT R244, R244, 0x80000000, RZ, 0xfc, !PT ;  /* 0x80000000f4f43812 */ /* 0x000fc800078efcff */
[----:B------:R-:W-:Y:S02]  /*8a380*/  @P1 LOP3.LUT R245, R245, 0x1, RZ, 0xfc, !PT ;  /* 0x00000001f5f51812 */ /* 0x000fe400078efcff */
[----:B------:R-:W-:Y:S02]  /*8a390*/  ISETP.LT.AND P1, PT, R9, UR56, !P0 ;  /* 0x0000003809007c0c */ /* 0x000fe4000c721270 */
[----:B------:R-:W-:Y:S01]  /*8a3a0*/  LOP3.LUT R244, R244, 0xbfffffff, RZ, 0xc0, !PT ;  /* 0xbffffffff4f47812 */ /* 0x000fe200078ec0ff */
[----:B------:R-:W-:-:S03]  /*8a3b0*/  VIADD R16, R8, 0x12a ;  /* 0x0000012a08107836 */ /* 0x000fc60000000000 */
[----:B------:R-:W-:Y:S02]  /*8a3c0*/  @P2 LOP3.LUT R244, R244, 0x40000000, RZ, 0xfc, !PT ;  /* 0x40000000f4f42812 */ /* 0x000fe400078efcff */
[----:B------:R-:W-:Y:S02]  /*8a3d0*/  ISETP.GE.AND P0, PT, R16, UR47, PT ;  /* 0x0000002f10007c0c */ /* 0x000fe4000bf06270 */
[----:B------:R-:W-:-:S04]  /*8a3e0*/  LOP3.LUT R244, R244, 0xdfffffff, RZ, 0xc0, !PT ;  /* 0xdffffffff4f47812 */ /* 0x000fc800078ec0ff */
[----:B------:R-:W-:Y:S02]  /*8a3f0*/  @P1 LOP3.LUT R244, R244, 0x20000000, RZ, 0xfc, !PT ;  /* 0x20000000f4f41812 */ /* 0x000fe400078efcff */
        /* <DEDUP_REMOVED lines=61> */
[----:B------:R-:W-:Y:S01]  /*8a7d0*/  LOP3.LUT R244, R244, 0xfffffdff, RZ, 0xc0, !PT ;  /* 0xfffffdfff4f47812 */ /* 0x000fe200078ec0ff */
[----:B------:R-:W-:-:S03]  /*8a7e0*/  VIADD R15, R8, 0x125 ;  /* 0x00000125080f7836 */ /* 0x000fc60000000000 */
[----:B------:R-:W-:Y:S02]  /*8a7f0*/  @P3 LOP3.LUT R244, R244, 0x200, RZ, 0xfc, !PT ;  /* 0x00000200f4f43812 */ /* 0x000fe400078efcff */
[----:B------:R-:W-:Y:S02]  /*8a800*/  ISETP.LT.AND P1, PT, R9, UR9, !P0 ;  /* 0x0000000909007c0c */ /* 0x000fe4000c721270 */
[----:B------:R-:W-:Y:S02]  /*8a810*/  LOP3.LUT R244, R244, 0xfffffeff, RZ, 0xc0, !PT ;  /* 0xfffffefff4f47812 */ /* 0x000fe400078ec0ff */
[----:B------:R-:W-:Y:S02]  /*8a820*/  ISETP.GE.AND P0, PT, R15, UR33, PT ;  /* 0x000000210f007c0c */ /* 0x000fe4000bf06270 */
[----:B------:R-:W-:Y:S02]  /*8a830*/  @P2 LOP3.LUT R244, R244, 0x100, RZ, 0xfc, !PT ;  /* 0x00000100f4f42812 */ /* 0x000fe400078efcff */
[----:B------:R-:W-:-:S02]  /*8a840*/  ISETP.LT.AND P3, PT, R10, UR26, !P0 ;  /* 0x0000001a0a007c0c */ /* 0x000fc4000c761270 */
[----:B------:R-:W-:-:S04]  /*8a850*/  LOP3.LUT R244, R244, 0xffffff7f, RZ, 0xc0, !PT ;  /* 0xffffff7ff4f47812 */ /* 0x000fc800078ec0ff */
[----:B------:R-:W-:Y:S02]  /*8a860*/  @P1 LOP3.LUT R244, R244, 0x80, RZ, 0xfc, !PT ;  /* 0x00000080f4f41812 */ /* 0x000fe400078efcff */
[----:B------:R-:W-:Y:S02]  /*8a870*/  ISETP.LT.AND P2, PT, R11, UR8, !P0 ;  /* 0x000000080b007c0c */ /* 0x000fe4000c741270 */
[----:B------:R-:W-:-:S04]  /*8a880*/  LOP3.LUT R244, R244, 0xffffffbf, RZ, 0xc0, !PT ;  /* 0xffffffbff4f47812 */ /* 0x000fc800078ec0ff */
[----:B------:R-:W-:Y:S02]  /*8a890*/  @P3 LOP3.LUT R244, R244, 0x40, RZ, 0xfc, !PT ;  /* 0x00000040f4f43812 */ /* 0x000fe400078efcff */
[----:B------:R-:W-:Y:S02]  /*8a8a0*/  ISETP.LT.AND P1, PT, R12, UR7, !P0 ;  /* 0x000000070c007c0c */ /* 0x000fe4000c721270 */
[----:B------:R-:W-:-:S04]  /*8a8b0*/  LOP3.LUT R244, R244, 0xffffffdf, RZ, 0xc0, !PT ;  /* 0xffffffdff4f47812 */ /* 0x000fc800078ec0ff */
[----:B------:R-:W-:Y:S02]  /*8a8c0*/  @P2 LOP3.LUT R244, R244, 0x20, RZ, 0xfc, !PT ;  /* 0x00000020f4f42812 */ /* 0x000fe400078efcff */
[----:B------:R-:W-:Y:S02]  /*8a8d0*/  ISETP.LT.AND P0, PT, R9, UR6, !P0 ;  /* 0x0000000609007c0c */ /* 0x000fe4000c701270 */
[----:B------:R-:W-:-:S04]  /*8a8e0*/  LOP3.LUT R244, R244, 0xffffffef, RZ, 0xc0, !PT ;  /* 0xffffffeff4f47812 */ /* 0x000fc800078ec0ff */
[----:B------:R-:W-:Y:S01]  /*8a8f0*/  @P1 LOP3.LUT R244, R244, 0x10, RZ, 0xfc, !PT ;  /* 0x00000010f4f41812 */ /* 0x000fe200078efcff */
[----:B------:R-:W-:-:S03]  /*8a900*/  VIADD R16, R8, 0x1ac ;  /* 0x000001ac08107836 */ /* 0x000fc60000000000 */
[----:B------:R-:W-:-:S04]  /*8a910*/  LOP3.LUT R244, R244, 0xfffffff7, RZ, 0xc0, !PT ;  /* 0xfffffff7f4f47812 */ /* 0x000fc800078ec0ff */
[----:B------:R-:W-:Y:S02]  /*8a920*/  @P0 LOP3.LUT R244, R244, 0x8, RZ, 0xfc, !PT ;  /* 0x00000008f4f40812 */ /* 0x000fe400078efcff */
[----:B------:R-:W-:-:S04]  /*8a930*/  ISETP.GE.AND P0, PT, R16, UR25, PT ;  /* 0x0000001910007c0c */ /* 0x000fc8000bf06270 */
[----:B------:R-:W-:Y:S02]  /*8a940*/  ISETP.LT.AND P3, PT, R12, UR36, !P0 ;  /* 0x000000240c007c0c */ /* 0x000fe4000c761270 */
[----:B------:R-:W-:Y:S02]  /*8a950*/  ISETP.LT.AND P5, PT, R9, UR34, !P0 ;  /* 0x0000002209007c0c */ /* 0x000fe4000c7a1270 */
[----:B------:R-:W-:Y:S01]  /*8a960*/  LOP3.LUT R244, R244, 0xfffff7ff, RZ, 0xc0, !PT ;  /* 0xfffff7fff4f47812 */ /* 0x000fe200078ec0ff */
[----:B------:R-:W-:-:S05]  /*8a970*/  VIADD R15, R8, 0x124 ;  /* 0x00000124080f7836 */ /* 0x000fca0000000000 */
[----:B------:R-:W-:-:S03]  /*8a980*/  ISETP.GE.AND P2, PT, R15, UR31, PT ;  /* 0x0000001f0f007c0c */ /* 0x000fc6000bf46270 */
[----:B------:R-:W-:-:S04]  /*8a990*/  @P3 LOP3.LUT R244, R244, 0x800, RZ, 0xfc, !PT ;  /* 0x00000800f4f43812 */ /* 0x000fc800078efcff */
[----:B------:R-:W-:Y:S02]  /*8a9a0*/  LOP3.LUT R244, R244, 0xfffffbff, RZ, 0xc0, !PT ;  /* 0xfffffbfff4f47812 */ /* 0x000fe400078ec0ff */
[----:B------:R-:W-:Y:S02]  /*8a9b0*/  ISETP.LT.AND P4, PT, R10, UR48, !P2 ;  /* 0x000000300a007c0c */ /* 0x000fe4000d781270 */
[----:B------:R-:W-:Y:S02]  /*8a9c0*/  @P5 LOP3.LUT R244, R244, 0x400, RZ, 0xfc, !PT ;  /* 0x00000400f4f45812 */ /* 0x000fe400078efcff */
[----:B------:R-:W-:Y:S02]  /*8a9d0*/  ISETP.LT.AND P3, PT, R11, UR5, !P2 ;  /* 0x000000050b007c0c */ /* 0x000fe4000d761270 */
[----:B------:R-:W-:-:S04]  /*8a9e0*/  LOP3.LUT R244, R244, 0xfffffffd, RZ, 0xc0, !PT ;  /* 0xfffffffdf4f47812 */ /* 0x000fc800078ec0ff */
[----:B------:R-:W-:-:S04]  /*8a9f0*/  LOP3.LUT R244, R244, 0xfffffffb, RZ, 0xc0, !PT ;  /* 0xfffffffbf4f47812 */ /* 0x000fc800078ec0ff */
[----:B------:R-:W-:Y:S02]  /*8aa00*/  @P4 LOP3.LUT R244, R244, 0x4, RZ, 0xfc, !PT ;  /* 0x00000004f4f44812 */ /* 0x000fe400078efcff */
[----:B0-----:R-:W-:Y:S02]  /*8aa10*/  LOP3.LUT R152, R152, 0x7f, RZ, 0xc0, !PT ;  /* 0x0000007f98987812 */ /* 0x001fe400078ec0ff */
[C---:B------:R-:W-:Y:S02]  /*8aa20*/  ISETP.GE.AND P1, PT, R9.reuse, UR24, PT ;  /* 0x0000001809007c0c */ /* 0x040fe4000bf26270 */
[----:B------:R-:W-:Y:S01]  /*8aa30*/  @P3 LOP3.LUT R244, R244, 0x2, RZ, 0xfc, !PT ;  /* 0x00000002f4f43812 */ /* 0x000fe200078efcff */
[----:B------:R-:W-:Y:S01]  /*8aa40*/  ULDC UR6, c[0x0][0x228] ;  /* 0x00008a0000067ab9 */ /* 0x000fe20000000800 */
[----:B------:R-:W-:Y:S01]  /*8aa50*/  ULDC UR7, c[0x0][0x228] ;  /* 0x00008a0000077ab9 */ /* 0x000fe20000000800 */
[----:B------:R-:W-:Y:S01]  /*8aa60*/  ISETP.LT.AND P3, PT, R12, UR6, !P2 ;  /* 0x000000060c007c0c */ /* 0x000fe2000d761270 */
[----:B------:R-:W-:Y:S01]  /*8aa70*/  VIADD R15, R8, 0x123 ;  /* 0x00000123080f7836 */ /* 0x000fe20000000000 */
[----:B------:R-:W-:Y:S01]  /*8aa80*/  ISETP.LT.AND P2, PT, R9, UR7, !P2 ;  /* 0x0000000709007c0c */ /* 0x000fe2000d741270 */
[----:B------:R-:W-:Y:S01]  /*8aa90*/  ULDC.64 UR6, c[0x0][0x228] ;  /* 0x00008a0000067ab9 */ /* 0x000fe20000000a00 */
[----:B------:R-:W-:Y:S01]  /*8aaa0*/  LOP3.LUT R243, R243, 0x7fffffff, RZ, 0xc0, !PT ;  /* 0x7ffffffff3f37812 */ /* 0x000fe200078ec0ff */
[----:B------:R-:W-:Y:S01]  /*8aab0*/  ULDC UR8, c[0x0][0x228] ;  /* 0x00008a0000087ab9 */ /* 0x000fe20000000800 */
[----:B------:R-:W-:Y:S01]  /*8aac0*/  LOP3.LUT R244, R244, 0xfffffffe, RZ, 0xc0, !PT ;  /* 0xfffffffef4f47812 */ /* 0x000fe200078ec0ff */
[----:B------:R-:W-:Y:S01]  /*8aad0*/  ULDC UR9, c[0x0][0x228] ;  /* 0x00008a0000097ab9 */ /* 0x000fe20000000800 */
[----:B------:R-:W-:Y:S01]  /*8aae0*/  ULDC UR42, c[0x0][0x228] ;  /* 0x00008a00002a7ab9 */ /* 0x000fe20000000800 */
[----:B------:R-:W-:Y:S01]  /*8aaf0*/  ULDC UR12, c[0x0][0x228] ;  /* 0x00008a00000c7ab9 */ /* 0x000fe20000000800 */
[----:B------:R-:W-:Y:S01]  /*8ab00*/  ULDC UR61, c[0x0][0x228] ;  /* 0x00008a00003d7ab9 */ /* 0x000fe20000000800 */
[----:B------:R-:W-:Y:S01]  /*8ab10*/  ULDC UR13, c[0x0][0x228] ;  /* 0x00008a00000d7ab9 */ /* 0x000fe20000000800 */
[----:B------:R-:W-:Y:S01]  /*8ab20*/  ULDC UR14, c[0x0][0x228] ;  /* 0x00008a00000e7ab9 */ /* 0x000fe20000000800 */
[----:B------:R-:W-:Y:S01]  /*8ab30*/  @P3 LOP3.LUT R244, R244, 0x1, RZ, 0xfc, !PT ;  /* 0x00000001f4f43812 */ /* 0x000fe200078efcff */
[----:B------:R-:W-:Y:S01]  /*8ab40*/  ULDC UR60, c[0x0][0x228] ;  /* 0x00008a00003c7ab9 */ /* 0x000fe20000000800 */
[----:B------:R-:W-:Y:S01]  /*8ab50*/  @P2 LOP3.LUT R243, R243, 0x80000000, RZ, 0xfc, !PT ;  /* 0x80000000f3f32812 */ /* 0x000fe200078efcff */
[----:B------:R-:W-:Y:S01]  /*8ab60*/  ULDC UR15, c[0x0][0x228] ;  /* 0x00008a00000f7ab9 */ /* 0x000fe20000000800 */
        /* <DEDUP_REMOVED lines=9> */
[----:B------:R-:W-:Y:S01]  /*8ac00*/  ULDC.64 UR8, c[0x0][0x228] ;  /* 0x00008a0000087ab9 */ /* 0x000fe20000000a00 */
[----:B------:R-:W-:Y:S01]  /*8ac10*/  ISETP.LT.AND P2, PT, R9, UR42, !P2 ;  /* 0x0000002a09007c0c */ /* 0x000fe2000d741270 */
        /* <DEDUP_REMOVED lines=8> */
[----:B------:R-:W-:Y:S01]  /*8aca0*/  ULDC UR31, c[0x0][0x228] ;  /* 0x00008a00001f7ab9 */ /* 0x000fe20000000800 */
[----:B------:R-:W-:Y:S01]  /*8acb0*/  ULDC UR38, c[0x0][0x228] ;  /* 0x00008a0000267ab9 */ /* 0x000fe20000000800 */
[----:B------:R-:W-:Y:S01]  /*8acc0*/  LOP3.LUT R243, R243, 0xdfffffff, RZ, 0xc0, !PT ;  /* 0xdffffffff3f37812 */ /* 0x000fe200078ec0ff */
[----:B------:R-:W-:Y:S01]  /*8acd0*/  ULDC UR24, c[0x0][0x228] ;  /* 0x00008a0000187ab9 */ /* 0x000fe20000000800 */
[----:B------:R-:W-:Y:S01]  /*8ace0*/  ULDC UR52, c[0x0][0x228] ;  /* 0x00008a0000347ab9 */ /* 0x000fe20000000800 */
[----:B------:R-:W-:Y:S01]  /*8acf0*/  ULDC UR53, c[0x0][0x228] ;  /* 0x00008a0000357ab9 */ /* 0x000fe20000000800 */
[----:B------:R-:W-:Y:S01]  /*8ad00*/  @P4 LOP3.LUT R243, R243, 0x20000000, RZ, 0xfc, !PT ;  /* 0x20000000f3f34812 */ /* 0x000fe200078efcff */
[----:B------:R-:W-:Y:S01]  /*8ad10*/  ULDC UR23, c[0x0][0x228] ;  /* 0x00008a0000177ab9 */ /* 0x000fe20000000800 */
[----:B------:R-:W-:Y:S01]  /*8ad20*/  LOP3.LUT R242, R242, 0x7fffffff, RZ, 0xc0, !PT ;  /* 0x7ffffffff2f27812 */ /* 0x000fe200078ec0ff */
[----:B------:R-:W-:Y:S01]  /*8ad30*/  ULDC UR51, c[0x0][0x228] ;  /* 0x00008a0000337ab9 */ /* 0x000fe20000000800 */
[----:B------:R-:W-:Y:S01]  /*8ad40*/  LOP3.LUT R243, R243, 0xefffffff, RZ, 0xc0, !PT ;  /* 0xeffffffff3f37812 */ /* 0x000fe200078ec0ff */
        /* <DEDUP_REMOVED lines=24> */
[----:B------:R-:W-:Y:S01]  /*8aed0*/  ULDC.64 UR12, c[0x0][0x228] ;  /* 0x00008a00000c7ab9 */ /* 0x000fe20000000a00 */
        /* <DEDUP_REMOVED lines=11> */
[----:B------:R-:W-:Y:S01]  /*8af90*/  LOP3.LUT R241, R241, 0x7fffffff, RZ, 0xc0, !PT ;  /* 0x7ffffffff1f17812 */ /* 0x000fe200078ec0ff */
[----:B------:R-:W-:Y:S01]  /*8afa0*/  ULDC UR44, c[0x0][0x228] ;  /* 0x00008a00002c7ab9 */ /* 0x000fe20000000800 */
[----:B------:R-:W-:Y:S01]  /*8afb0*/  @P4 LOP3.LUT R243, R243, 0x2000000, RZ, 0xfc, !PT ;  /* 0x02000000f3f34812 */ /* 0x000fe200078efcff */
[----:B------:R-:W-:Y:S01]  /*8afc0*/  ULDC UR42, c[0x0][0x228] ;  /* 0x00008a00002a7ab9 */ /* 0x000fe20000000800 */
[----:B------:R-:W-:Y:S01]  /*8afd0*/  ULDC UR61, c[0x0][0x228] ;  /* 0x00008a00003d7ab9 */ /* 0x000fe20000000800 */
[----:B------:R-:W-:Y:S01]  /*8afe0*/  LOP3.LUT R240, R240, 0x7fffffff, RZ, 0xc0, !PT ;  /* 0x7ffffffff0f07812 */ /* 0x000fe200078ec0ff */
[----:B------:R-:W-:Y:S01]  /*8aff0*/  ULDC UR27, c[0x0][0x228] ;  /* 0x00008a00001b7ab9 */ /* 0x000fe20000000800 */
[----:B------:R-:W-:Y:S01]  /*8b000*/  LOP3.LUT R243, R243, 0xfeffffff, RZ, 0xc0, !PT ;  /* 0xfefffffff3f37812 */ /* 0x000fe200078ec0ff */
[----:B------:R-:W-:Y:S01]  /*8b010*/  ULDC UR29, c[0x0][0x228] ;  /* 0x00008a00001d7ab9 */ /* 0x000fe20000000800 */
[----:B------:R-:W-:Y:S01]  /*8b020*/  LOP3.LUT R239, R239, 0x7fffffff, RZ, 0xc0, !PT ;  /* 0x7fffffffefef7812 */ /* 0x000fe200078ec0ff */
[----:B------:R-:W-:Y:S01]  /*8b030*/  VIADD R16, R8, 0x8b ;  /* 0x0000008b08107836 */ /* 0x000fe20000000000 */
[----:B------:R-:W-:-:S02]  /*8b040*/  @P3 LOP3.LUT R243, R243, 0x1000000, RZ, 0xfc, !PT ;  /* 0x01000000f3f33812 */ /* 0x000fc400078efcff */
[----:B------:R-:W-:Y:S02]  /*8b050*/  LOP3.LUT R238, R238, 0x7fffffff, RZ, 0xc0, !PT ;  /* 0x7fffffffeeee7812 */ /* 0x000fe400078ec0ff */
[----:B------:R-:W-:Y:S02]  /*8b060*/  LOP3.LUT R243, R243, 0xff7fffff, RZ, 0xc0, !PT ;  /* 0xff7ffffff3f37812 */ /* 0x000fe400078ec0ff */
[----:B------:R-:W-:Y:S02]  /*8b070*/  LOP3.LUT R237, R237, 0x7fffffff, RZ, 0xc0, !PT ;  /* 0x7fffffffeded7812 */ /* 0x000fe400078ec0ff */
[----:B------:R-:W-:Y:S02]  /*8b080*/  @P2 LOP3.LUT R243, R243, 0x800000, RZ, 0xfc, !PT ;  /* 0x00800000f3f32812 */ /* 0x000fe400078efcff */
[----:B------:R-:W-:Y:S01]  /*8b090*/  ISETP.GE.AND P2, PT, R15, UR49, PT ;  /* 0x000000310f007c0c */ /* 0x000fe2000bf46270 */
[----:B------:R-:W-:Y:S01]  /*8b0a0*/  VIADD R15, R8, 0x120 ;  /* 0x00000120080f7836 */ /* 0x000fe20000000000 */
[----:B------:R-:W-:Y:S01]  /*8b0b0*/  LOP3.LUT R243, R243, 0xffbfffff, RZ, 0xc0, !PT ;  /* 0xffbffffff3f37812 */ /* 0x000fe200078ec0ff */
[----:B------:R-:W-:Y:S01]  /*8b0c0*/  ULDC UR49, c[0x0][0x228] ;  /* 0x00008a0000317ab9 */ /* 0x000fe20000000800 */
[----:B------:R-:W-:-:S02]  /*8b0d0*/  ISETP.LT.AND P5, PT, R10, UR12, !P2 ;  /* 0x0000000c0a007c0c */ /* 0x000fc4000d7a1270 */
[----:B------:R-:W-:Y:S02]  /*8b0e0*/  ISETP.LT.AND P4, PT, R11, UR14, !P2 ;  /* 0x0000000e0b007c0c */ /* 0x000fe4000d781270 */
[----:B------:R-:W-:Y:S01]  /*8b0f0*/  ISETP.LT.AND P3, PT, R12, UR60, !P2 ;  /* 0x0000003c0c007c0c */ /* 0x000fe2000d761270 */
[----:B------:R-:W-:Y:S01]  /*8b100*/  ULDC UR60, c[0x0][0x228] ;  /* 0x00008a00003c7ab9 */ /* 0x000fe20000000800 */
[----:B------:R-:W-:Y:S01]  /*8b110*/  ISETP.LT.AND P2, PT, R9, UR15, !P2 ;  /* 0x0000000f09007c0c */ /* 0x000fe2000d741270 */
[----:B------:R-:W-:Y:S01]  /*8b120*/  ULDC.64 UR14, c[0x0][0x228] ;  /* 0x00008a00000e7ab9 */ /* 0x000fe20000000a00 */
[----:B------:R-:W-:Y:S02]  /*8b130*/  LOP3.LUT R236, R236, 0x7fffffff, RZ, 0xc0, !PT ;  /* 0x7fffffffecec7812 */ /* 0x000fe400078ec0ff */
[----:B------:R-:W-:Y:S02]  /*8b140*/  LOP3.LUT R235, R235, 0x7fffffff, RZ, 0xc0, !PT ;  /* 0x7fffffffebeb7812 */ /* 0x000fe400078ec0ff */
[----:B------:R-:W-:-:S02]  /*8b150*/  LOP3.LUT R234, R234, 0x7fffffff, RZ, 0xc0, !PT ;  /* 0x7fffffffeaea7812 */ /* 0x000fc400078ec0ff */
[----:B------:R-:W-:Y:S02]  /*8b160*/  @P5 LOP3.LUT R243, R243, 0x400000, RZ, 0xfc, !PT ;  /* 0x00400000f3f35812 */ /* 0x000fe400078efcff */
[----:B------:R-:W-:Y:S02]  /*8b170*/  LOP3.LUT R233, R233, 0x7fffffff, RZ, 0xc0, !PT ;  /* 0x7fffffffe9e97812 */ /* 0x000fe400078ec0ff */
[----:B------:R-:W-:Y:S02]  /*8b180*/  LOP3.LUT R243, R243, 0xffdfffff, RZ, 0xc0, !PT ;  /* 0xffdffffff3f37812 */ /* 0x000fe400078ec0ff */
[----:B------:R-:W-:Y:S02]  /*8b190*/  LOP3.LUT R232, R232, 0x7fffffff, RZ, 0xc0, !PT ;  /* 0x7fffffffe8e87812 */ /* 0x000fe400078ec0ff */
[----:B------:R-:W-:Y:S02]  /*8b1a0*/  @P4 LOP3.LUT R243, R243, 0x200000, RZ, 0xfc, !PT ;  /* 0x00200000f3f34812 */ /* 0x000fe400078efcff */
[----:B------:R-:W-:-:S02]  /*8b1b0*/  LOP3.LUT R231, R231, 0x7fffffff, RZ, 0xc0, !PT ;  /* 0x7fffffffe7e77812 */ /* 0x000fc400078ec0ff */
[----:B------:R-:W-:Y:S02]  /*8b1c0*/  LOP3.LUT R243, R243, 0xffefffff, RZ, 0xc0, !PT ;  /* 0xffeffffff3f37812 */ /* 0x000fe400078ec0ff */
[----:B------:R-:W-:Y:S02]  /*8b1d0*/  LOP3.LUT R230, R230, 0x7fffffff, RZ, 0xc0, !PT ;  /* 0x7fffffffe6e67812 */ /* 0x000fe400078ec0ff */
[----:B------:R-:W-:Y:S02]  /*8b1e0*/  @P3 LOP3.LUT R243, R243, 0x100000, RZ, 0xfc, !PT ;  /* 0x00100000f3f33812 */ /* 0x000fe400078efcff */
[----:B------:R-:W-:Y:S02]  /*8b1f0*/  LOP3.LUT R229, R229, 0x7fffffff, RZ, 0xc0, !PT ;  /* 0x7fffffffe5e57812 */ /* 0x000fe400078ec0ff */
[----:B------:R-:W-:Y:S02]  /*8b200*/  LOP3.LUT R243, R243, 0xfff7ffff, RZ, 0xc0, !PT ;  /* 0xfff7fffff3f37812 */ /* 0x000fe400078ec0ff */
[----:B------:R-:W-:-:S02]  /*8b210*/  LOP3.LUT R228, R228, 0x7fffffff, RZ, 0xc0, !PT ;  /* 0x7fffffffe4e47812 */ /* 0x000fc400078ec0ff */
[----:B------:R-:W-:Y:S02]  /*8b220*/  @P2 LOP3.LUT R243, R243, 0x80000, RZ, 0xfc, !PT ;  /* 0x00080000f3f32812 */ /* 0x000fe400078efcff */
[----:B------:R-:W-:Y:S01]  /*8b230*/  ISETP.GE.AND P2, PT, R15, UR7, PT ;  /* 0x000000070f007c0c */ /* 0x000fe2000bf46270 */
[----:B------:R-:W-:Y:S01]  /*8b240*/  VIADD R15, R8, 0x11f ;  /* 0x0000011f080f7836 */ /* 0x000fe20000000000 */
[----:B------:R-:W-:Y:S01]  /*8b250*/  LOP3.LUT R243, R243, 0xfffbffff, RZ, 0xc0, !PT ;  /* 0xfffbfffff3f37812 */ /* 0x000fe200078ec0ff */
[----:B------:R-:W-:Y:S01]  /*8b260*/  ULDC.64 UR6, c[0x0][0x228] ;  /* 0x00008a0000067ab9 */ /* 0x000fe20000000a00 */
[----:B------:R-:W-:Y:S02]  /*8b270*/  ISETP.LT.AND P5, PT, R10, UR14, !P2 ;  /* 0x0000000e0a007c0c */ /* 0x000fe4000d7a1270 */
[----:B------:R-:W-:Y:S01]  /*8b280*/  ISETP.LT.AND P4, PT, R11, UR39, !P2 ;  /* 0x000000270b007c0c */ /* 0x000fe2000d781270 */
[----:B------:R-:W-:Y:S01]  /*8b290*/  ULDC UR39, c[0x0][0x228] ;  /* 0x00008a0000277ab9 */ /* 0x000fe20000000800 */
[----:B------:R-:W-:Y:S01]  /*8b2a0*/  ISETP.LT.AND P3, PT, R12, UR40, !P2 ;  /* 0x000000280c007c0c */ /* 0x000fe2000d761270 */
[----:B------:R-:W-:Y:S01]  /*8b2b0*/  ULDC UR40, c[0x0][0x228] ;  /* 0x00008a0000287ab9 */ /* 0x000fe20000000800 */
[----:B------:R-:W-:Y:S01]  /*8b2c0*/  ISETP.LT.AND P2, PT, R9, UR41, !P2 ;  /* 0x0000002909007c0c */ /* 0x000fe2000d741270 */
[----:B------:R-:W-:Y:S01]  /*8b2d0*/  ULDC UR41, c[0x0][0x228] ;  /* 0x00008a0000297ab9 */ /* 0x000fe20000000800 */
[----:B------:R-:W-:-:S02]  /*8b2e0*/  LOP3.LUT R227, R227, 0x7fffffff, RZ, 0xc0, !PT ;  /* 0x7fffffffe3e37812 */ /* 0x000fc400078ec0ff */
[----:B------:R-:W-:Y:S02]  /*8b2f0*/  LOP3.LUT R226, R226, 0x7fffffff, RZ, 0xc0, !PT ;  /* 0x7fffffffe2e27812 */ /* 0x000fe400078ec0ff */
[----:B------:R-:W-:Y:S02]  /*8b300*/  LOP3.LUT R225, R225, 0x7fffffff, RZ, 0xc0, !PT ;  /* 0x7fffffffe1e17812 */ /* 0x000fe400078ec0ff */
[----:B------:R-:W-:Y:S02]  /*8b310*/  @P5 LOP3.LUT R243, R243, 0x40000, RZ, 0xfc, !PT ;  /* 0x00040000f3f35812 */ /* 0x000fe400078efcff */
[----:B------:R-:W-:Y:S02]  /*8b320*/  LOP3.LUT R224, R224, 0x7fffffff, RZ, 0xc0, !PT ;  /* 0x7fffffffe0e07812 */ /* 0x000fe400078ec0ff */
[----:B------:R-:W-:Y:S02]  /*8b330*/  LOP3.LUT R243, R243, 0xfffdffff, RZ, 0xc0, !PT ;  /* 0xfffdfffff3f37812 */ /* 0x000fe400078ec0ff */
[----:B------:R-:W-:-:S02]  /*8b340*/  LOP3.LUT R223, R223, 0x7fffffff, RZ, 0xc0, !PT ;  /* 0x7fffffffdfdf7812 */ /* 0x000fc400078ec0ff */
[----:B------:R-:W-:-:S04]  /*8b350*/  @P4 LOP3.LUT R243, R243, 0x20000, RZ, 0xfc, !PT ;  /* 0x00020000f3f34812 */ /* 0x000fc800078efcff */
        /* <DEDUP_REMOVED lines=70> */
[----:B------:R-:W-:Y:S02]  /*8b7c0*/  LOP3.LUT R243, R243, 0xfffffffd, RZ, 0xc0, !PT ;  /* 0xfffffffdf3f37812 */ /* 0x000fe400078ec0ff */
[----:B------:R-:W-:Y:S02]  /*8b7d0*/  @P2 LOP3.LUT R242, R242, 0x80000000, RZ, 0xfc, !PT ;  /* 0x80000000f2f22812 */ /* 0x000fe400078efcff */
[----:B------:R-:W-:Y:S01]  /*8b7e0*/  ISETP.GE.AND P2, PT, R15, UR9, PT ;  /* 0x000000090f007c0c */ /* 0x000fe2000bf46270 */
[----:B------:R-:W-:Y:S01]  /*8b7f0*/  VIADD R15, R8, 0x11a ;  /* 0x0000011a080f7836 */ /* 0x000fe20000000000 */
[----:B------:R-:W-:Y:S01]  /*8b800*/  @P4 LOP3.LUT R243, R243, 0x2, RZ, 0xfc, !PT ;  /* 0x00000002f3f34812 */ /* 0x000fe200078efcff */
[----:B------:R-:W-:Y:S01]  /*8b810*/  ULDC.64 UR8, c[0x0][0x228] ;  /* 0x00008a0000087ab9 */ /* 0x000fe20000000a00 */
[----:B------:R-:W-:Y:S02]  /*8b820*/  ISETP.LT.AND P5, PT, R10, UR6, !P2 ;  /* 0x000000060a007c0c */ /* 0x000fe4000d7a1270 */
[----:B------:R-:W-:Y:S01]  /*8b830*/  ISETP.LT.AND P4, PT, R11, UR23, !P2 ;  /* 0x000000170b007c0c */ /* 0x000fe2000d781270 */
[----:B------:R-:W-:Y:S01]  /*8b840*/  ULDC UR23, c[0x0][0x228] ;  /* 0x00008a0000177ab9 */ /* 0x000fe20000000800 */
[----:B------:R-:W-:-:S02]  /*8b850*/  LOP3.LUT R242, R242, 0xbfffffff, RZ, 0xc0, !PT ;  /* 0xbffffffff2f27812 */ /* 0x000fc400078ec0ff */
[----:B------:R-:W-:-:S04]  /*8b860*/  LOP3.LUT R243, R243, 0xfffffffe, RZ, 0xc0, !PT ;  /* 0xfffffffef3f37812 */ /* 0x000fc800078ec0ff */
[----:B------:R-:W-:Y:S02]  /*8b870*/  @P3 LOP3.LUT R243, R243, 0x1, RZ, 0xfc, !PT ;  /* 0x00000001f3f33812 */ /* 0x000fe400078efcff */
[----:B------:R-:W-:Y:S01]  /*8b880*/  ISETP.LT.AND P3, PT, R12, UR51, !P2 ;  /* 0x000000330c007c0c */ /* 0x000fe2000d761270 */
[----:B------:R-:W-:Y:S01]  /*8b890*/  ULDC UR51, c[0x0][0x228] ;  /* 0x00008a0000337ab9 */ /* 0x000fe20000000800 */
[----:B------:R-:W-:Y:S02]  /*8b8a0*/  @P5 LOP3.LUT R242, R242, 0x40000000, RZ, 0xfc, !PT ;  /* 0x40000000f2f25812 */ /* 0x000fe400078efcff */
[----:B------:R-:W-:Y:S01]  /*8b8b0*/  ISETP.LT.AND P2, PT, R9, UR50, !P2 ;  /* 0x0000003209007c0c */ /* 0x000fe2000d741270 */
[----:B------:R-:W-:Y:S01]  /*8b8c0*/  ULDC UR50, c[0x0][0x228] ;  /* 0x00008a0000327ab9 */ /* 0x000fe20000000800 */
        /* <DEDUP_REMOVED lines=132> */
[----:B------:R-:W-:Y:S01]  /*8c110*/  ISETP.LT.AND P5, PT, R10, UR6, !P2 ;  /* 0x000000060a007c0c */ /* 0x000fe2000d7a1270 */
[----:B------:R-:W-:Y:S01]  /*8c120*/  ULDC UR6, c[0x0][0x228] ;  /* 0x00008a0000067ab9 */ /* 0x000fe20000000800 */
        /* <DEDUP_REMOVED lines=54> */
[----:B------:R-:W-:Y:S02]  /*8c490*/  LOP3.LUT R241, R241, 0xfffbffff, RZ, 0xc0, !PT ;  /* 0xfffbfffff1f17812 */ /* 0x000fe400078ec0ff */
[----:B------:R-:W-:Y:S02]  /*8c4a0*/  ISETP.LT.AND P5, PT, R10, UR14, !P2 ;  /* 0x0000000e0a007c0c */ /* 0x000fe4000d7a1270 */
[----:B------:R-:W-:Y:S01]  /*8c4b0*/  ISETP.LT.AND P4, PT, R11, UR6, !P2 ;  /* 0x000000060b007c0c */ /* 0x000fe2000d781270 */
[----:B------:R-:W-:Y:S01]  /*8c4c0*/  ULDC.64 UR6, c[0x0][0x228] ;  /* 0x00008a0000067ab9 */ /* 0x000fe20000000a00 */
        /* <DEDUP_REMOVED lines=201> */
[----:B------:R-:W-:-:S02]  /*8d160*/  ISETP.LT.AND P3, PT, R12, UR32, !P2 ;  /* 0x000000200c007c0c */ /* 0x000fc4000d761270 */
[----:B------:R-:W-:Y:S01]  /*8d170*/  ISETP.LT.AND P2, PT, R9, UR33, !P2 ;  /* 0x0000002109007c0c */ /* 0x000fe2000d741270 */
[----:B------:R-:W-:-:S06]  /*8d180*/  ULDC.64 UR32, c[0x0][0x228] ;  /* 0x00008a0000207ab9 */ /* 0x000fcc0000000a00 */
        /* <DEDUP_REMOVED lines=11> */
[----:B------:R-:W-:Y:S02]  /*8d240*/  ISETP.LT.AND P5, PT, R10, UR32, !P2 ;  /* 0x000000200a007c0c */ /* 0x000fe4000d7a1270 */
[----:B------:R-:W-:Y:S01]  /*8d250*/  ISETP.LT.AND P4, PT, R11, UR19, !P2 ;  /* 0x000000130b007c0c */ /* 0x000fe2000d781270 */
[----:B------:R-:W-:Y:S01]  /*8d260*/  ULDC UR19, c[0x0][0x228] ;  /* 0x00008a0000137ab9 */ /* 0x000fe20000000800 */
[----:B------:R-:W-:-:S02]  /*8d270*/  ISETP.LT.AND P3, PT, R12, UR28, !P2 ;  /* 0x0000001c0c007c0c */ /* 0x000fc4000d761270 */
[----:B------:R-:W-:Y:S01]  /*8d280*/  ISETP.LT.AND P2, PT, R9, UR29, !P2 ;  /* 0x0000001d09007c0c */ /* 0x000fe2000d741270 */
[----:B------:R-:W-:-:S06]  /*8d290*/  ULDC.64 UR28, c[0x0][0x228] ;  /* 0x00008a00001c7ab9 */ /* 0x000fcc0000000a00 */
[----:B------:R-:W-:-:S04]  /*8d2a0*/  @P5 LOP3.LUT R240, R240, 0x4, RZ, 0xfc, !PT ;  /* 0x00000004f0f05812 */ /* 0x000fc800078efcff */
[----:B------:R-:W-:Y:S02]  /*8d2b0*/  LOP3.LUT R240, R240, 0xfffffffd, RZ, 0xc0, !PT ;  /* 0xfffffffdf0f07812 */ /* 0x000fe400078ec0ff */
[----:B------:R-:W-:Y:S02]  /*8d2c0*/  @P2 LOP3.LUT R239, R239, 0x80000000, RZ, 0xfc, !PT ;  /* 0x80000000efef2812 */ /* 0x000fe400078efcff */
[----:B------:R-:W-:Y:S01]  /*8d2d0*/  ISETP.GE.AND P2, PT, R15, UR9, PT ;  /* 0x000000090f007c0c */ /* 0x000fe2000bf46270 */
[----:B------:R-:W-:Y:S01]  /*8d2e0*/  VIADD R15, R8, 0x102 ;  /* 0x00000102080f7836 */ /* 0x000fe20000000000 */
[----:B------:R-:W-:Y:S01]  /*8d2f0*/  @P4 LOP3.LUT R240, R240, 0x2, RZ, 0xfc, !PT ;  /* 0x00000002f0f04812 */ /* 0x000fe200078efcff */
[----:B------:R-:W-:Y:S01]  /*8d300*/  ULDC UR9, c[0x0][0x228] ;  /* 0x00008a0000097ab9 */ /* 0x000fe20000000800 */
[----:B------:R-:W-:Y:S02]  /*8d310*/  ISETP.LT.AND P5, PT, R10, UR28, !P2 ;  /* 0x0000001c0a007c0c */ /* 0x000fe4000d7a1270 */
[----:B------:R-:W-:Y:S01]  /*8d320*/  ISETP.LT.AND P4, PT, R11, UR18, !P2 ;  /* 0x000000120b007c0c */ /* 0x000fe2000d781270 */
[----:B------:R-:W-:Y:S01]  /*8d330*/  ULDC UR18, c[0x0][0x228] ;  /* 0x00008a0000127ab9 */ /* 0x000fe20000000800 */
[----:B------:R-:W-:-:S02]  /*8d340*/  LOP3.LUT R239, R239, 0xbfffffff, RZ, 0xc0, !PT ;  /* 0xbfffffffefef7812 */ /* 0x000fc400078ec0ff */
[----:B------:R-:W-:-:S04]  /*8d350*/  LOP3.LUT R240, R240, 0xfffffffe, RZ, 0xc0, !PT ;  /* 0xfffffffef0f07812 */ /* 0x000fc800078ec0ff */
[----:B------:R-:W-:Y:S02]  /*8d360*/  @P3 LOP3.LUT R240, R240, 0x1, RZ, 0xfc, !PT ;  /* 0x00000001f0f03812 */ /* 0x000fe400078efcff */
[----:B------:R-:W-:Y:S02]  /*8d370*/  ISETP.LT.AND P3, PT, R12, UR36, !P2 ;  /* 0x000000240c007c0c */ /* 0x000fe4000d761270 */
[----:B------:R-:W-:Y:S02]  /*8d380*/  @P5 LOP3.LUT R239, R239, 0x40000000, RZ, 0xfc, !PT ;  /* 0x40000000efef5812 */ /* 0x000fe400078efcff */
[----:B------:R-:W-:Y:S01]  /*8d390*/  ISETP.LT.AND P2, PT, R9, UR37, !P2 ;  /* 0x0000002509007c0c */ /* 0x000fe2000d741270 */
[----:B------:R-:W-:Y:S01]  /*8d3a0*/  ULDC.64 UR36, c[0x0][0x228] ;  /* 0x00008a0000247ab9 */ /* 0x000fe20000000a00 */
        /* <DEDUP_REMOVED lines=211> */
[----:B------:R-:W-:Y:S02]  /*8e0e0*/  ISETP.LT.AND P4, PT, R11, UR25, !P2 ;  /* 0x000000190b007c0c */ /* 0x000fe4000d781270 */
[----:B------:R-:W-:Y:S01]  /*8e0f0*/  ISETP.LT.AND P3, PT, R12, UR24, !P2 ;  /* 0x000000180c007c0c */ /* 0x000fe2000d761270 */
[----:B------:R-:W-:Y:S01]  /*8e100*/  ULDC.64 UR24, c[0x0][0x228] ;  /* 0x00008a0000187ab9 */ /* 0x000fe20000000a00 */
[----:B------:R-:W-:-:S07]  /*8e110*/  ISETP.LT.AND P2, PT, R9, UR31, !P2 ;  /* 0x0000001f09007c0c */ /* 0x000fce000d741270 */
        /* <DEDUP_REMOVED lines=28> */
[----:B------:R-:W-:Y:S01]  /*8e2e0*/  ISETP.LT.AND P5, PT, R10, UR22, !P2 ;  /* 0x000000160a007c0c */ /* 0x000fe2000d7a1270 */
[----:B------:R-:W-:Y:S01]  /*8e2f0*/  ULDC UR22, c[0x0][0x228] ;  /* 0x00008a0000167ab9 */ /* 0x000fe20000000800 */
[----:B------:R-:W-:Y:S02]  /*8e300*/  ISETP.LT.AND P4, PT, R11, UR26, !P2 ;  /* 0x0000001a0b007c0c */ /* 0x000fe4000d781270 */
[----:B------:R-:W-:Y:S01]  /*8e310*/  ISETP.LT.AND P3, PT, R12, UR27, !P2 ;  /* 0x0000001b0c007c0c */ /* 0x000fe2000d761270 */
[----:B------:R-:W-:Y:S01]  /*8e320*/  ULDC.64 UR26, c[0x0][0x228] ;  /* 0x00008a00001a7ab9 */ /* 0x000fe20000000a00 */
        /* <DEDUP_REMOVED lines=26> */
[----:B------:R-:W-:Y:S01]  /*8e4d0*/  ULDC UR25, c[0x0][0x228] ;  /* 0x00008a0000197ab9 */ /* 0x000fe20000000800 */
[----:B------:R-:W-:Y:S01]  /*8e4e0*/  ISETP.LT.AND P5, PT, R10, UR16, !P2 ;  /* 0x000000100a007c0c */ /* 0x000fe2000d7a1270 */
[----:B------:R-:W-:Y:S01]  /*8e4f0*/  ULDC UR16, c[0x0][0x228] ;  /* 0x00008a0000107ab9 */ /* 0x000fe20000000800 */
[----:B------:R-:W-:-:S02]  /*8e500*/  ISETP.LT.AND P4, PT, R11, UR15, !P2 ;  /* 0x0000000f0b007c0c */ /* 0x000fc4000d781270 */
[----:B------:R-:W-:Y:S02]  /*8e510*/  LOP3.LUT R237, R237, 0xbfffffff, RZ, 0xc0, !PT ;  /* 0xbfffffffeded7812 */ /* 0x000fe400078ec0ff */
[----:B------:R-:W-:-:S04]  /*8e520*/  LOP3.LUT R238, R238, 0xfffffffe, RZ, 0xc0, !PT ;  /* 0xfffffffeeeee7812 */ /* 0x000fc800078ec0ff */
[----:B------:R-:W-:Y:S02]  /*8e530*/  @P3 LOP3.LUT R238, R238, 0x1, RZ, 0xfc, !PT ;  /* 0x00000001eeee3812 */ /* 0x000fe400078efcff */
[----:B------:R-:W-:Y:S01]  /*8e540*/  ISETP.LT.AND P3, PT, R12, UR14, !P2 ;  /* 0x0000000e0c007c0c */ /* 0x000fe2000d761270 */
[----:B------:R-:W-:Y:S01]  /*8e550*/  ULDC.64 UR14, c[0x0][0x228] ;  /* 0x00008a00000e7ab9 */ /* 0x000fe20000000a00 */
        /* <DEDUP_REMOVED lines=14> */
[----:B------:R-:W-:Y:S02]  /*8e640*/  ISETP.LT.AND P4, PT, R11, UR7, !P2 ;  /* 0x000000070b007c0c */ /* 0x000fe4000d781270 */
[----:B------:R-:W-:Y:S01]  /*8e650*/  ISETP.LT.AND P3, PT, R12, UR6, !P2 ;  /* 0x000000060c007c0c */ /* 0x000fe2000d761270 */
[----:B------:R-:W-:Y:S01]  /*8e660*/  ULDC.64 UR6, c[0x0][0x228] ;  /* 0x00008a0000067ab9 */ /* 0x000fe20000000a00 */
        /* <DEDUP_REMOVED lines=120> */
[----:B------:R-:W-:Y:S01]  /*8edf0*/  ISETP.LT.AND P4, PT, R11, UR32, !P2 ;  /* 0x000000200b007c0c */ /* 0x000fe2000d781270 */
[----:B------:R-:W-:Y:S01]  /*8ee00*/  ULDC.64 UR32, c[0x0][0x228] ;  /* 0x00008a0000207ab9 */ /* 0x000fe20000000a00 */
        /* <DEDUP_REMOVED lines=283> */
[----:B------:R-:W-:-:S02]  /*8ffc0*/  ISETP.LT.AND P4, PT, R11, UR16, !P2 ;  /* 0x000000100b007c0c */ /* 0x000fc4000d781270 */
[----:B------:R-:W-:Y:S02]  /*8ffd0*/  LOP3.LUT R234, R234, 0xbfffffff, RZ, 0xc0, !PT ;  /* 0xbfffffffeaea7812 */ /* 0x000fe400078ec0ff */
[----:B------:R-:W-:-:S04]  /*8ffe0*/  LOP3.LUT R235, R235, 0xfffffffe, RZ, 0xc0, !PT ;  /* 0xfffffffeebeb7812 */ /* 0x000fc800078ec0ff */
[----:B------:R-:W-:Y:S02]  /*8fff0*/  @P3 LOP3.LUT R235, R235, 0x1, RZ, 0xfc, !PT ;  /* 0x00000001ebeb3812 */ /* 0x000fe400078efcff */
[----:B------:R-:W-:Y:S01]  /*90000*/  ISETP.LT.AND P3, PT, R12, UR17, !P2 ;  /* 0x000000110c007c0c */ /* 0x000fe2000d761270 */
[----:B------:R-:W-:Y:S01]  /*90010*/  ULDC.64 UR16, c[0x0][0x228] ;  /* 0x00008a0000107ab9 */ /* 0x000fe20000000a00 */
[----:B------:R-:W-:Y:S02]  /*90020*/  @P5 LOP3.LUT R234, R234, 0x40000000, RZ, 0xfc, !PT ;  /* 0x40000000eaea5812 */ /* 0x000fe400078efcff */
[----:B------:R-:W-:Y:S02]  /*90030*/  ISETP.LT.AND P2, PT, R9, UR18, !P2 ;  /* 0x0000001209007c0c */ /* 0x000fe4000d741270 */
        /* <DEDUP_REMOVED lines=104> */
[----:B------:R-:W-:-:S02]  /*906c0*/  ISETP.LT.AND P3, PT, R12, UR33, !P2 ;  /* 0x000000210c007c0c */ /* 0x000fc4000d761270 */
        /* <DEDUP_REMOVED lines=317> */
[----:B------:R-:W-:-:S02]  /*91aa0*/  ISETP.LT.AND P4, PT, R11, UR21, !P2 ;  /* 0x000000150b007c0c */ /* 0x000fc4000d781270 */
[----:B------:R-:W-:Y:S02]  /*91ab0*/  LOP3.LUT R231, R231, 0xbfffffff, RZ, 0xc0, !PT ;  /* 0xbfffffffe7e77812 */ /* 0x000fe400078ec0ff */
[----:B------:R-:W-:-:S04]  /*91ac0*/  LOP3.LUT R232, R232, 0xfffffffe, RZ, 0xc0, !PT ;  /* 0xfffffffee8e87812 */ /* 0x000fc800078ec0ff */
[----:B------:R-:W-:Y:S02]  /*91ad0*/  @P3 LOP3.LUT R232, R232, 0x1, RZ, 0xfc, !PT ;  /* 0x00000001e8e83812 */ /* 0x000fe400078efcff */
[----:B------:R-:W-:Y:S01]  /*91ae0*/  ISETP.LT.AND P3, PT, R12, UR26, !P2 ;  /* 0x0000001a0c007c0c */ /* 0x000fe2000d761270 */
[----:B------:R-:W-:Y:S01]  /*91af0*/  ULDC UR26, c[0x0][0x228] ;  /* 0x00008a00001a7ab9 */ /* 0x000fe20000000800 */
        /* <DEDUP_REMOVED lines=121> */
[----:B------:R-:W-:Y:S01]  /*92290*/  ULDC.64 UR22, c[0x0][0x228] ;  /* 0x00008a0000167ab9 */ /* 0x000fe20000000a00 */
        /* <DEDUP_REMOVED lines=849> */
[----:B------:R-:W-:Y:S01]  /*957b0*/  ULDC UR22, c[0x0][0x228] ;  /* 0x00008a0000167ab9 */ /* 0x000fe20000000800 */
[----:B------:R-:W-:Y:S01]  /*957c0*/  ISETP.LT.AND P4, PT, R12, UR20, !P2 ;  /* 0x000000140c007c0c */ /* 0x000fe2000d781270 */
[----:B------:R-:W-:-:S08]  /*957d0*/  ULDC UR20, c[0x0][0x228] ;  /* 0x00008a0000147ab9 */ /* 0x000fd00000000800 */
[----:B------:R-:W-:Y:S02]  /*957e0*/  @P3 LOP3.LUT R225, R225, 0x4, RZ, 0xfc, !PT ;  /* 0x00000004e1e13812 */ /* 0x000fe400078efcff */
[----:B------:R-:W-:Y:S01]  /*957f0*/  ISETP.LT.AND P3, PT, R9, UR61, !P2 ;  /* 0x0000003d09007c0c */ /* 0x000fe2000d761270 */
[----:B------:R-:W-:Y:S01]  /*95800*/  ULDC UR61, c[0x0][0x228] ;  /* 0x00008a00003d7ab9 */ /* 0x000fe20000000800 */
[----:B------:R-:W-:Y:S01]  /*95810*/  ISETP.GE.AND P2, PT, R16, UR23, PT ;  /* 0x0000001710007c0c */ /* 0x000fe2000bf46270 */
[----:B------:R-:W-:Y:S01]  /*95820*/  VIADD R16, R8, 0x89 ;  /* 0x0000008908107836 */ /* 0x000fe20000000000 */
[----:B------:R-:W-:-:S04]  /*95830*/  LOP3.LUT R225, R225, 0xfffffffd, RZ, 0xc0, !PT ;  /* 0xfffffffde1e17812 */ /* 0x000fc800078ec0ff */
[----:B------:R-:W-:Y:S02]  /*95840*/  @P5 LOP3.LUT R225, R225, 0x2, RZ, 0xfc, !PT ;  /* 0x00000002e1e15812 */ /* 0x000fe400078efcff */
[----:B------:R-:W-:Y:S02]  /*95850*/  ISETP.LT.AND P5, PT, R11, UR22, !P2 ;  /* 0x000000160b007c0c */ /* 0x000fe4000d7a1270 */
[----:B------:R-:W-:Y:S02]  /*95860*/  LOP3.LUT R225, R225, 0xfffffffe, RZ, 0xc0, !PT ;  /* 0xfffffffee1e17812 */ /* 0x000fe400078ec0ff */
[----:B------:R-:W-:Y:S02]  /*95870*/  @P3 LOP3.LUT R224, R224, 0x80000000, RZ, 0xfc, !PT ;  /* 0x80000000e0e03812 */ /* 0x000fe400078efcff */
[----:B------:R-:W-:Y:S02]  /*95880*/  ISETP.LT.AND P3, PT, R10, UR28, !P2 ;  /* 0x0000001c0a007c0c */ /* 0x000fe4000d761270 */
[----:B------:R-:W-:-:S02]  /*95890*/  LOP3.LUT R224, R224, 0xbfffffff, RZ, 0xc0, !PT ;  /* 0xbfffffffe0e07812 */ /* 0x000fc400078ec0ff */
[----:B------:R-:W-:Y:S02]  /*958a0*/  @P4 LOP3.LUT R225, R225, 0x1, RZ, 0xfc, !PT ;  /* 0x00000001e1e14812 */ /* 0x000fe400078efcff */
[----:B------:R-:W-:-:S07]  /*958b0*/  ISETP.LT.AND P4, PT, R12, UR20, !P2 ;  /* 0x000000140c007c0c */ /* 0x000fce000d781270 */
[----:B------:R-:W-:Y:S02]  /*958c0*/  @P3 LOP3.LUT R224, R224, 0x40000000, RZ, 0xfc, !PT ;  /* 0x40000000e0e03812 */ /* 0x000fe400078efcff */
[----:B------:R-:W-:Y:S02]  /*958d0*/  ISETP.LT.AND P3, PT, R9, UR61, !P2 ;  /* 0x0000003d09007c0c */ /* 0x000fe4000d761270 */
[----:B------:R-:W-:Y:S02]  /*958e0*/  LOP3.LUT R224, R224, 0xdfffffff, RZ, 0xc0, !PT ;  /* 0xdfffffffe0e07812 */ /* 0x000fe400078ec0ff */
[----:B------:R-:W-:Y:S01]  /*958f0*/  ISETP.GE.AND P2, PT, R15, UR25, PT ;  /* 0x000000190f007c0c */ /* 0x000fe2000bf46270 */
[----:B------:R-:W-:Y:S01]  /*95900*/  VIADD R15, R8, 0x88 ;  /* 0x00000088080f7836 */ /* 0x000fe20000000000 */
        /* <DEDUP_REMOVED lines=8> */
[----:B------:R-:W-:-:S11]  /*95990*/  LOP3.LUT R224, R224, 0xfbffffff, RZ, 0xc0, !PT ;  /* 0xfbffffffe0e07812 */ /* 0x000fd600078ec0ff */
        /* <DEDUP_REMOVED lines=86> */
[----:B------:R-:W-:Y:S02]  /*95f00*/  ISETP.GE.AND P2, PT, R16, UR39, PT ;  /* 0x0000002710007c0c */ /* 0x000fe4000bf46270 */
        /* <DEDUP_REMOVED lines=22> */
[----:B------:R-:W-:-:S04]  /*96070*/  @P5 LOP3.LUT R223, R223, 0x4000000, RZ, 0xfc, !PT ;  /* 0x04000000dfdf5812 */ /* 0x000fc800078efcff */
[----:B------:R-:W-:-:S04]  /*96080*/  LOP3.LUT R223, R223, 0xfeffffff, RZ, 0xc0, !PT ;  /* 0xfeffffffdfdf7812 */ /* 0x000fc800078ec0ff */
[----:B------:R-:W-:-:S04]  /*96090*/  LOP3.LUT R223, R223, 0xfdffffff, RZ, 0xc0, !PT ;  /* 0xfdffffffdfdf7812 */ /* 0x000fc800078ec0ff */
[----:B------:R-:W-:-:S04]  /*960a0*/  @P4 LOP3.LUT R223, R223, 0x2000000, RZ, 0xfc, !PT ;  /* 0x02000000dfdf4812 */ /* 0x000fc800078efcff */
[----:B------:R-:W-:Y:S01]  /*960b0*/  @P3 LOP3.LUT R223, R223, 0x1000000, RZ, 0xfc, !PT ;  /* 0x01000000dfdf3812 */ /* 0x000fe200078efcff */
[----:B------:R-:W2:Y:S01]  /*960c0*/  LDL.LU R186, [R1+0x1678] ;  /* 0x0016780001ba7983 */ /* 0x000ea20000300800 */
[----:B------:R-:W-:Y:S01]  /*960d0*/  ULDC UR5, c[0x0][0x248] ;  /* 0x0000920000057ab9 */ /* 0x000fe20000000800 */
[----:B------:R-:W-:Y:S01]  /*960e0*/  ULDC UR14, c[0x0][0x228] ;  /* 0x00008a00000e7ab9 */ /* 0x000fe20000000800 */
[----:B------:R-:W-:Y:S01]  /*960f0*/  ULDC UR18, c[0x0][0x228] ;  /* 0x00008a0000127ab9 */ /* 0x000fe20000000800 */
        /* <DEDUP_REMOVED lines=79> */
[----:B------:R-:W-:Y:S01]  /*965f0*/  VIADD R153, R14, UR5 ;  /* 0x000000050e997c36 */ /* 0x000fe20008000000 */
[----:B------:R-:W-:-:S02]  /*96600*/  ULDC UR5, c[0x0][0x248] ;  /* 0x0000920000057ab9 */ /* 0x000fc40000000800 */
[----:B------:R-:W-:Y:S04]  /*96610*/  STL [R1+0x51e4], R29 ;  /* 0x0051e41d01007387 */ /* 0x000fe80000100800 */
[----:B---3--:R-:W-:Y:S04]  /*96620*/  STL [R1+0x51e0], R28 ;  /* 0x0051e01c01007387 */ /* 0x008fe80000100800 */
[----:B----4-:R-:W-:Y:S04]  /*96630*/  STL [R1+0x51dc], R27 ;  /* 0x0051dc1b01007387 */ /* 0x010fe80000100800 */
[----:B------:R-:W-:Y:S04]  /*96640*/  STL [R1+0x51d8], R26 ;  /* 0x0051d81a01007387 */ /* 0x000fe80000100800 */
[----:B------:R-:W-:Y:S04]  /*96650*/  STL [R1+0x51d4], R25 ;  /* 0x0051d41901007387 */ /* 0x000fe80000100800 */
[----:B------:R2:W-:Y:S02]  /*96660*/  STL [R1+0x51d0], R24 ;  /* 0x0051d01801007387 */ /* 0x0005e40000100800 */
[----:B--2---:R-:W-:Y:S01]  /*96670*/  F2FP.SATFINITE.E4M3.F32.PACK_AB_MERGE_C R24, R185, R186, RZ ;  /* 0x000000bab918723e */ /* 0x004fe200048070ff */
[----:B------:R-:W-:-:S04]  /*96680*/  IMAD.MOV.U32 R185, RZ, RZ, R184 ;  /* 0x000000ffffb97224 */ /* 0x000fc800078e00b8 */
[----:B------:R0:W-:Y:S01]  /*96690*/  STL [R1+0x4cbc], R24 ;  /* 0x004cbc1801007387 */ /* 0x0001e20000100800 */
        /* <DEDUP_REMOVED lines=20> */
[----:B------:R-:W-:-:S05]  /*967e0*/  SHF.R.S32.HI R154, RZ, 0x1f, R153 ;  /* 0x0000001fff9a7819 */ /* 0x000fca0000011499 */
[----:B------:R-:W-:-:S05]  /*967f0*/  IMAD.X R25, R154, 0x1, R13, P3 ;  /* 0x000000019a197824 */ /* 0x000fca00018e060d */
[----:B------:R0:W-:Y:S04]  /*96800*/  STL.64 [R1+0x3190], R24 ;  /* 0x0031901801007387 */ /* 0x0001e80000100a00 */
[----:B------:R-:W0:Y:S04]  /*96810*/  LDL.LU R187, [R1+0x1680] ;  /* 0x0016800001bb7983 */ /* 0x000e280000300800 */
[----:B------:R-:W0:Y:S02]  /*96820*/  LDL.LU R186, [R1+0x1684] ;  /* 0x0016840001ba7983 */ /* 0x000e240000300800 */
[----:B0-----:R-:W-:-:S05]  /*96830*/  F2FP.SATFINITE.E4M3.F32.PACK_AB_MERGE_C R24, R186, R187, RZ ;  /* 0x000000bbba18723e */ /* 0x001fca00048070ff */
[----:B------:R0:W-:Y:S04]  /*96840*/  STL [R1+0x4c34], R24 ;  /* 0x004c341801007387 */ /* 0x0001e80000100800 */
[----:B------:R-:W0:Y:S04]  /*96850*/  LDL.LU R187, [R1+0x1688] ;  /* 0x0016880001bb7983 */ /* 0x000e280000300800 */
[----:B------:R-:W0:Y:S02]  /*96860*/  LDL.LU R186, [R1+0x168c] ;  /* 0x00168c0001ba7983 */ /* 0x000e240000300800 */
[----:B0-----:R-:W-:-:S05]  /*96870*/  F2FP.SATFINITE.E4M3.F32.PACK_AB_MERGE_C R24, R186, R187, RZ ;  /* 0x000000bbba18723e */ /* 0x001fca00048070ff */
[----:B------:R0:W-:Y:S02]  /*96880*/  STL [R1+0x4c50], R24 ;  /* 0x004c501801007387 */ /* 0x0001e40000100800 */
[----:B0-----:R-:W-:-:S05]  /*96890*/  IADD3 R24, P3, R153, R0, RZ ;  /* 0x0000000099187210 */ /* 0x001fca0007f7e0ff */
        /* <DEDUP_REMOVED lines=25> */
[----:B------:R-:W0:Y:S01]  /*96a30*/  LDL.LU R186, [R1+0x16b4] ;  /* 0x0016b40001ba7983 */ /* 0x000e220000300800 */
[----:B------:R-:W-:Y:S01]  /*96a40*/  VIADD R153, R153, UR5 ;  /* 0x0000000599997c36 */ /* 0x000fe20008000000 */
[----:B------:R-:W-:-:S04]  /*96a50*/  ULDC UR5, c[0x0][0x248] ;  /* 0x0000920000057ab9 */ /* 0x000fc80000000800 */
[----:B------:R-:W-:Y:S02]  /*96a60*/  SHF.R.S32.HI R154, RZ, 0x1f, R153 ;  /* 0x0000001fff9a7819 */ /* 0x000fe40000011499 */
[----:B0-----:R-:W-:Y:S01]  /*96a70*/  F2FP.SATFINITE.E4M3.F32.PACK_AB_MERGE_C R24, R186, R187, RZ ;  /* 0x000000bbba18723e */ /* 0x001fe200048070ff */
[----:B------:R-:W-:Y:S02]  /*96a80*/  IMAD.MOV.U32 R187, RZ, RZ, R185 ;  /* 0x000000ffffbb7224 */ /* 0x000fe400078e00b9 */
[----:B------:R-:W-:Y:S02]  /*96a90*/  IMAD.MOV.U32 R186, RZ, RZ, R184 ;  /* 0x000000ffffba7224 */ /* 0x000fe400078e00b8 */
[----:B------:R-:W-:Y:S01]  /*96aa0*/  IMAD.MOV.U32 R185, RZ, RZ, R183 ;  /* 0x000000ffffb97224 */ /* 0x000fe200078e00b7 */
[----:B------:R0:W-:Y:S01]  /*96ab0*/  STL [R1+0x4b58], R24 ;  /* 0x004b581801007387 */ /* 0x0001e20000100800 */
[----:B------:R-:W-:Y:S02]  /*96ac0*/  IMAD.MOV.U32 R184, RZ, RZ, R182 ;  /* 0x000000ffffb87224 */ /* 0x000fe400078e00b6 */
[----:B------:R-:W-:-:S02]  /*96ad0*/  IMAD.MOV.U32 R183, RZ, RZ, R181 ;  /* 0x000000ffffb77224 */ /* 0x000fc400078e00b5 */
[----:B------:R-:W-:Y:S02]  /*96ae0*/  IMAD.MOV.U32 R182, RZ, RZ, R180 ;  /* 0x000000ffffb67224 */ /* 0x000fe400078e00b4 */
[----:B------:R-:W-:Y:S02]  /*96af0*/  IMAD.MOV.U32 R181, RZ, RZ, R179 ;  /* 0x000000ffffb57224 */ /* 0x000fe400078e00b3 */
[----:B------:R-:W-:Y:S02]  /*96b00*/  IMAD.MOV.U32 R180, RZ, RZ, R178 ;  /* 0x000000ffffb47224 */ /* 0x000fe400078e00b2 */
[----:B------:R-:W-:Y:S02]  /*96b10*/  IMAD.MOV.U32 R179, RZ, RZ, R177 ;  /* 0x000000ffffb37224 */ /* 0x000fe400078e00b1 */
[----:B------:R-:W-:Y:S02]  /*96b20*/  IMAD.MOV.U32 R178, RZ, RZ, R176 ;  /* 0x000000ffffb27224 */ /* 0x000fe400078e00b0 */
[----:B------:R-:W-:Y:S01]  /*96b30*/  IMAD.MOV.U32 R177, RZ, RZ, R173 ;  /* 0x000000ffffb17224 */ /* 0x000fe200078e00ad */
[----:B0-----:R-:W-:Y:S01]  /*96b40*/  F2FP.SATFINITE.E4M3.F32.PACK_AB_MERGE_C R24, R186, R187, RZ ;  /* 0x000000bbba18723e */ /* 0x001fe200048070ff */
        /* <DEDUP_REMOVED lines=9> */
[----:B------:R-:W2:Y:S04]  /*96be0*/  LDL.LU R165, [R1+0x17c0] ;  /* 0x0017c00001a57983 */ /* 0x000ea80000300800 */
[----:B------:R-:W3:Y:S04]  /*96bf0*/  LDL.LU R163, [R1+0x17c4] ;  /* 0x0017c40001a37983 */ /* 0x000ee80000300800 */
        /* <DEDUP_REMOVED lines=51> */
[----:B------:R-:W-:Y:S01]  /*96f30*/  IMAD.MOV.U32 R180, RZ, RZ, R170 ;  /* 0x000000ffffb47224 */ /* 0x000fe200078e00aa */
[----:B0-----:R-:W-:Y:S01]  /*96f40*/  F2FP.SATFINITE.E4M3.F32.PACK_AB_MERGE_C R24, R186, R187, RZ ;  /* 0x000000bbba18723e */ /* 0x001fe200048070ff */
[----:B------:R-:W-:Y:S02]  /*96f50*/  IMAD.MOV.U32 R171, RZ, RZ, R169 ;  /* 0x000000ffffab7224 */ /* 0x000fe400078e00a9 */
[----:B------:R-:W-:Y:S02]  /*96f60*/  IMAD.MOV.U32 R170, RZ, RZ, R168 ;  /* 0x000000ffffaa7224 */ /* 0x000fe400078e00a8 */
[----:B------:R-:W-:-:S02]  /*96f70*/  IMAD.MOV.U32 R169, RZ, RZ, R167 ;  /* 0x000000ffffa97224 */ /* 0x000fc400078e00a7 */
[----:B------:R-:W-:Y:S02]  /*96f80*/  IMAD.MOV.U32 R168, RZ, RZ, R166 ;  /* 0x000000ffffa87224 */ /* 0x000fe400078e00a6 */
[----:B--2---:R-:W-:Y:S02]  /*96f90*/  IMAD.MOV.U32 R167, RZ, RZ, R165 ;  /* 0x000000ffffa77224 */ /* 0x004fe400078e00a5 */
[----:B---3--:R-:W-:Y:S01]  /*96fa0*/  IMAD.MOV.U32 R166, RZ, RZ, R163 ;  /* 0x000000ffffa67224 */ /* 0x008fe200078e00a3 */
        /* <DEDUP_REMOVED lines=30> */
[----:B0-----:R-:W-:Y:S01]  /*97190*/  F2FP.SATFINITE.E4M3.F32.PACK_AB_MERGE_C R24, R186, R187, RZ ;  /* 0x000000bbba18723e */ /* 0x001fe200048070ff */
[----:B------:R-:W-:-:S02]  /*971a0*/  IMAD.MOV.U32 R187, RZ, RZ, R185 ;  /* 0x000000ffffbb7224 */ /* 0x000fc400078e00b9 */
[----:B------:R-:W-:Y:S02]  /*971b0*/  IMAD.MOV.U32 R186, RZ, RZ, R184 ;  /* 0x000000ffffba7224 */ /* 0x000fe400078e00b8 */
[----:B------:R0:W-:Y:S04]  /*971c0*/  STL [R1+0x4944], R24 ;  /* 0x0049441801007387 */ /* 0x0001e80000100800 */
[----:B------:R-:W4:Y:S04]  /*971d0*/  LDL.LU R185, [R1+0x1730] ;  /* 0x0017300001b97983 */ /* 0x000f280000300800 */
[----:B------:R-:W4:Y:S01]  /*971e0*/  LDL.LU R184, [R1+0x1734] ;  /* 0x0017340001b87983 */ /* 0x000f220000300800 */
[----:B0-----:R-:W-:-:S05]  /*971f0*/  IADD3 R24, P3, R153, R4, RZ ;  /* 0x0000000499187210 */ /* 0x001fca0007f7e0ff */
[----:B------:R-:W-:-:S05]  /*97200*/  IMAD.X R25, R154, 0x1, R3, P3 ;  /* 0x000000019a197824 */ /* 0x000fca00018e0603 */
[----:B------:R0:W-:Y:S02]  /*97210*/  STL.64 [R1+0x30f0], R24 ;  /* 0x0030f01801007387 */ /* 0x0001e40000100a00 */
[----:B0-----:R-:W-:-:S05]  /*97220*/  F2FP.SATFINITE.E4M3.F32.PACK_AB_MERGE_C R24, R186, R187, RZ ;  /* 0x000000bbba18723e */ /* 0x001fca00048070ff */
[----:B------:R4:W-:Y:S02]  /*97230*/  STL [R1+0x4964], R24 ;  /* 0x0049641801007387 */ /* 0x0009e40000100800 */
[----:B----4-:R-:W-:Y:S02]  /*97240*/  F2FP.SATFINITE.E4M3.F32.PACK_AB_MERGE_C R24, R184, R185, RZ ;  /* 0x000000b9b818723e */ /* 0x010fe400048070ff */
[----:B------:R-:W4:Y:S04]  /*97250*/  LDL.LU R185, [R1+0x1738] ;  /* 0x0017380001b97983 */ /* 0x000f280000300800 */
[----:B------:R-:W4:Y:S01]  /*97260*/  LDL.LU R184, [R1+0x173c] ;  /* 0x00173c0001b87983 */ /* 0x000f220000300800 */
[----:B------:R-:W-:Y:S01]  /*97270*/  VIADD R153, R153, UR5 ;  /* 0x0000000599997c36 */ /* 0x000fe20008000000 */
[----:B------:R-:W-:-:S02]  /*97280*/  ULDC UR5, c[0x0][0x248] ;  /* 0x0000920000057ab9 */ /* 0x000fc40000000800 */
[----:B------:R4:W-:Y:S02]  /*97290*/  STL [R1+0x48f4], R24 ;  /* 0x0048f41801007387 */ /* 0x0009e40000100800 */
[----:B------:R-:W-:Y:S02]  /*972a0*/  SHF.R.S32.HI R154, RZ, 0x1f, R153 ;  /* 0x0000001fff9a7819 */ /* 0x000fe40000011499 */
[----:B----4-:R-:W-:Y:S01]  /*972b0*/  F2FP.SATFINITE.E4M3.F32.PACK_AB_MERGE_C R24, R184, R185, RZ ;  /* 0x000000b9b818723e */ /* 0x010fe200048070ff */
[----:B------:R-:W-:Y:S02]  /*972c0*/  IMAD.MOV.U32 R185, RZ, RZ, R183 ;  /* 0x000000ffffb97224 */ /* 0x000fe400078e00b7 */
[----:B------:R-:W-:Y:S02]  /*972d0*/  IMAD.MOV.U32 R184, RZ, RZ, R182 ;  /* 0x000000ffffb87224 */ /* 0x000fe400078e00b6 */
[----:B------:R0:W-:Y:S01]  /*972e0*/  STL [R1+0x4910], R24 ;  /* 0x0049101801007387 */ /* 0x0001e20000100800 */
[----:B------:R-:W-:-:S02]  /*972f0*/  IMAD.MOV.U32 R183, RZ, RZ, R181 ;  /* 0x000000ffffb77224 */ /* 0x000fc400078e00b5 */
[----:B------:R-:W-:Y:S01]  /*97300*/  IMAD.MOV.U32 R182, RZ, RZ, R180 ;  /* 0x000000ffffb67224 */ /* 0x000fe200078e00b4 */
[----:B------:R-:W4:Y:S04]  /*97310*/  LDL.LU R181, [R1+0x1758] ;  /* 0x0017580001b57983 */ /* 0x000f280000300800 */
[----:B------:R-:W4:Y:S01]  /*97320*/  LDL.LU R180, [R1+0x175c] ;  /* 0x00175c0001b47983 */ /* 0x000f220000300800 */
[----:B0-----:R-:W-:-:S05]  /*97330*/  IADD3 R24, P3, R153, R2, RZ ;  /* 0x0000000299187210 */ /* 0x001fca0007f7e0ff */
[----:B------:R-:W-:-:S05]  /*97340*/  IMAD.X R25, R154, 0x1, R13, P3 ;  /* 0x000000019a197824 */ /* 0x000fca00018e060d */
[----:B------:R0:W-:Y:S02]  /*97350*/  STL.64 [R1+0x30d0], R24 ;  /* 0x0030d01801007387 */ /* 0x0001e40000100a00 */
[----:B0-----:R-:W-:Y:S02]  /*97360*/  F2FP.SATFINITE.E4M3.F32.PACK_AB_MERGE_C R25, R184, R185, RZ ;  /* 0x000000b9b819723e */ /* 0x001fe400048070ff */
[----:B------:R-:W-:Y:S01]  /*97370*/  F2FP.SATFINITE.E4M3.F32.PACK_AB_MERGE_C R24, R178, R179, RZ ;  /* 0x000000b3b218723e */ /* 0x000fe200048070ff */
[----:B------:R-:W-:Y:S02]  /*97380*/  IMAD.MOV.U32 R179, RZ, RZ, R177 ;  /* 0x000000ffffb37224 */ /* 0x000fe400078e00b1 */
[----:B------:R-:W-:Y:S01]  /*97390*/  IMAD.MOV.U32 R178, RZ, RZ, R176 ;  /* 0x000000ffffb27224 */ /* 0x000fe200078e00b0 */
[----:B------:R-:W-:Y:S01]  /*973a0*/  STL [R1+0x48c4], R25 ;  /* 0x0048c41901007387 */ /* 0x000fe20000100800 */
[----:B------:R-:W-:Y:S02]  /*973b0*/  IMAD.MOV.U32 R177, RZ, RZ, R173 ;  /* 0x000000ffffb17224 */ /* 0x000fe400078e00ad */
[----:B------:R-:W-:Y:S01]  /*973c0*/  IMAD.MOV.U32 R176, RZ, RZ, R172 ;  /* 0x000000ffffb07224 */ /* 0x000fe200078e00ac */
[----:B------:R0:W-:Y:S01]  /*973d0*/  STL [R1+0x48d0], R24 ;  /* 0x0048d01801007387 */ /* 0x0001e20000100800 */
[----:B------:R-:W-:-:S02]  /*973e0*/  IMAD.MOV.U32 R173, RZ, RZ, R161 ;  /* 0x000000ffffad7224 */ /* 0x000fc400078e00a1 */
[----:B------:R-:W-:Y:S02]  /*973f0*/  IMAD.MOV.U32 R172, RZ, RZ, R160 ;  /* 0x000000ffffac7224 */ /* 0x000fe400078e00a0 */
[----:B------:R-:W-:Y:S02]  /*97400*/  IMAD.MOV.U32 R161, RZ, RZ, R159 ;  /* 0x000000ffffa17224 */ /* 0x000fe400078e009f */
[----:B------:R-:W-:Y:S02]  /*97410*/  IMAD.MOV.U32 R160, RZ, RZ, R158 ;  /* 0x000000ffffa07224 */ /* 0x000fe400078e009e */
[----:B------:R-:W-:Y:S02]  /*97420*/  IMAD.MOV.U32 R159, RZ, RZ, R157 ;  /* 0x000000ffff9f7224 */ /* 0x000fe400078e009d */
[----:B------:R-:W-:Y:S01]  /*97430*/  IMAD.MOV.U32 R158, RZ, RZ, R155 ;  /* 0x000000ffff9e7224 */ /* 0x000fe200078e009b */
[----:B------:R-:W2:Y:S04]  /*97440*/  LDL.LU R157, [R1+0x1778] ;  /* 0x00177800019d7983 */ /* 0x000ea80000300800 */
[----:B------:R-:W2:Y:S01]  /*97450*/  LDL.LU R155, [R1+0x177c] ;  /* 0x00177c00019b7983 */ /* 0x000ea20000300800 */
[----:B0-----:R-:W-:-:S05]  /*97460*/  IADD3 R24, P3, R153, R0, RZ ;  /* 0x0000000099187210 */ /* 0x001fca0007f7e0ff */
[----:B------:R-:W-:-:S05]  /*97470*/  IMAD.X R25, R154, 0x1, R7, P3 ;  /* 0x000000019a197824 */ /* 0x000fca00018e0607 */
[----:B------:R0:W-:Y:S02]  /*97480*/  STL.64 [R1+0x30c0], R24 ;  /* 0x0030c01801007387 */ /* 0x0001e40000100a00 */
[----:B0-----:R-:W-:-:S05]  /*97490*/  F2FP.SATFINITE.E4M3.F32.PACK_AB_MERGE_C R25, R182, R183, RZ ;  /* 0x000000b7b619723e */ /* 0x001fca00048070ff */
[----:B------:R-:W-:Y:S01]  /*974a0*/  STL [R1+0x48b4], R25 ;  /* 0x0048b41901007387 */ /* 0x000fe20000100800 */
[----:B----4-:R-:W-:-:S05]  /*974b0*/  F2FP.SATFINITE.E4M3.F32.PACK_AB_MERGE_C R24, R180, R181, RZ ;  /* 0x000000b5b418723e */ /* 0x010fca00048070ff */
[----:B------:R0:W-:Y:S02]  /*974c0*/  STL [R1+0x48bc], R24 ;  /* 0x0048bc1801007387 */ /* 0x0001e40000100800 */
[----:B0-----:R-:W-:-:S05]  /*974d0*/  IADD3 R24, P3, R153, R6, RZ ;  /* 0x0000000699187210 */ /* 0x001fca0007f7e0ff */
[----:B------:R-:W-:-:S05]  /*974e0*/  IMAD.X R25, R154, 0x1, R5, P3 ;  /* 0x000000019a197824 */ /* 0x000fca00018e0605 */
[----:B------:R0:W-:Y:S02]  /*974f0*/  STL.64 [R1+0x30b8], R24 ;  /* 0x0030b81801007387 */ /* 0x0001e40000100a00 */
[----:B0-----:R-:W-:Y:S01]  /*97500*/  F2FP.SATFINITE.E4M3.F32.PACK_AB_MERGE_C R24, R174, R175, RZ ;  /* 0x000000afae18723e */ /* 0x001fe200048070ff */
[----:B------:R-:W-:Y:S02]  /*97510*/  IMAD.MOV.U32 R175, RZ, RZ, R164 ;  /* 0x000000ffffaf7224 */ /* 0x000fe400078e00a4 */
[----:B------:R-:W-:Y:S02]  /*97520*/  IMAD.MOV.U32 R174, RZ, RZ, R162 ;  /* 0x000000ffffae7224 */ /* 0x000fe400078e00a2 */
[----:B------:R0:W-:Y:S04]  /*97530*/  STL [R1+0x4884], R24 ;  /* 0x0048841801007387 */ /* 0x0001e80000100800 */
[----:B------:R-:W4:Y:S04]  /*97540*/  LDL.LU R164, [R1+0x1798] ;  /* 0x0017980001a47983 */ /* 0x000f280000300800 */
[----:B------:R-:W4:Y:S01]  /*97550*/  LDL.LU R162, [R1+0x179c] ;  /* 0x00179c0001a27983 */ /* 0x000f220000300800 */
[C---:B0-----:R-:W-:Y:S01]  /*97560*/  IADD3 R24, P3, R153.reuse, R4, RZ ;  /* 0x0000000499187210 */ /* 0x041fe20007f7e0ff */
[----:B------:R-:W-:Y:S01]  /*97570*/  VIADD R153, R153, UR5 ;  /* 0x0000000599997c36 */ /* 0x000fe20008000000 */
[----:B------:R-:W-:Y:S01]  /*97580*/  F2FP.SATFINITE.E4M3.F32.PACK_AB_MERGE_C R26, R172, R173, RZ ;  /* 0x000000adac1a723e */ /* 0x000fe200048070ff */
[----:B------:R-:W-:-:S02]  /*97590*/  ULDC UR5, c[0x0][0x248] ;  /* 0x0000920000057ab9 */ /* 0x000fc40000000800 */
[----:B------:R-:W-:-:S05]  /*975a0*/  IMAD.X R25, R154, 0x1, R3, P3 ;  /* 0x000000019a197824 */ /* 0x000fca00018e0603 */
[----:B------:R0:W-:Y:S02]  /*975b0*/  STL.64 [R1+0x30b0], R24 ;  /* 0x0030b01801007387 */ /* 0x0001e40000100a00 */
[----:B0-----:R-:W-:Y:S02]  /*975c0*/  F2FP.SATFINITE.E4M3.F32.PACK_AB_MERGE_C R25, R178, R179, RZ ;  /* 0x000000b3b219723e */ /* 0x001fe400048070ff */
[----:B------:R-:W-:-:S03]  /*975d0*/  F2FP.SATFINITE.E4M3.F32.PACK_AB_MERGE_C R24, R176, R177, RZ ;  /* 0x000000b1b018723e */ /* 0x000fc600048070ff */
[----:B------:R-:W-:Y:S04]  /*975e0*/  STL [R1+0x488c], R25 ;  /* 0x00488c1901007387 */ /* 0x000fe80000100800 */
[----:B------:R2:W-:Y:S02]  /*975f0*/  STL [R1+0x4858], R24 ;  /* 0x0048581801007387 */ /* 0x0005e40000100800 */
[----:B--2---:R-:W-:Y:S02]  /*97600*/  F2FP.SATFINITE.E4M3.F32.PACK_AB_MERGE_C R24, R155, R157, RZ ;  /* 0x0000009d9b18723e */ /* 0x004fe400048070ff */
[----:B------:R-:W2:Y:S04]  /*97610*/  LDL.LU R157, [R1+0x17b8] ;  /* 0x0017b800019d7983 */ /* 0x000ea80000300800 */
[----:B------:R-:W2:Y:S01]  /*97620*/  LDL.LU R155, [R1+0x17bc] ;  /* 0x0017bc00019b7983 */ /* 0x000ea20000300800 */
[----:B------:R-:W-:-:S03]  /*97630*/  SHF.R.S32.HI R154, RZ, 0x1f, R153 ;  /* 0x0000001fff9a7819 */ /* 0x000fc60000011499 */
[----:B------:R0:W-:Y:S02]  /*97640*/  STL [R1+0x4868], R24 ;  /* 0x0048681801007387 */ /* 0x0001e40000100800 */
[----:B0-----:R-:W-:-:S05]  /*97650*/  IADD3 R24, P3, R153, R2, RZ ;  /* 0x0000000299187210 */ /* 0x001fca0007f7e0ff */
[----:B------:R-:W-:-:S05]  /*97660*/  IMAD.X R25, R154, 0x1, R13, P3 ;  /* 0x000000019a197824 */ /* 0x000fca00018e060d */
[----:B------:R0:W-:Y:S02]  /*97670*/  STL.64 [R1+0x3090], R24 ;  /* 0x0030901801007387 */ /* 0x0001e40000100a00 */
[----:B0-----:R-:W-:Y:S01]  /*97680*/  F2FP.SATFINITE.E4M3.F32.PACK_AB_MERGE_C R25, R170, R171, RZ ;  /* 0x000000abaa19723e */ /* 0x001fe200048070ff */
[----:B------:R-:W-:Y:S01]  /*97690*/  IMAD.MOV.U32 R171, RZ, RZ, R167 ;  /* 0x000000ffffab7224 */ /* 0x000fe200078e00a7 */
[----:B------:R-:W-:Y:S01]  /*976a0*/  F2FP.SATFINITE.E4M3.F32.PACK_AB_MERGE_C R24, R168, R169, RZ ;  /* 0x000000a9a818723e */ /* 0x000fe200048070ff */
[----:B------:R-:W-:Y:S02]  /*976b0*/  IMAD.MOV.U32 R170, RZ, RZ, R166 ;  /* 0x000000ffffaa7224 */ /* 0x000fe400078e00a6 */
[----:B------:R-:W-:Y:S01]  /*976c0*/  STL [R1+0x483c], R25 ;  /* 0x00483c1901007387 */ /* 0x000fe20000100800 */
[----:B------:R-:W-:Y:S02]  /*976d0*/  IMAD.MOV.U32 R169, RZ, RZ, R165 ;  /* 0x000000ffffa97224 */ /* 0x000fe400078e00a5 */
[----:B---3--:R-:W-:Y:S01]  /*976e0*/  IMAD.MOV.U32 R168, RZ, RZ, R163 ;  /* 0x000000ffffa87224 */ /* 0x008fe200078e00a3 */
[----:B------:R0:W-:Y:S04]  /*976f0*/  STL [R1+0x4844], R24 ;  /* 0x0048441801007387 */ /* 0x0001e80000100800 */
[----:B------:R-:W3:Y:S04]  /*97700*/  LDL.LU R167, [R1+0x17d0] ;  /* 0x0017d00001a77983 */ /* 0x000ee80000300800 */
[----:B------:R-:W3:Y:S01]  /*97710*/  LDL.LU R166, [R1+0x17d4] ;  /* 0x0017d40001a67983 */ /* 0x000ee20000300800 */
[----:B0-----:R-:W-:-:S03]  /*97720*/  IADD3 R24, P3, R153, R0, RZ ;  /* 0x0000000099187210 */ /* 0x001fc60007f7e0ff */
[----:B------:R-:W3:Y:S02]  /*97730*/  LDL.LU R165, [R1+0x17d8] ;  /* 0x0017d80001a57983 */ /* 0x000ee40000300800 */
[----:B------:R-:W-:Y:S02]  /*97740*/  IMAD.X R25, R154, 0x1, R7, P3 ;  /* 0x000000019a197824 */ /* 0x000fe400018e0607 */
[----:B------:R-:W3:Y:S04]  /*97750*/  LDL.LU R163, [R1+0x17dc] ;  /* 0x0017dc0001a37983 */ /* 0x000ee80000300800 */
[----:B------:R0:W-:Y:S02]  /*97760*/  STL.64 [R1+0x3080], R24 ;  /* 0x0030801801007387 */ /* 0x0001e40000100a00 */
[----:B0-----:R-:W-:-:S02]  /*97770*/  F2FP.SATFINITE.E4M3.F32.PACK_AB_MERGE_C R25, R174, R175, RZ ;  /* 0x000000afae19723e */ /* 0x001fc400048070ff */
[----:B----4-:R-:W-:Y:S02]  /*97780*/  F2FP.SATFINITE.E4M3.F32.PACK_AB_MERGE_C R24, R162, R164, RZ ;  /* 0x000000a4a218723e */ /* 0x010fe400048070ff */
[----:B------:R-:W4:Y:S04]  /*97790*/  LDL.LU R164, [R1+0x17e0] ;  /* 0x0017e00001a47983 */ /* 0x000f280000300800 */
[----:B------:R-:W-:Y:S04]  /*977a0*/  STL [R1+0x480c], R25 ;  /* 0x00480c1901007387 */ /* 0x000fe80000100800 */
[----:B------:R-:W4:Y:S04]  /*977b0*/  LDL.LU R162, [R1+0x17e4] ;  /* 0x0017e40001a27983 */ /* 0x000f280000300800 */
[----:B------:R0:W-:Y:S02]  /*977c0*/  STL [R1+0x4818], R24 ;  /* 0x0048181801007387 */ /* 0x0001e40000100800 */
[----:B0-----:R-:W-:-:S05]  /*977d0*/  IADD3 R24, P3, R153, R6, RZ ;  /* 0x0000000699187210 */ /* 0x001fca0007f7e0ff */
[----:B------:R-:W-:-:S05]  /*977e0*/  IMAD.X R25, R154, 0x1, R5, P3 ;  /* 0x000000019a197824 */ /* 0x000fca00018e0605 */
[----:B------:R0:W-:Y:S04]  /*977f0*/  STL.64 [R1+0x3078], R24 ;  /* 0x0030781801007387 */ /* 0x0001e80000100a00 */
[----:B------:R-:W-:Y:S01]  /*97800*/  STL [R1+0x47d8], R26 ;  /* 0x0047d81a01007387 */ /* 0x000fe20000100800 */
[----:B0-----:R-:W-:-:S05]  /*97810*/  IADD3 R24, P3, R153, R4, RZ ;  /* 0x0000000499187210 */ /* 0x001fca0007f7e0ff */
[----:B------:R-:W-:-:S05]  /*97820*/  IMAD.X R25, R154, 0x1, R3, P3 ;  /* 0x000000019a197824 */ /* 0x000fca00018e0603 */
[----:B------:R0:W-:Y:S02]  /*97830*/  STL.64 [R1+0x3070], R24 ;  /* 0x0030701801007387 */ /* 0x0001e40000100a00 */
[----:B0-----:R-:W-:Y:S02]  /*97840*/  F2FP.SATFINITE.E4M3.F32.PACK_AB_MERGE_C R25, R160, R161, RZ ;  /* 0x000000a1a019723e */ /* 0x001fe400048070ff */
[----:B------:R-:W-:Y:S01]  /*97850*/  F2FP.SATFINITE.E4M3.F32.PACK_AB_MERGE_C R24, R158, R159, RZ ;  /* 0x0000009f9e18723e */ /* 0x000fe200048070ff */
[----:B------:R-:W4:Y:S04]  /*97860*/  LDL.LU R161, [R1+0x17e8] ;  /* 0x0017e80001a17983 */ /* 0x000f280000300800 */
[----:B------:R-:W-:Y:S04]  /*97870*/  STL [R1+0x47e8], R25 ;  /* 0x0047e81901007387 */ /* 0x000fe80000100800 */
[----:B------:R-:W4:Y:S04]  /*97880*/  LDL.LU R160, [R1+0x17ec] ;  /* 0x0017ec0001a07983 */ /* 0x000f280000300800 */
[----:B------:R2:W-:Y:S04]  /*97890*/  STL [R1+0x47d0], R24 ;  /* 0x0047d01801007387 */ /* 0x0005e80000100800 */
[----:B------:R-:W4:Y:S04]  /*978a0*/  LDL.LU R159, [R1+0x17f0] ;  /* 0x0017f000019f7983 */ /* 0x000f280000300800 */
[----:B------:R-:W4:Y:S01]  /*978b0*/  LDL.LU R158, [R1+0x17f4] ;  /* 0x0017f400019e7983 */ /* 0x000f220000300800 */
[----:B------:R-:W-:Y:S01]  /*978c0*/  VIADD R153, R153, UR5 ;  /* 0x0000000599997c36 */ /* 0x000fe20008000000 */
[----:B--2---:R-:W-:Y:S01]  /*978d0*/  F2FP.SATFINITE.E4M3.F32.PACK_AB_MERGE_C R24, R155, R157, RZ ;  /* 0x0000009d9b18723e */ /* 0x004fe200048070ff */
[----:B------:R-:W-:Y:S01]  /*978e0*/  ULDC UR5, c[0x0][0x248] ;  /* 0x0000920000057ab9 */ /* 0x000fe20000000800 */
[----:B------:R-:W2:Y:S04]  /*978f0*/  LDL.LU R157, [R1+0x17f8] ;  /* 0x0017f800019d7983 */ /* 0x000ea80000300800 */
[----:B------:R-:W2:Y:S01]  /*97900*/  LDL.LU R155, [R1+0x17fc] ;  /* 0x0017fc00019b7983 */ /* 0x000ea20000300800 */
[----:B------:R-:W-:-:S02]  /*97910*/  SHF.R.S32.HI R154, RZ, 0x1f, R153 ;  /* 0x0000001fff9a7819 */ /* 0x000fc40000011499 */
[----:B------:R-:W-:Y:S01]  /*97920*/  F2FP.SATFINITE.E4M3.F32.PACK_AB_MERGE_C R27, R170, R171, RZ ;  /* 0x000000abaa1b723e */ /* 0x000fe200048070ff */
[----:B------:R0:W-:Y:S01]  /*97930*/  STL [R1+0x47d4], R24 ;  /* 0x0047d41801007387 */ /* 0x0001e20000100800 */
[----:B------:R-:W-:Y:S02]  /*97940*/  F2FP.SATFINITE.E4M3.F32.PACK_AB_MERGE_C R26, R168, R169, RZ ;  /* 0x000000a9a81a723e */ /* 0x000fe400048070ff */
[----:B0-----:R-:W-:-:S05]  /*97950*/  IADD3 R24, P3, R153, R2, RZ ;  /* 0x0000000299187210 */ /* 0x001fca0007f7e0ff */
[----:B------:R-:W-:-:S05]  /*97960*/  IMAD.X R25, R154, 0x1, R13, P3 ;  /* 0x000000019a197824 */ /* 0x000fca00018e060d */
[----:B------:R0:W-:Y:S04]  /*97970*/  STL.64 [R1+0x3050], R24 ;  /* 0x0030501801007387 */ /* 0x0001e80000100a00 */
[----:B------:R-:W-:Y:S04]  /*97980*/  STL [R1+0x47c8], R27 ;  /* 0x0047c81b01007387 */ /* 0x000fe80000100800 */
[----:B------:R-:W-:Y:S01]  /*97990*/  STL [R1+0x47cc], R26 ;  /* 0x0047cc1a01007387 */ /* 0x000fe20000100800 */
[----:B0-----:R-:W-:-:S05]  /*979a0*/  IADD3 R24, P3, R153, R0, RZ ;  /* 0x0000000099187210 */ /* 0x001fca0007f7e0ff */
[----:B------:R-:W-:-:S05]  /*979b0*/  IMAD.X R25, R154, 0x1, R7, P3 ;  /* 0x000000019a197824 */ /* 0x000fca00018e0607 */
[----:B------:R3:W-:Y:S04]  /*979c0*/  STL.64 [R1+0x3040], R24 ;  /* 0x0030401801007387 */ /* 0x0007e80000100a00 */
[----:B------:R-:W2:Y:S01]  /*979d0*/  LDL.LU R169, [R1+0x1400] ;  /* 0x0014000001a97983 */ /* 0x000ea20000300800 */
[----:B---3--:R-:W-:Y:S02]  /*979e0*/  F2FP.SATFINITE.E4M3.F32.PACK_AB_MERGE_C R25, R166, R167, RZ ;  /* 0x000000a7a619723e */ /* 0x008fe400048070ff */
[----:B------:R-:W-:-:S03]  /*979f0*/  F2FP.SATFINITE.E4M3.F32.PACK_AB_MERGE_C R24, R163, R165, RZ ;  /* 0x000000a5a318723e */ /* 0x000fc600048070ff */
[----:B------:R-:W-:Y:S04]  /*97a00*/  STL [R1+0x47c0], R25 ;  /* 0x0047c01901007387 */ /* 0x000fe80000100800 */
[----:B------:R-:W3:Y:S04]  /*97a10*/  LDL.LU R165, [R1+0x1404] ;  /* 0x0014040001a57983 */ /* 0x000ee80000300800 */
[----:B------:R0:W-:Y:S04]  /*97a20*/  STL [R1+0x47c4], R24 ;  /* 0x0047c41801007387 */ /* 0x0001e80000100800 */
[----:B------:R-:W3:Y:S04]  /*97a30*/  LDL.LU R168, [R1+0x1408] ;  /* 0x0014080001a87983 */ /* 0x000ee80000300800 */
[----:B------:R-:W3:Y:S01]  /*97a40*/  LDL.LU R163, [R1+0x140c] ;  /* 0x00140c0001a37983 */ /* 0x000ee20000300800 */
[----:B0-----:R-:W-:-:S05]  /*97a50*/  IADD3 R24, P3, R153, R6, RZ ;  /* 0x0000000699187210 */ /* 0x001fca0007f7e0ff */
[----:B------:R-:W-:-:S05]  /*97a60*/  IMAD.X R25, R154, 0x1, R5, P3 ;  /* 0x000000019a197824 */ /* 0x000fca00018e0605 */
[----:B------:R4:W-:Y:S04]  /*97a70*/  STL.64 [R1+0x3038], R24 ;  /* 0x0030381801007387 */ /* 0x0009e80000100a00 */
[----:B------:R-:W3:Y:S04]  /*97a80*/  LDL.LU R177, [R1+0x1410] ;  /* 0x0014100001b17983 */ /* 0x000ee80000300800 */
[----:B------:R-:W3:Y:S01]  /*97a90*/  LDL.LU R167, [R1+0x1414] ;  /* 0x0014140001a77983 */ /* 0x000ee20000300800 */
[----:B----4-:R-:W-:-:S05]  /*97aa0*/  F2FP.SATFINITE.E4M3.F32.PACK_AB_MERGE_C R24, R162, R164, RZ ;  /* 0x000000a4a218723e */ /* 0x010fca00048070ff */
[----:B------:R0:W-:Y:S04]  /*97ab0*/  STL [R1+0x47bc], R24 ;  /* 0x0047bc1801007387 */ /* 0x0001e80000100800 */
[----:B------:R-:W4:Y:S04]  /*97ac0*/  LDL.LU R176, [R1+0x1418] ;  /* 0x0014180001b07983 */ /* 0x000f280000300800 */
[----:B------:R-:W4:Y:S04]  /*97ad0*/  LDL.LU R166, [R1+0x141c] ;  /* 0x00141c0001a67983 */ /* 0x000f280000300800 */
[----:B------:R-:W4:Y:S04]  /*97ae0*/  LDL.LU R164, [R1+0x1420] ;  /* 0x0014200001a47983 */ /* 0x000f280000300800 */
[----:B------:R-:W4:Y:S01]  /*97af0*/  LDL.LU R162, [R1+0x1424] ;  /* 0x0014240001a27983 */ /* 0x000f220000300800 */
[----:B0-----:R-:W-:-:S05]  /*97b00*/  IADD3 R24, P3, R153, R4, RZ ;  /* 0x0000000499187210 */ /* 0x001fca0007f7e0ff */
[----:B------:R-:W-:-:S05]  /*97b10*/  IMAD.X R25, R154, 0x1, R3, P3 ;  /* 0x000000019a197824 */ /* 0x000fca00018e0603 */
[----:B------:R0:W-:Y:S04]  /*97b20*/  STL.64 [R1+0x3030], R24 ;  /* 0x0030301801007387 */ /* 0x0001e80000100a00 */
[----:B------:R-:W4:Y:S01]  /*97b30*/  LDL.LU R173, [R1+0x1428] ;  /* 0x0014280001ad7983 */ /* 0x000f220000300800 */
[----:B------:R-:W-:Y:S01]  /*97b40*/  VIADD R153, R153, UR5 ;  /* 0x0000000599997c36 */ /* 0x000fe20008000000 */
[----:B------:R-:W-:Y:S01]  /*97b50*/  ULDC UR5, c[0x0][0x248] ;  /* 0x0000920000057ab9 */ /* 0x000fe20000000800 */
[----:B0-----:R-:W-:-:S05]  /*97b60*/  F2FP.SATFINITE.E4M3.F32.PACK_AB_MERGE_C R25, R160, R161, RZ ;  /* 0x000000a1a019723e */ /* 0x001fca00048070ff */
[----:B------:R-:W-:Y:S04]  /*97b70*/  STL [R1+0x47b8], R25 ;  /* 0x0047b81901007387 */ /* 0x000fe80000100800 */
[----:B------:R-:W4:Y:S01]  /*97b80*/  LDL.LU R172, [R1+0x142c] ;  /* 0x00142c0001ac7983 */ /* 0x000f220000300800 */
[----:B------:R-:W-:-:S05]  /*97b90*/  F2FP.SATFINITE.E4M3.F32.PACK_AB_MERGE_C R24, R158, R159, RZ ;  /* 0x0000009f9e18723e */ /* 0x000fca00048070ff */
[----:B------:R2:W-:Y:S04]  /*97ba0*/  STL [R1+0x47b4], R24 ;  /* 0x0047b41801007387 */ /* 0x0005e80000100800 */
[----:B------:R-:W4:Y:S04]  /*97bb0*/  LDL.LU R161, [R1+0x1430] ;  /* 0x0014300001a17983 */ /* 0x000f280000300800 */
[----:B------:R-:W4:Y:S04]  /*97bc0*/  LDL.LU R160, [R1+0x1434] ;  /* 0x0014340001a07983 */ /* 0x000f280000300800 */
[----:B------:R-:W4:Y:S01]  /*97bd0*/  LDL.LU R175, [R1+0x1438] ;  /* 0x0014380001af7983 */ /* 0x000f220000300800 */
[----:B--2---:R-:W-:-:S03]  /*97be0*/  F2FP.SATFINITE.E4M3.F32.PACK_AB_MERGE_C R24, R155, R157, RZ ;  /* 0x0000009d9b18723e */ /* 0x004fc600048070ff */
[----:B------:R-:W2:Y:S01]  /*97bf0*/  LDL.LU R174, [R1+0x143c] ;  /* 0x00143c0001ae7983 */ /* 0x000ea20000300800 */
[----:B------:R-:W-:-:S03]  /*97c00*/  SHF.R.S32.HI R154, RZ, 0x1f, R153 ;  /* 0x0000001fff9a7819 */ /* 0x000fc60000011499 */
[----:B------:R0:W-:Y:S04]  /*97c10*/  STL [R1+0x47b0], R24 ;  /* 0x0047b01801007387 */ /* 0x0001e80000100800 */
[----:B------:R-:W2:Y:S04]  /*97c20*/  LDL.LU R159, [R1+0x1440] ;  /* 0x00144000019f7983 */ /* 0x000ea80000300800 */
[----:B------:R-:W2:Y:S01]  /*97c30*/  LDL.LU R158, [R1+0x1444] ;  /* 0x00144400019e7983 */ /* 0x000ea20000300800 */
[----:B0-----:R-:W-:-:S03]  /*97c40*/  IADD3 R24, P3, R153, R2, RZ ;  /* 0x0000000299187210 */ /* 0x001fc60007f7e0ff */
[----:B------:R-:W2:Y:S02]  /*97c50*/  LDL.LU R157, [R1+0x1448] ;  /* 0x00144800019d7983 */ /* 0x000ea40000300800 */
[----:B------:R-:W-:-:S05]  /*97c60*/  IMAD.X R25, R154, 0x1, R13, P3 ;  /* 0x000000019a197824 */ /* 0x000fca00018e060d */
[----:B------:R0:W-:Y:S04]  /*97c70*/  STL.64 [R1+0x3010], R24 ;  /* 0x0030101801007387 */ /* 0x0001e80000100a00 */
[----:B------:R-:W2:Y:S04]  /*97c80*/  LDL.LU R155, [R1+0x144c] ;  /* 0x00144c00019b7983 */ /* 0x000ea80000300800 */
[----:B------:R-:W2:Y:S01]  /*97c90*/  LDL.LU R171, [R1+0x1450] ;  /* 0x0014500001ab7983 */ /* 0x000ea20000300800 */
[----:B0-----:R-:W-:-:S03]  /*97ca0*/  IADD3 R24, P3, R153, R0, RZ ;  /* 0x0000000099187210 */ /* 0x001fc60007f7e0ff */
[----:B------:R-:W2:Y:S02]  /*97cb0*/  LDL.LU R170, [R1+0x1454] ;  /* 0x0014540001aa7983 */ /* 0x000ea40000300800 */
[----:B------:R-:W-:Y:S01]  /*97cc0*/  IMAD.X R25, R154, 0x1, R7, P3 ;  /* 0x000000019a197824 */ /* 0x000fe200018e0607 */
[----:B---3--:R-:W-:Y:S02]  /*97cd0*/  F2FP.SATFINITE.E4M3.F32.PACK_AB_MERGE_C R165, R165, R169, RZ ;  /* 0x000000a9a5a5723e */ /* 0x008fe400048070ff */
[----:B------:R-:W3:Y:S04]  /*97ce0*/  LDL.LU R169, [R1+0x1458] ;  /* 0x0014580001a97983 */ /* 0x000ee80000300800 */
[----:B------:R0:W-:Y:S01]  /*97cf0*/  STL.64 [R1+0x3000], R24 ;  /* 0x0030001801007387 */ /* 0x0001e20000100a00 */
[----:B------:R-:W-:-:S03]  /*97d00*/  F2FP.SATFINITE.E4M3.F32.PACK_AB_MERGE_C R163, R163, R168, RZ ;  /* 0x000000a8a3a3723e */ /* 0x000fc600048070ff */
[----:B------:R-:W3:Y:S01]  /*97d10*/  LDL.LU R168, [R1+0x145c] ;  /* 0x00145c0001a87983 */ /* 0x000ee20000300800 */
[----:B0-----:R-:W-:-:S05]  /*97d20*/  IADD3 R24, P3, R153, R6, RZ ;  /* 0x0000000699187210 */ /* 0x001fca0007f7e0ff */
[----:B------:R-:W-:-:S05]  /*97d30*/  IMAD.X R25, R154, 0x1, R5, P3 ;  /* 0x000000019a197824 */ /* 0x000fca00018e0605 */
[----:B------:R0:W-:Y:S02]  /*97d40*/  STL.64 [R1+0x2ff8], R24 ;  /* 0x002ff81801007387 */ /* 0x0001e40000100a00 */
[----:B0-----:R-:W-:-:S05]  /*97d50*/  IADD3 R24, P3, R153, R4, RZ ;  /* 0x0000000499187210 */ /* 0x001fca0007f7e0ff */
[----:B------:R-:W-:Y:S02]  /*97d60*/  IMAD.X R25, R154, 0x1, R3, P3 ;  /* 0x000000019a197824 */ /* 0x000fe400018e0603 */
[----:B------:R-:W-:Y:S01]  /*97d70*/  VIADD R153, R153, UR5 ;  /* 0x0000000599997c36 */ /* 0x000fe20008000000 */
[----:B------:R-:W-:-:S04]  /*97d80*/  ULDC UR5, c[0x0][0x248] ;  /* 0x0000920000057ab9 */ /* 0x000fc80000000800 */
[----:B------:R-:W-:Y:S02]  /*97d90*/  SHF.R.S32.HI R154, RZ, 0x1f, R153 ;  /* 0x0000001fff9a7819 */ /* 0x000fe40000011499 */
[----:B----4-:R-:W-:-:S05]  /*97da0*/  F2FP.SATFINITE.E4M3.F32.PACK_AB_MERGE_C R26, R162, R164, RZ ;  /* 0x000000a4a21a723e */ /* 0x010fca00048070ff */
[----:B------:R-:W-:Y:S04]  /*97db0*/  STL [R1+0x1404], R26 ;  /* 0x0014041a01007387 */ /* 0x000fe80000100800 */
[----:B------:R-:W4:Y:S04]  /*97dc0*/  LDL.LU R164, [R1+0x1460] ;  /* 0x0014600001a47983 */ /* 0x000f280000300800 */
[----:B------:R-:W4:Y:S04]  /*97dd0*/  LDL.LU R162, [R1+0x1464] ;  /* 0x0014640001a27983 */ /* 0x000f280000300800 */
[----:B------:R0:W-:Y:S02]  /*97de0*/  STL.64 [R1+0x2ff0], R24 ;  /* 0x002ff01801007387 */ /* 0x0001e40000100a00 */
[----:B0-----:R-:W-:-:S02]  /*97df0*/  F2FP.SATFINITE.E4M3.F32.PACK_AB_MERGE_C R25, R172, R173, RZ ;  /* 0x000000adac19723e */ /* 0x001fc400048070ff */
[----:B------:R-:W4:Y:S04]  /*97e00*/  LDL.LU R173, [R1+0x1468] ;  /* 0x0014680001ad7983 */ /* 0x000f280000300800 */
[----:B------:R-:W-:Y:S04]  /*97e10*/  STL [R1+0x1400], R25 ;  /* 0x0014001901007387 */ /* 0x000fe80000100800 */
[----:B------:R-:W4:Y:S01]  /*97e20*/  LDL.LU R172, [R1+0x146c] ;  /* 0x00146c0001ac7983 */ /* 0x000f220000300800 */
[----:B------:R-:W-:-:S05]  /*97e30*/  F2FP.SATFINITE.E4M3.F32.PACK_AB_MERGE_C R24, R160, R161, RZ ;  /* 0x000000a1a018723e */ /* 0x000fca00048070ff */
[----:B------:R2:W-:Y:S04]  /*97e40*/  STL [R1+0x140c], R24 ;  /* 0x00140c1801007387 */ /* 0x0005e80000100800 */
[----:B------:R-:W4:Y:S04]  /*97e50*/  LDL.LU R161, [R1+0x1470] ;  /* 0x0014700001a17983 */ /* 0x000f280000300800 */
[----:B------:R-:W4:Y:S01]  /*97e60*/  LDL.LU R160, [R1+0x1474] ;  /* 0x0014740001a07983 */ /* 0x000f220000300800 */
[----:B--2---:R-:W-:-:S03]  /*97e70*/  F2FP.SATFINITE.E4M3.F32.PACK_AB_MERGE_C R24, R174, R175, RZ ;  /* 0x000000afae18723e */ /* 0x004fc600048070ff */
[----:B------:R-:W2:Y:S04]  /*97e80*/  LDL.LU R175, [R1+0x1478] ;  /* 0x0014780001af7983 */ /* 0x000ea80000300800 */
[----:B------:R-:W2:Y:S04]  /*97e90*/  LDL.LU R174, [R1+0x147c] ;  /* 0x00147c0001ae7983 */ /* 0x000ea80000300800 */
[----:B------:R0:W-:Y:S02]  /*97ea0*/  STL [R1+0x1408], R24 ;  /* 0x0014081801007387 */ /* 0x0001e40000100800 */
[----:B0-----:R-:W-:-:S05]  /*97eb0*/  IADD3 R24, P3, R153, R2, RZ ;  /* 0x0000000299187210 */ /* 0x001fca0007f7e0ff */
[----:B------:R-:W-:-:S05]  /*97ec0*/  IMAD.X R25, R154, 0x1, R13, P3 ;  /* 0x000000019a197824 */ /* 0x000fca00018e060d */
[----:B------:R0:W-:Y:S02]  /*97ed0*/  STL.64 [R1+0x2fd0], R24 ;  /* 0x002fd01801007387 */ /* 0x0001e40000100a00 */
[----:B0-----:R-:W-:Y:S02]  /*97ee0*/  F2FP.SATFINITE.E4M3.F32.PACK_AB_MERGE_C R25, R158, R159, RZ ;  /* 0x0000009f9e19723e */ /* 0x001fe400048070ff */
[----:B------:R-:W-:Y:S01]  /*97ef0*/  F2FP.SATFINITE.E4M3.F32.PACK_AB_MERGE_C R24, R155, R157, RZ ;  /* 0x0000009d9b18723e */ /* 0x000fe200048070ff */
[----:B------:R-:W2:Y:S04]  /*97f00*/  LDL.LU R159, [R1+0x1480] ;  /* 0x00148000019f7983 */ /* 0x000ea80000300800 */
[----:B------:R-:W-:Y:S04]  /*97f10*/  STL [R1+0x1414], R25 ;  /* 0x0014141901007387 */ /* 0x000fe80000100800 */
[----:B------:R-:W2:Y:S04]  /*97f20*/  LDL.LU R158, [R1+0x1484] ;  /* 0x00148400019e7983 */ /* 0x000ea80000300800 */
[----:B------:R0:W-:Y:S04]  /*97f30*/  STL [R1+0x1410], R24 ;  /* 0x0014101801007387 */ /* 0x0001e80000100800 */
[----:B------:R-:W2:Y:S04]  /*97f40*/  LDL.LU R157, [R1+0x1488] ;  /* 0x00148800019d7983 */ /* 0x000ea80000300800 */
[----:B------:R-:W2:Y:S01]  /*97f50*/  LDL.LU R155, [R1+0x148c] ;  /* 0x00148c00019b7983 */ /* 0x000ea20000300800 */
[----:B0-----:R-:W-:-:S05]  /*97f60*/  IADD3 R24, P3, R153, R0, RZ ;  /* 0x0000000099187210 */ /* 0x001fca0007f7e0ff */
[----:B------:R-:W-:-:S05]  /*97f70*/  IMAD.X R25, R154, 0x1, R7, P3 ;  /* 0x000000019a197824 */ /* 0x000fca00018e0607 */
[----:B------:R0:W-:Y:S02]  /*97f80*/  STL.64 [R1+0x2fc0], R24 ;  /* 0x002fc01801007387 */ /* 0x0001e40000100a00 */
[----:B0-----:R-:W-:Y:S02]  /*97f90*/  F2FP.SATFINITE.E4M3.F32.PACK_AB_MERGE_C R25, R170, R171, RZ ;  /* 0x000000abaa19723e */ /* 0x001fe400048070ff */
[----:B---3--:R-:W-:Y:S01]  /*97fa0*/  F2FP.SATFINITE.E4M3.F32.PACK_AB_MERGE_C R24, R168, R169, RZ ;  /* 0x000000a9a818723e */ /* 0x008fe200048070ff */
[----:B------:R-:W3:Y:S04]  /*97fb0*/  LDL.LU R171, [R1+0x1490] ;  /* 0x0014900001ab7983 */ /* 0x000ee80000300800 */
[----:B------:R-:W-:Y:S04]  /*97fc0*/  STL [R1+0x141c], R25 ;  /* 0x00141c1901007387 */ /* 0x000fe80000100800 */
[----:B------:R-:W3:Y:S04]  /*97fd0*/  LDL.LU R170, [R1+0x1494] ;  /* 0x0014940001aa7983 */ /* 0x000ee80000300800 */
[----:B------:R0:W-:Y:S04]  /*97fe0*/  STL [R1+0x1418], R24 ;  /* 0x0014181801007387 */ /* 0x0001e80000100800 */
[----:B------:R-:W3:Y:S04]  /*97ff0*/  LDL.LU R169, [R1+0x1498] ;  /* 0x0014980001a97983 */ /* 0x000ee80000300800 */
        /* <DEDUP_REMOVED lines=30> */
[----:B------:R-:W2:Y:S04]  /*981e0*/  LDL.LU R159, [R1+0x14c0] ;  /* 0x0014c000019f7983 */ /* 0x000ea80000300800 */
[----:B------:R-:W-:Y:S01]  /*981f0*/  STL [R1+0x4634], R25 ;  /* 0x0046341901007387 */ /* 0x000fe20000100800 */
[----:B------:R-:W-:-:S03]  /*98200*/  F2FP.SATFINITE.E4M3.F32.PACK_AB_MERGE_C R24, R155, R157, RZ ;  /* 0x0000009d9b18723e */ /* 0x000fc600048070ff */
[----:B------:R-:W2:Y:S04]  /*98210*/  LDL.LU R158, [R1+0x14c4] ;  /* 0x0014c400019e7983 */ /* 0x000ea80000300800 */
[----:B------:R0:W-:Y:S04]  /*98220*/  STL [R1+0x4630], R24 ;  /* 0x0046301801007387 */ /* 0x0001e80000100800 */
[----:B------:R-:W2:Y:S04]  /*98230*/  LDL.LU R157, [R1+0x14c8] ;  /* 0x0014c800019d7983 */ /* 0x000ea80000300800 */
[----:B------:R-:W2:Y:S01]  /*98240*/  LDL.LU R155, [R1+0x14cc] ;  /* 0x0014cc00019b7983 */ /* 0x000ea20000300800 */
[----:B0-----:R-:W-:-:S05]  /*98250*/  IADD3 R24, P3, R153, R0, RZ ;  /* 0x0000000099187210 */ /* 0x001fca0007f7e0ff */
[----:B------:R-:W-:-:S05]  /*98260*/  IMAD.X R25, R154, 0x1, R7, P3 ;  /* 0x000000019a197824 */ /* 0x000fca00018e0607 */
[----:B------:R3:W-:Y:S02]  /*98270*/  STL.64 [R1+0x2f80], R24 ;  /* 0x002f801801007387 */ /* 0x0007e40000100a00 */
[----:B---3--:R-:W-:Y:S02]  /*98280*/  F2FP.SATFINITE.E4M3.F32.PACK_AB_MERGE_C R25, R170, R171, RZ ;  /* 0x000000abaa19723e */ /* 0x008fe400048070ff */
[----:B------:R-:W3:Y:S04]  /*98290*/  LDL.LU R171, [R1+0x14d0] ;  /* 0x0014d00001ab7983 */ /* 0x000ee80000300800 */
[----:B------:R-:W-:Y:S01]  /*982a0*/  STL [R1+0x4640], R25 ;  /* 0x0046401901007387 */ /* 0x000fe20000100800 */
[----:B------:R-:W-:-:S03]  /*982b0*/  F2FP.SATFINITE.E4M3.F32.PACK_AB_MERGE_C R24, R168, R169, RZ ;  /* 0x000000a9a818723e */ /* 0x000fc600048070ff */
        /* <DEDUP_REMOVED lines=222> */
[----:B------:R-:W2:Y:S04]  /*990a0*/  LDL.LU R158, [R1+0x1204] ;  /* 0x00120400019e7983 */ /* 0x000ea80000300800 */
[----:B------:R0:W-:Y:S02]  /*990b0*/  STL [R1+0x4e10], R24 ;  /* 0x004e101801007387 */ /* 0x0001e40000100800 */
[----:B0-----:R-:W-:-:S02]  /*990c0*/  F2FP.SATFINITE.E4M3.F32.PACK_AB_MERGE_C R24, R155, R157, RZ ;  /* 0x0000009d9b18723e */ /* 0x001fc400048070ff */
[----:B------:R-:W2:Y:S04]  /*990d0*/  LDL.LU R157, [R1+0x1208] ;  /* 0x00120800019d7983 */ /* 0x000ea80000300800 */
[----:B------:R-:W2:Y:S04]  /*990e0*/  LDL.LU R155, [R1+0x120c] ;  /* 0x00120c00019b7983 */ /* 0x000ea80000300800 */
[----:B------:R0:W-:Y:S02]  /*990f0*/  STL [R1+0x4e1c], R24 ;  /* 0x004e1c1801007387 */ /* 0x0001e40000100800 */
[----:B0-----:R-:W-:-:S05]  /*99100*/  IADD3 R24, P3, R153, R0, RZ ;  /* 0x0000000099187210 */ /* 0x001fca0007f7e0ff */
[----:B------:R-:W-:-:S05]  /*99110*/  IMAD.X R25, R154, 0x1, R7, P3 ;  /* 0x000000019a197824 */ /* 0x000fca00018e0607 */
[----:B------:R3:W-:Y:S02]  /*99120*/  STL.64 [R1+0x2e48], R24 ;  /* 0x002e481801007387 */ /* 0x0007e40000100a00 */
[----:B---3--:R-:W-:Y:S02]  /*99130*/  F2FP.SATFINITE.E4M3.F32.PACK_AB_MERGE_C R25, R170, R171, RZ ;  /* 0x000000abaa19723e */ /* 0x008fe400048070ff */
[----:B------:R-:W-:Y:S01]  /*99140*/  F2FP.SATFINITE.E4M3.F32.PACK_AB_MERGE_C R24, R168, R169, RZ ;  /* 0x000000a9a818723e */ /* 0x000fe200048070ff */
        /* <DEDUP_REMOVED lines=12> */
[----:B------:R-:W-:Y:S01]  /*99210*/  F2FP.SATFINITE.E4M3.F32.PACK_AB_MERGE_C R167, R167, R177, RZ ;  /* 0x000000b1a7a7723e */ /* 0x000fe200048070ff */
[----:B------:R-:W-:-:S03]  /*99220*/  ULDC UR5, c[0x0][0x248] ;  /* 0x0000920000057ab9 */ /* 0x000fc60000000800 */
[----:B------:R-:W-:Y:S02]  /*99230*/  SHF.R.S32.HI R154, RZ, 0x1f, R153 ;  /* 0x0000001fff9a7819 */ /* 0x000fe40000011499 */
[----:B------:R-:W-:Y:S02]  /*99240*/  F2FP.SATFINITE.E4M3.F32.PACK_AB_MERGE_C R166, R166, R176, RZ ;  /* 0x000000b0a6a6723e */ /* 0x000fe400048070ff */
        /* <DEDUP_REMOVED lines=13> */
[----:B0-----:R-:W-:Y:S02]  /*99320*/  IADD3 R24, P3, R153, R2, RZ ;  /* 0x0000000299187210 */ /* 0x001fe40007f7e0ff */
[----:B--2---:R-:W-:-:S03]  /*99330*/  F2FP.SATFINITE.E4M3.F32.PACK_AB_MERGE_C R26, R174, R175, RZ ;  /* 0x000000afae1a723e */ /* 0x004fc600048070ff */
[----:B------:R-:W-:Y:S02]  /*99340*/  IMAD.X R25, R154, 0x1, R13, P3 ;  /* 0x000000019a197824 */ /* 0x000fe400018e060d */
[----:B------:R-:W-:Y:S04]  /*99350*/  STL [R1+0x4d90], R26 ;  /* 0x004d901a01007387 */ /* 0x000fe80000100800 */
[----:B------:R0:W-:Y:S04]  /*99360*/  STL.64 [R1+0x2e00], R24 ;  /* 0x002e001801007387 */ /* 0x0001e80000100a00 */
[----:B------:R-:W2:Y:S04]  /*99370*/  LDL.LU R177, [R1+0x1238] ;  /* 0x0012380001b17983 */ /* 0x000ea80000300800 */
[----:B------:R-:W2:Y:S01]  /*99380*/  LDL.LU R176, [R1+0x123c] ;  /* 0x00123c0001b07983 */ /* 0x000ea20000300800 */
[----:B0-----:R-:W-:-:S05]  /*99390*/  F2FP.SATFINITE.E4M3.F32.PACK_AB_MERGE_C R24, R158, R159, RZ ;  /* 0x0000009f9e18723e */ /* 0x001fca00048070ff */
[----:B------:R0:W-:Y:S04]  /*993a0*/  STL [R1+0x4d48], R24 ;  /* 0x004d481801007387 */ /* 0x0001e80000100800 */
[----:B------:R-:W2:Y:S04]  /*993b0*/  LDL.LU R159, [R1+0x1240] ;  /* 0x00124000019f7983 */ /* 0x000ea80000300800 */
[----:B------:R-:W2:Y:S01]  /*993c0*/  LDL.LU R158, [R1+0x1244] ;  /* 0x00124400019e7983 */ /* 0x000ea20000300800 */
[----:B0-----:R-:W-:-:S05]  /*993d0*/  F2FP.SATFINITE.E4M3.F32.PACK_AB_MERGE_C R24, R155, R157, RZ ;  /* 0x0000009d9b18723e */ /* 0x001fca00048070ff */
        /* <DEDUP_REMOVED lines=8> */
[----:B------:R-:W-:Y:S04]  /*99460*/  STL [R1+0x4d00], R25 ;  /* 0x004d001901007387 */ /* 0x000fe80000100800 */
[----:B------:R-:W3:Y:S01]  /*99470*/  LDL.LU R170, [R1+0x1254] ;  /* 0x0012540001aa7983 */ /* 0x000ee20000300800 */
[----:B------:R-:W-:-:S05]  /*99480*/  F2FP.SATFINITE.E4M3.F32.PACK_AB_MERGE_C R24, R168, R169, RZ ;  /* 0x000000a9a818723e */ /* 0x000fca00048070ff */
        /* <DEDUP_REMOVED lines=15> */
[----:B------:R0:W-:Y:S04]  /*99580*/  STL.64 [R1+0x2dd0], R24 ;  /* 0x002dd01801007387 */ /* 0x0001e80000100a00 */
[----:B------:R-:W4:Y:S01]  /*99590*/  LDL.LU R175, [R1+0x1268] ;  /* 0x0012680001af7983 */ /* 0x000f220000300800 */
[----:B0-----:R-:W-:-:S05]  /*995a0*/  F2FP.SATFINITE.E4M3.F32.PACK_AB_MERGE_C R25, R172, R173, RZ ;  /* 0x000000adac19723e */ /* 0x001fca00048070ff */
[----:B------:R-:W-:Y:S04]  /*995b0*/  STL [R1+0x4cb8], R25 ;  /* 0x004cb81901007387 */ /* 0x000fe80000100800 */
[----:B------:R-:W4:Y:S01]  /*995c0*/  LDL.LU R174, [R1+0x126c] ;  /* 0x00126c0001ae7983 */ /* 0x000f220000300800 */
[----:B------:R-:W-:-:S05]  /*995d0*/  F2FP.SATFINITE.E4M3.F32.PACK_AB_MERGE_C R24, R160, R161, RZ ;  /* 0x000000a1a018723e */ /* 0x000fca00048070ff */
[----:B------:R0:W-:Y:S04]  /*995e0*/  STL [R1+0x4c2c], R24 ;  /* 0x004c2c1801007387 */ /* 0x0001e80000100800 */
[----:B------:R-:W4:Y:S04]  /*995f0*/  LDL.LU R173, [R1+0x1270] ;  /* 0x0012700001ad7983 */ /* 0x000f280000300800 */
[----:B------:R-:W4:Y:S04]  /*99600*/  LDL.LU R172, [R1+0x1274] ;  /* 0x0012740001ac7983 */ /* 0x000f280000300800 */
[----:B------:R-:W4:Y:S04]  /*99610*/  LDL.LU R161, [R1+0x1278] ;  /* 0x0012780001a17983 */ /* 0x000f280000300800 */
[----:B------:R-:W4:Y:S01]  /*99620*/  LDL.LU R160, [R1+0x127c] ;  /* 0x00127c0001a07983 */ /* 0x000f220000300800 */
[----:B0-----:R-:W-:-:S02]  /*99630*/  IADD3 R24, P3, R153, R2, RZ ;  /* 0x0000000299187210 */ /* 0x001fc40007f7e0ff */
[----:B--2---:R-:W-:-:S03]  /*99640*/  F2FP.SATFINITE.E4M3.F32.PACK_AB_MERGE_C R26, R176, R177, RZ ;  /* 0x000000b1b01a723e */ /* 0x004fc600048070ff */
[----:B------:R-:W-:Y:S02]  /*99650*/  IMAD.X R25, R154, 0x1, R13, P3 ;  /* 0x000000019a197824 */ /* 0x000fe400018e060d */
[----:B------:R-:W-:Y:S04]  /*99660*/  STL [R1+0x4c64], R26 ;  /* 0x004c641a01007387 */ /* 0x000fe80000100800 */
[----:B------:R0:W-:Y:S02]  /*99670*/  STL.64 [R1+0x2db0], R24 ;  /* 0x002db01801007387 */ /* 0x0001e40000100a00 */
[----:B0-----:R-:W-:Y:S02]  /*99680*/  F2FP.SATFINITE.E4M3.F32.PACK_AB_MERGE_C R25, R158, R159, RZ ;  /* 0x0000009f9e19723e */ /* 0x001fe400048070ff */
[----:B------:R-:W2:Y:S04]  /*99690*/  LDL.LU R159, [R1+0x1280] ;  /* 0x00128000019f7983 */ /* 0x000ea80000300800 */
[----:B------:R-:W-:Y:S04]  /*996a0*/  STL [R1+0x4bcc], R25 ;  /* 0x004bcc1901007387 */ /* 0x000fe80000100800 */
[----:B------:R-:W2:Y:S01]  /*996b0*/  LDL.LU R158, [R1+0x1284] ;  /* 0x00128400019e7983 */ /* 0x000ea20000300800 */
[----:B------:R-:W-:-:S05]  /*996c0*/  F2FP.SATFINITE.E4M3.F32.PACK_AB_MERGE_C R24, R155, R157, RZ ;  /* 0x0000009d9b18723e */ /* 0x000fca00048070ff */
        /* <DEDUP_REMOVED lines=27> */
[----:B0-----:R-:W-:-:S05]  /*99880*/  F2FP.SATFINITE.E4M3.F32.PACK_AB_MERGE_C R25, R174, R175, RZ ;  /* 0x000000afae19723e */ /* 0x001fca00048070ff */
[----:B------:R-:W-:Y:S01]  /*99890*/  STL [R1+0x4b74], R25 ;  /* 0x004b741901007387 */ /* 0x000fe20000100800 */
[----:B------:R-:W-:-:S05]  /*998a0*/  F2FP.SATFINITE.E4M3.F32.PACK_AB_MERGE_C R24, R172, R173, RZ ;  /* 0x000000adac18723e */ /* 0x000fca00048070ff */
[----:B------:R0:W-:Y:S04]  /*998b0*/  STL [R1+0x4b1c], R24 ;  /* 0x004b1c1801007387 */ /* 0x0001e80000100800 */
[----:B------:R-:W4:Y:S04]  /*998c0*/  LDL.LU R179, [R1+0x12a8] ;  /* 0x0012a80001b37983 */ /* 0x000f280000300800 */
[----:B------:R-:W4:Y:S01]  /*998d0*/  LDL.LU R178, [R1+0x12ac] ;  /* 0x0012ac0001b27983 */ /* 0x000f220000300800 */
[----:B0-----:R-:W-:-:S05]  /*998e0*/  F2FP.SATFINITE.E4M3.F32.PACK_AB_MERGE_C R24, R160, R161, RZ ;  /* 0x000000a1a018723e */ /* 0x001fca00048070ff */
[----:B------:R0:W-:Y:S04]  /*998f0*/  STL [R1+0x4b24], R24 ;  /* 0x004b241801007387 */ /* 0x0001e80000100800 */
[----:B------:R-:W4:Y:S04]  /*99900*/  LDL.LU R177, [R1+0x12b0] ;  /* 0x0012b00001b17983 */ /* 0x000f280000300800 */
[----:B------:R-:W4:Y:S01]  /*99910*/  LDL.LU R176, [R1+0x12b4] ;  /* 0x0012b40001b07983 */ /* 0x000f220000300800 */
[----:B0-----:R-:W-:-:S03]  /*99920*/  IADD3 R24, P3, R153, R2, RZ ;  /* 0x0000000299187210 */ /* 0x001fc60007f7e0ff */
[----:B------:R-:W4:Y:S04]  /*99930*/  LDL.LU R161, [R1+0x12b8] ;  /* 0x0012b80001a17983 */ /* 0x000f280000300800 */
[----:B------:R-:W4:Y:S01]  /*99940*/  LDL.LU R160, [R1+0x12bc] ;  /* 0x0012bc0001a07983 */ /* 0x000f220000300800 */
[----:B------:R-:W-:-:S05]  /*99950*/  IMAD.X R25, R154, 0x1, R13, P3 ;  /* 0x000000019a197824 */ /* 0x000fca00018e060d */
[----:B------:R2:W-:Y:S02]  /*99960*/  STL.64 [R1+0x2d70], R24 ;  /* 0x002d701801007387 */ /* 0x0005e40000100a00 */
[----:B--2---:R-:W-:Y:S02]  /*99970*/  F2FP.SATFINITE.E4M3.F32.PACK_AB_MERGE_C R25, R158, R159, RZ ;  /* 0x0000009f9e19723e */ /* 0x004fe400048070ff */
        /* <DEDUP_REMOVED lines=9> */
[----:B------:R3:W-:Y:S04]  /*99a10*/  STL.64 [R1+0x2d68], R24 ;  /* 0x002d681801007387 */ /* 0x0007e80000100a00 */
[----:B------:R-:W2:Y:S01]  /*99a20*/  LDL.LU R173, [R1+0x12d0] ;  /* 0x0012d00001ad7983 */ /* 0x000ea20000300800 */
[----:B---3--:R-:W-:-:S05]  /*99a30*/  F2FP.SATFINITE.E4M3.F32.PACK_AB_MERGE_C R25, R170, R171, RZ ;  /* 0x000000abaa19723e */ /* 0x008fca00048070ff */
        /* <DEDUP_REMOVED lines=18> */
[----:B------:R-:W4:Y:S04]  /*99b60*/  LDL.LU R169, [R1+0x12e8] ;  /* 0x0012e80001a97983 */ /* 0x000f280000300800 */
[----:B------:R0:W-:Y:S04]  /*99b70*/  STL.64 [R1+0x2120], R24 ;  /* 0x0021201801007387 */ /* 0x0001e80000100a00 */
[----:B------:R-:W4:Y:S04]  /*99b80*/  LDL.LU R168, [R1+0x12ec] ;  /* 0x0012ec0001a87983 */ /* 0x000f280000300800 */
[----:B------:R-:W4:Y:S04]  /*99b90*/  LDL.LU R164, [R1+0x12f0] ;  /* 0x0012f00001a47983 */ /* 0x000f280000300800 */
[----:B------:R-:W4:Y:S01]  /*99ba0*/  LDL.LU R162, [R1+0x12f4] ;  /* 0x0012f40001a27983 */ /* 0x000f220000300800 */
[----:B0-----:R-:W-:-:S05]  /*99bb0*/  F2FP.SATFINITE.E4M3.F32.PACK_AB_MERGE_C R25, R178, R179, RZ ;  /* 0x000000b3b219723e */ /* 0x001fca00048070ff */
[----:B------:R-:W-:Y:S01]  /*99bc0*/  STL [R1+0x4a08], R25 ;  /* 0x004a081901007387 */ /* 0x000fe20000100800 */
[----:B------:R-:W-:-:S05]  /*99bd0*/  F2FP.SATFINITE.E4M3.F32.PACK_AB_MERGE_C R24, R176, R177, RZ ;  /* 0x000000b1b018723e */ /* 0x000fca00048070ff */
[----:B------:R0:W-:Y:S02]  /*99be0*/  STL [R1+0x49c0], R24 ;  /* 0x0049c01801007387 */ /* 0x0001e40000100800 */
[----:B0-----:R-:W-:Y:S02]  /*99bf0*/  F2FP.SATFINITE.E4M3.F32.PACK_AB_MERGE_C R24, R160, R161, RZ ;  /* 0x000000a1a018723e */ /* 0x001fe400048070ff */
[----:B------:R-:W4:Y:S04]  /*99c00*/  LDL.LU R161, [R1+0x12f8] ;  /* 0x0012f80001a17983 */ /* 0x000f280000300800 */
[----:B------:R-:W4:Y:S04]  /*99c10*/  LDL.LU R160, [R1+0x12fc] ;  /* 0x0012fc0001a07983 */ /* 0x000f280000300800 */
[----:B------:R0:W-:Y:S02]  /*99c20*/  STL [R1+0x49d8], R24 ;  /* 0x0049d81801007387 */ /* 0x0001e40000100800 */
[----:B0-----:R-:W-:-:S05]  /*99c30*/  IADD3 R24, P3, R153, R2, RZ ;  /* 0x0000000299187210 */ /* 0x001fca0007f7e0ff */
[----:B------:R-:W-:-:S05]  /*99c40*/  IMAD.X R25, R154, 0x1, R13, P3 ;  /* 0x000000019a197824 */ /* 0x000fca00018e060d */
[----:B------:R2:W-:Y:S02]  /*99c50*/  STL.64 [R1+0x2118], R24 ;  /* 0x0021181801007387 */ /* 0x0005e40000100a00 */
[----:B--2---:R-:W-:Y:S02]  /*99c60*/  F2FP.SATFINITE.E4M3.F32.PACK_AB_MERGE_C R25, R158, R159, RZ ;  /* 0x0000009f9e19723e */ /* 0x004fe400048070ff */
        /* <DEDUP_REMOVED lines=28> */
[----:B------:R0:W-:Y:S04]  /*99e30*/  STL.64 [R1+0x2100], R24 ;  /* 0x0021001801007387 */ /* 0x0001e80000100a00 */
[----:B------:R-:W4:Y:S01]  /*99e40*/  LDL.LU R177, [R1+0x1320] ;  /* 0x0013200001b17983 */ /* 0x000f220000300800 */
[----:B0-----:R-:W-:Y:S02]  /*99e50*/  F2FP.SATFINITE.E4M3.F32.PACK_AB_MERGE_C R25, R168, R169, RZ ;  /* 0x000000a9a819723e */ /* 0x001fe400048070ff */
[----:B------:R-:W-:-:S03]  /*99e60*/  F2FP.SATFINITE.E4M3.F32.PACK_AB_MERGE_C R24, R162, R164, RZ ;  /* 0x000000a4a218723e */ /* 0x000fc600048070ff */
[----:B------:R-:W-:Y:S04]  /*99e70*/  STL [R1+0x48f8], R25 ;  /* 0x0048f81901007387 */ /* 0x000fe80000100800 */
[----:B------:R-:W4:Y:S04]  /*99e80*/  LDL.LU R176, [R1+0x1324] ;  /* 0x0013240001b07983 */ /* 0x000f280000300800 */
[----:B------:R0:W-:Y:S04]  /*99e90*/  STL [R1+0x48b8], R24 ;  /* 0x0048b81801007387 */ /* 0x0001e80000100800 */
[----:B------:R-:W4:Y:S04]  /*99ea0*/  LDL.LU R169, [R1+0x1328] ;  /* 0x0013280001a97983 */ /* 0x000f280000300800 */
[----:B------:R-:W4:Y:S04]  /*99eb0*/  LDL.LU R168, [R1+0x132c] ;  /* 0x00132c0001a87983 */ /* 0x000f280000300800 */
[----:B------:R-:W4:Y:S04]  /*99ec0*/  LDL.LU R164, [R1+0x1330] ;  /* 0x0013300001a47983 */ /* 0x000f280000300800 */
[----:B------:R-:W4:Y:S01]  /*99ed0*/  LDL.LU R162, [R1+0x1334] ;  /* 0x0013340001a27983 */ /* 0x000f220000300800 */
[----:B0-----:R-:W-:-:S03]  /*99ee0*/  F2FP.SATFINITE.E4M3.F32.PACK_AB_MERGE_C R24, R160, R161, RZ ;  /* 0x000000a1a018723e */ /* 0x001fc600048070ff */
[----:B------:R-:W4:Y:S04]  /*99ef0*/  LDL.LU R161, [R1+0x1338] ;  /* 0x0013380001a17983 */ /* 0x000f280000300800 */
[----:B------:R-:W4:Y:S04]  /*99f00*/  LDL.LU R160, [R1+0x133c] ;  /* 0x00133c0001a07983 */ /* 0x000f280000300800 */
[----:B------:R0:W-:Y:S02]  /*99f10*/  STL [R1+0x48c0], R24 ;  /* 0x0048c01801007387 */ /* 0x0001e40000100800 */
[----:B0-----:R-:W-:-:S05]  /*99f20*/  IADD3 R24, P3, R153, R2, RZ ;  /* 0x0000000299187210 */ /* 0x001fca0007f7e0ff */
        /* <DEDUP_REMOVED lines=50> */
[----:B------:R-:W-:Y:S02]  /*9a250*/  F2FP.SATFINITE.E4M3.F32.PACK_AB_MERGE_C R24, R155, R157, RZ ;  /* 0x0000009d9b18723e */ /* 0x000fe400048070ff */
        /* <DEDUP_REMOVED lines=8> */
[----:B------:R0:W-:Y:S01]  /*9a2e0*/  STL.64 [R1+0x20d0], R24 ;  /* 0x0020d01801007387 */ /* 0x0001e20000100a00 */
[----:B---3--:R-:W-:Y:S02]  /*9a2f0*/  F2FP.SATFINITE.E4M3.F32.PACK_AB_MERGE_C R27, R174, R175, RZ ;  /* 0x000000afae1b723e */ /* 0x008fe400048070ff */
[----:B0-----:R-:W-:Y:S02]  /*9a300*/  IADD3 R24, P3, R153, R6, RZ ;  /* 0x0000000699187210 */ /* 0x001fe40007f7e0ff */
[----:B------:R-:W-:-:S03]  /*9a310*/  F2FP.SATFINITE.E4M3.F32.PACK_AB_MERGE_C R26, R172, R173, RZ ;  /* 0x000000adac1a723e */ /* 0x000fc600048070ff */
[----:B------:R-:W-:Y:S01]  /*9a320*/  IMAD.X R25, R154, 0x1, R5, P3 ;  /* 0x000000019a197824 */ /* 0x000fe200018e0605 */
[----:B------:R-:W-:Y:S04]  /*9a330*/  STL [R1+0x47a4], R27 ;  /* 0x0047a41b01007387 */ /* 0x000fe80000100800 */
[----:B------:R-:W-:Y:S04]  /*9a340*/  STL [R1+0x47a0], R26 ;  /* 0x0047a01a01007387 */ /* 0x000fe80000100800 */
[----:B------:R0:W-:Y:S04]  /*9a350*/  STL.64 [R1+0x20c8], R24 ;  /* 0x0020c81801007387 */ /* 0x0001e80000100a00 */
[----:B------:R-:W3:Y:S04]  /*9a360*/  LDL.LU R179, [R1+0x1390] ;  /* 0x0013900001b37983 */ /* 0x000ee80000300800 */
[----:B------:R-:W3:Y:S01]  /*9a370*/  LDL.LU R178, [R1+0x1394] ;  /* 0x0013940001b27983 */ /* 0x000ee20000300800 */
[----:B0-----:R-:W-:-:S05]  /*9a380*/  F2FP.SATFINITE.E4M3.F32.PACK_AB_MERGE_C R24, R170, R171, RZ ;  /* 0x000000abaa18723e */ /* 0x001fca00048070ff */
[----:B------:R0:W-:Y:S04]  /*9a390*/  STL [R1+0x4798], R24 ;  /* 0x0047981801007387 */ /* 0x0001e80000100800 */
[----:B------:R-:W3:Y:S04]  /*9a3a0*/  LDL.LU R177, [R1+0x1398] ;  /* 0x0013980001b17983 */ /* 0x000ee80000300800 */
[----:B------:R-:W3:Y:S01]  /*9a3b0*/  LDL.LU R176, [R1+0x139c] ;  /* 0x00139c0001b07983 */ /* 0x000ee20000300800 */
[----:B0-----:R-:W-:-:S03]  /*9a3c0*/  IADD3 R24, P3, R153, R4, RZ ;  /* 0x0000000499187210 */ /* 0x001fc60007f7e0ff */
[----:B------:R-:W3:Y:S04]  /*9a3d0*/  LDL.LU R174, [R1+0x13a0] ;  /* 0x0013a00001ae7983 */ /* 0x000ee80000300800 */
[----:B------:R-:W3:Y:S01]  /*9a3e0*/  LDL.LU R173, [R1+0x13a4] ;  /* 0x0013a40001ad7983 */ /* 0x000ee20000300800 */
[----:B------:R-:W-:-:S05]  /*9a3f0*/  IMAD.X R25, R154, 0x1, R3, P3 ;  /* 0x000000019a197824 */ /* 0x000fca00018e0603 */
[----:B------:R4:W-:Y:S04]  /*9a400*/  STL.64 [R1+0x20c0], R24 ;  /* 0x0020c01801007387 */ /* 0x0009e80000100a00 */
[----:B------:R-:W3:Y:S01]  /*9a410*/  LDL.LU R172, [R1+0x13a8] ;  /* 0x0013a80001ac7983 */ /* 0x000ee20000300800 */
[----:B------:R-:W-:Y:S01]  /*9a420*/  VIADD R153, R153, UR5 ;  /* 0x0000000599997c36 */ /* 0x000fe20008000000 */
[----:B------:R-:W-:-:S04]  /*9a430*/  ULDC UR5, c[0x0][0x248] ;  /* 0x0000920000057ab9 */ /* 0x000fc80000000800 */
[----:B------:R-:W-:Y:S02]  /*9a440*/  SHF.R.S32.HI R154, RZ, 0x1f, R153 ;  /* 0x0000001fff9a7819 */ /* 0x000fe40000011499 */
[----:B----4-:R-:W-:-:S05]  /*9a450*/  F2FP.SATFINITE.E4M3.F32.PACK_AB_MERGE_C R25, R168, R169, RZ ;  /* 0x000000a9a819723e */ /* 0x010fca00048070ff */
        /* <DEDUP_REMOVED lines=8> */
[----:B0-----:R-:W-:-:S05]  /*9a4e0*/  F2FP.SATFINITE.E4M3.F32.PACK_AB_MERGE_C R24, R160, R161, RZ ;  /* 0x000000a1a018723e */ /* 0x001fca00048070ff */
[----:B------:R0:W-:Y:S02]  /*9a4f0*/  STL [R1+0x4794], R24 ;  /* 0x0047941801007387 */ /* 0x0001e40000100800 */
[----:B0-----:R-:W-:-:S05]  /*9a500*/  IADD3 R24, P3, R153, R2, RZ ;  /* 0x0000000299187210 */ /* 0x001fca0007f7e0ff */
[----:B------:R-:W-:-:S05]  /*9a510*/  IMAD.X R25, R154, 0x1, R13, P3 ;  /* 0x000000019a197824 */ /* 0x000fca00018e060d */
[----:B------:R2:W-:Y:S02]  /*9a520*/  STL.64 [R1+0x20b8], R24 ;  /* 0x0020b81801007387 */ /* 0x0005e40000100a00 */
[----:B--2---:R-:W-:Y:S02]  /*9a530*/  F2FP.SATFINITE.E4M3.F32.PACK_AB_MERGE_C R24, R155, R157, RZ ;  /* 0x0000009d9b18723e */ /* 0x004fe400048070ff */
[----:B------:R-:W2:Y:S04]  /*9a540*/  LDL.LU R157, [R1+0x13c0] ;  /* 0x0013c000019d7983 */ /* 0x000ea80000300800 */
[----:B------:R-:W2:Y:S04]  /*9a550*/  LDL.LU R155, [R1+0x13c4] ;  /* 0x0013c400019b7983 */ /* 0x000ea80000300800 */
[----:B------:R0:W-:Y:S04]  /*9a560*/  STL [R1+0x4788], R24 ;  /* 0x0047881801007387 */ /* 0x0001e80000100800 */
[----:B------:R-:W2:Y:S04]  /*9a570*/  LDL.LU R164, [R1+0x13c8] ;  /* 0x0013c80001a47983 */ /* 0x000ea80000300800 */
[----:B------:R-:W2:Y:S01]  /*9a580*/  LDL.LU R162, [R1+0x13cc] ;  /* 0x0013cc0001a27983 */ /* 0x000ea20000300800 */
[----:B0-----:R-:W-:-:S05]  /*9a590*/  F2FP.SATFINITE.E4M3.F32.PACK_AB_MERGE_C R24, R158, R159, RZ ;  /* 0x0000009f9e18723e */ /* 0x001fca00048070ff */
[----:B------:R0:W-:Y:S04]  /*9a5a0*/  STL [R1+0x478c], R24 ;  /* 0x00478c1801007387 */ /* 0x0001e80000100800 */
[----:B------:R-:W2:Y:S04]  /*9a5b0*/  LDL.LU R161, [R1+0x13d0] ;  /* 0x0013d00001a17983 */ /* 0x000ea80000300800 */
[----:B------:R-:W2:Y:S04]  /*9a5c0*/  LDL.LU R160, [R1+0x13d4] ;  /* 0x0013d40001a07983 */ /* 0x000ea80000300800 */
[----:B------:R-:W2:Y:S04]  /*9a5d0*/  LDL.LU R159, [R1+0x13d8] ;  /* 0x0013d800019f7983 */ /* 0x000ea80000300800 */
[----:B------:R-:W2:Y:S01]  /*9a5e0*/  LDL.LU R158, [R1+0x13dc] ;  /* 0x0013dc00019e7983 */ /* 0x000ea20000300800 */
[----:B0-----:R-:W-:-:S05]  /*9a5f0*/  IADD3 R24, P3, R153, R0, RZ ;  /* 0x0000000099187210 */ /* 0x001fca0007f7e0ff */
[----:B------:R-:W-:-:S05]  /*9a600*/  IMAD.X R25, R154, 0x1, R7, P3 ;  /* 0x000000019a197824 */ /* 0x000fca00018e0607 */
[----:B------:R0:W-:Y:S01]  /*9a610*/  STL.64 [R1+0x20b0], R24 ;  /* 0x0020b01801007387 */ /* 0x0001e20000100a00 */
[----:B---3--:R-:W-:Y:S02]  /*9a620*/  F2FP.SATFINITE.E4M3.F32.PACK_AB_MERGE_C R27, R178, R179, RZ ;  /* 0x000000b3b21b723e */ /* 0x008fe400048070ff */
[----:B0-----:R-:W-:-:S03]  /*9a630*/  IADD3 R24, P3, R153, R6, RZ ;  /* 0x0000000699187210 */ /* 0x001fc60007f7e0ff */
[----:B------:R-:W-:Y:S02]  /*9a640*/  STL [R1+0x4784], R27 ;  /* 0x0047841b01007387 */ /* 0x000fe40000100800 */
[----:B------:R-:W-:Y:S01]  /*9a650*/  IMAD.X R25, R154, 0x1, R5, P3 ;  /* 0x000000019a197824 */ /* 0x000fe200018e0605 */
[----:B------:R-:W-:-:S05]  /*9a660*/  F2FP.SATFINITE.E4M3.F32.PACK_AB_MERGE_C R26, R176, R177, RZ ;  /* 0x000000b1b01a723e */ /* 0x000fca00048070ff */
[----:B------:R0:W-:Y:S04]  /*9a670*/  STL [R1+0x4780], R26 ;  /* 0x0047801a01007387 */ /* 0x0001e80000100800 */
[----:B------:R1:W-:Y:S01]  /*9a680*/  STL.64 [R1+0x20a8], R24 ;  /* 0x0020a81801007387 */ /* 0x0003e20000100a00 */
[----:B0-----:R-:W-:-:S05]  /*9a690*/  F2FP.SATFINITE.E4M3.F32.PACK_AB_MERGE_C R26, R173, R174, RZ ;  /* 0x000000aead1a723e */ /* 0x001fca00048070ff */
[----:B------:R-:W-:Y:S01]  /*9a6a0*/  STL [R1+0x477c], R26 ;  /* 0x00477c1a01007387 */ /* 0x000fe20000100800 */
[----:B-1----:R-:W-:-:S03]  /*9a6b0*/  IADD3 R24, P3, R153, R4, RZ ;  /* 0x0000000499187210 */ /* 0x002fc60007f7e0ff */
[----:B------:R-:W3:Y:S04]  /*9a6c0*/  LDL.LU R174, [R1+0x13e0] ;  /* 0x0013e00001ae7983 */ /* 0x000ee80000300800 */
[----:B------:R-:W3:Y:S01]  /*9a6d0*/  LDL.LU R173, [R1+0x13e4] ;  /* 0x0013e40001ad7983 */ /* 0x000ee20000300800 */
[----:B------:R-:W-:-:S05]  /*9a6e0*/  IMAD.X R25, R154, 0x1, R3, P3 ;  /* 0x000000019a197824 */ /* 0x000fca00018e0603 */
[----:B------:R4:W-:Y:S01]  /*9a6f0*/  STL.64 [R1+0x20a0], R24 ;  /* 0x0020a01801007387 */ /* 0x0009e20000100a00 */
[----:B------:R-:W-:Y:S01]  /*9a700*/  VIADD R153, R153, UR5 ;  /* 0x0000000599997c36 */ /* 0x000fe20008000000 */
[----:B------:R-:W-:-:S04]  /*9a710*/  ULDC UR5, c[0x0][0x248] ;  /* 0x0000920000057ab9 */ /* 0x000fc80000000800 */
[----:B------:R-:W-:Y:S02]  /*9a720*/  SHF.R.S32.HI R154, RZ, 0x1f, R153 ;  /* 0x0000001fff9a7819 */ /* 0x000fe40000011499 */
[----:B----4-:R-:W-:Y:S02]  /*9a730*/  F2FP.SATFINITE.E4M3.F32.PACK_AB_MERGE_C R25, R171, R172, RZ ;  /* 0x000000acab19723e */ /* 0x010fe400048070ff */
        /* <DEDUP_REMOVED lines=8> */
[----:B------:R-:W-:-:S03]  /*9a7c0*/  F2FP.SATFINITE.E4M3.F32.PACK_AB_MERGE_C R26, R168, R175, RZ ;  /* 0x000000afa81a723e */ /* 0x000fc600048070ff */
[----:B------:R-:W-:Y:S02]  /*9a7d0*/  IMAD.X R25, R154, 0x1, R13, P3 ;  /* 0x000000019a197824 */ /* 0x000fe400018e060d */
[----:B------:R-:W-:Y:S04]  /*9a7e0*/  STL [R1+0x4770], R26 ;  /* 0x0047701a01007387 */ /* 0x000fe80000100800 */
[----:B------:R2:W-:Y:S02]  /*9a7f0*/  STL.64 [R1+0x2098], R24 ;  /* 0x0020981801007387 */ /* 0x0005e40000100a00 */
[----:B--2---:R-:W-:Y:S02]  /*9a800*/  F2FP.SATFINITE.E4M3.F32.PACK_AB_MERGE_C R24, R155, R157, RZ ;  /* 0x0000009d9b18723e */ /* 0x004fe400048070ff */
[----:B------:R-:W2:Y:S04]  /*9a810*/  LDL.LU R157, [R1+0x13f8] ;  /* 0x0013f800019d7983 */ /* 0x000ea80000300800 */
[----:B------:R-:W2:Y:S04]  /*9a820*/  LDL.LU R155, [R1+0x13fc] ;  /* 0x0013fc00019b7983 */ /* 0x000ea80000300800 */
[----:B------:R0:W-:Y:S01]  /*9a830*/  STL [R1+0x476c], R24 ;  /* 0x00476c1801007387 */ /* 0x0001e20000100800 */
[----:B------:R-:W-:-:S02]  /*9a840*/  F2FP.SATFINITE.E4M3.F32.PACK_AB_MERGE_C R26, R162, R164, RZ ;  /* 0x000000a4a21a723e */ /* 0x000fc400048070ff */
[----:B0-----:R-:W-:-:S03]  /*9a850*/  IADD3 R24, P3, R153, R0, RZ ;  /* 0x0000000099187210 */ /* 0x001fc60007f7e0ff */
[----:B------:R-:W-:Y:S02]  /*9a860*/  STL [R1+0x4768], R26 ;  /* 0x0047681a01007387 */ /* 0x000fe40000100800 */
[----:B------:R-:W-:-:S05]  /*9a870*/  IMAD.X R25, R154, 0x1, R7, P3 ;  /* 0x000000019a197824 */ /* 0x000fca00018e0607 */
[----:B------:R0:W-:Y:S04]  /*9a880*/  STL.64 [R1+0x2090], R24 ;  /* 0x0020901801007387 */ /* 0x0001e80000100a00 */
[----:B------:R-:W2:Y:S01]  /*9a890*/  LDL.LU R179, [R1+0x1000] ;  /* 0x0010000001b37983 */ /* 0x000ea20000300800 */
[----:B0-----:R-:W-:Y:S02]  /*9a8a0*/  F2FP.SATFINITE.E4M3.F32.PACK_AB_MERGE_C R25, R160, R161, RZ ;  /* 0x000000a1a019723e */ /* 0x001fe400048070ff */
[----:B------:R-:W-:-:S03]  /*9a8b0*/  F2FP.SATFINITE.E4M3.F32.PACK_AB_MERGE_C R24, R158, R159, RZ ;  /* 0x0000009f9e18723e */ /* 0x000fc600048070ff */
[----:B------:R-:W-:Y:S04]  /*9a8c0*/  STL [R1+0x4760], R25 ;  /* 0x0047601901007387 */ /* 0x000fe80000100800 */
[----:B------:R-:W2:Y:S04]  /*9a8d0*/  LDL.LU R162, [R1+0x1004] ;  /* 0x0010040001a27983 */ /* 0x000ea80000300800 */
[----:B------:R0:W-:Y:S04]  /*9a8e0*/  STL [R1+0x4764], R24 ;  /* 0x0047641801007387 */ /* 0x0001e80000100800 */
[----:B------:R-:W2:Y:S04]  /*9a8f0*/  LDL.LU R168, [R1+0x1008] ;  /* 0x0010080001a87983 */ /* 0x000ea80000300800 */
[----:B------:R-:W2:Y:S04]  /*9a900*/  LDL.LU R161, [R1+0x100c] ;  /* 0x00100c0001a17983 */ /* 0x000ea80000300800 */
[----:B------:R-:W2:Y:S04]  /*9a910*/  LDL.LU R164, [R1+0x1010] ;  /* 0x0010100001a47983 */ /* 0x000ea80000300800 */
[----:B------:R-:W2:Y:S04]  /*9a920*/  LDL.LU R160, [R1+0x1014] ;  /* 0x0010140001a07983 */ /* 0x000ea80000300800 */
[----:B------:R-:W2:Y:S04]  /*9a930*/  LDL.LU R159, [R1+0x1018] ;  /* 0x00101800019f7983 */ /* 0x000ea80000300800 */
[----:B------:R-:W2:Y:S01]  /*9a940*/  LDL.LU R158, [R1+0x101c] ;  /* 0x00101c00019e7983 */ /* 0x000ea20000300800 */
[----:B0-----:R-:W-:-:S05]  /*9a950*/  IADD3 R24, P3, R153, R6, RZ ;  /* 0x0000000699187210 */ /* 0x001fca0007f7e0ff */
[----:B------:R-:W-:-:S05]  /*9a960*/  IMAD.X R25, R154, 0x1, R5, P3 ;  /* 0x000000019a197824 */ /* 0x000fca00018e0605 */
[----:B------:R0:W-:Y:S01]  /*9a970*/  STL.64 [R1+0x2088], R24 ;  /* 0x0020881801007387 */ /* 0x0001e20000100a00 */
[----:B---3--:R-:W-:-:S05]  /*9a980*/  F2FP.SATFINITE.E4M3.F32.PACK_AB_MERGE_C R26, R173, R174, RZ ;  /* 0x000000aead1a723e */ /* 0x008fca00048070ff */
[----:B------:R-:W-:Y:S01]  /*9a990*/  STL [R1+0x4750], R26 ;  /* 0x0047501a01007387 */ /* 0x000fe20000100800 */
        /* <DEDUP_REMOVED lines=18> */
[----:B0-----:R-:W-:-:S05]  /*9aac0*/  IADD3 R24, P3, R153, R2, RZ ;  /* 0x0000000299187210 */ /* 0x001fca0007f7e0ff */
[----:B------:R-:W-:Y:S01]  /*9aad0*/  IMAD.X R25, R154, 0x1, R13, P3 ;  /* 0x000000019a197824 */ /* 0x000fe200018e060d */
[----:B--2---:R-:W-:-:S05]  /*9aae0*/  F2FP.SATFINITE.E4M3.F32.PACK_AB_MERGE_C R26, R155, R157, RZ ;  /* 0x0000009d9b1a723e */ /* 0x004fca00048070ff */
[----:B------:R-:W-:Y:S04]  /*9aaf0*/  STL [R1+0x4744], R26 ;  /* 0x0047441a01007387 */ /* 0x000fe80000100800 */
[----:B------:R-:W2:Y:S04]  /*9ab00*/  LDL.LU R172, [R1+0x1040] ;  /* 0x0010400001ac7983 */ /* 0x000ea80000300800 */
[----:B------:R-:W2:Y:S04]  /*9ab10*/  LDL.LU R171, [R1+0x1044] ;  /* 0x0010440001ab7983 */ /* 0x000ea80000300800 */
[----:B------:R-:W2:Y:S04]  /*9ab20*/  LDL.LU R157, [R1+0x1048] ;  /* 0x00104800019d7983 */ /* 0x000ea80000300800 */
[----:B------:R0:W-:Y:S04]  /*9ab30*/  STL.64 [R1+0x2078], R24 ;  /* 0x0020781801007387 */ /* 0x0001e80000100a00 */
[----:B------:R-:W2:Y:S01]  /*9ab40*/  LDL.LU R155, [R1+0x104c] ;  /* 0x00104c00019b7983 */ /* 0x000ea20000300800 */
[----:B0-----:R-:W-:-:S05]  /*9ab50*/  IADD3 R24, P3, R153, R0, RZ ;  /* 0x0000000099187210 */ /* 0x001fca0007f7e0ff */
[----:B------:R-:W-:-:S05]  /*9ab60*/  IMAD.X R25, R154, 0x1, R7, P3 ;  /* 0x000000019a197824 */ /* 0x000fca00018e0607 */
[----:B------:R0:W-:Y:S01]  /*9ab70*/  STL.64 [R1+0x2070], R24 ;  /* 0x0020701801007387 */ /* 0x0001e20000100a00 */
[----:B------:R-:W-:-:S03]  /*9ab80*/  F2FP.SATFINITE.E4M3.F32.PACK_AB_MERGE_C R161, R161, R168, RZ ;  /* 0x000000a8a1a1723e */ /* 0x000fc600048070ff */
[----:B------:R-:W2:Y:S01]  /*9ab90*/  LDL.LU R168, [R1+0x1050] ;  /* 0x0010500001a87983 */ /* 0x000ea20000300800 */
[----:B------:R-:W-:-:S03]  /*9aba0*/  F2FP.SATFINITE.E4M3.F32.PACK_AB_MERGE_C R164, R160, R164, RZ ;  /* 0x000000a4a0a4723e */ /* 0x000fc600048070ff */
[----:B------:R-:W2:Y:S01]  /*9abb0*/  LDL.LU R160, [R1+0x1054] ;  /* 0x0010540001a07983 */ /* 0x000ea20000300800 */
[----:B0-----:R-:W-:-:S05]  /*9abc0*/  F2FP.SATFINITE.E4M3.F32.PACK_AB_MERGE_C R24, R158, R159, RZ ;  /* 0x0000009f9e18723e */ /* 0x001fca00048070ff */
[----:B------:R0:W-:Y:S04]  /*9abd0*/  STL [R1+0x1000], R24 ;  /* 0x0010001801007387 */ /* 0x0001e80000100800 */
        /* <DEDUP_REMOVED lines=11> */
[----:B------:R4:W-:Y:S01]  /*9ac90*/  STL.64 [R1+0x2060], R24 ;  /* 0x0020601801007387 */ /* 0x0009e20000100a00 */
[----:B------:R-:W-:Y:S01]  /*9aca0*/  VIADD R153, R153, UR5 ;  /* 0x0000000599997c36 */ /* 0x000fe20008000000 */
[----:B------:R-:W-:Y:S01]  /*9acb0*/  F2FP.SATFINITE.E4M3.F32.PACK_AB_MERGE_C R162, R162, R179, RZ ;  /* 0x000000b3a2a2723e */ /* 0x000fe200048070ff */
[----:B------:R-:W-:-:S03]  /*9acc0*/  ULDC UR5, c[0x0][0x248] ;  /* 0x0000920000057ab9 */ /* 0x000fc60000000800 */
[----:B------:R-:W-:Y:S02]  /*9acd0*/  SHF.R.S32.HI R154, RZ, 0x1f, R153 ;  /* 0x0000001fff9a7819 */ /* 0x000fe40000011499 */
[----:B----4-:R-:W-:-:S05]  /*9ace0*/  F2FP.SATFINITE.E4M3.F32.PACK_AB_MERGE_C R25, R177, R178, RZ ;  /* 0x000000b2b119723e */ /* 0x010fca00048070ff */
        /* <DEDUP_REMOVED lines=9> */
[----:B0-----:R-:W-:-:S05]  /*9ad80*/  IADD3 R24, P3, R153, R2, RZ ;  /* 0x0000000299187210 */ /* 0x001fca0007f7e0ff */
[----:B------:R-:W-:-:S05]  /*9ad90*/  IMAD.X R25, R154, 0x1, R13, P3 ;  /* 0x000000019a197824 */ /* 0x000fca00018e060d */
[----:B------:R2:W-:Y:S04]  /*9ada0*/  STL.64 [R1+0x2058], R24 ;  /* 0x0020581801007387 */ /* 0x0005e80000100a00 */
[----:B------:R-:W4:Y:S04]  /*9adb0*/  LDL.LU R180, [R1+0x1078] ;  /* 0x0010780001b47983 */ /* 0x000f280000300800 */
[----:B------:R-:W4:Y:S01]  /*9adc0*/  LDL.LU R179, [R1+0x107c] ;  /* 0x00107c0001b37983 */ /* 0x000f220000300800 */
[----:B--2---:R-:W-:-:S05]  /*9add0*/  F2FP.SATFINITE.E4M3.F32.PACK_AB_MERGE_C R24, R171, R172, RZ ;  /* 0x000000acab18723e */ /* 0x004fca00048070ff */
        /* <DEDUP_REMOVED lines=20> */
[----:B------:R0:W-:Y:S01]  /*9af20*/  STL.64 [R1+0x2048], R24 ;  /* 0x0020481801007387 */ /* 0x0001e20000100a00 */
[----:B---3--:R-:W-:Y:S02]  /*9af30*/  F2FP.SATFINITE.E4M3.F32.PACK_AB_MERGE_C R26, R173, R174, RZ ;  /* 0x000000aead1a723e */ /* 0x008fe400048070ff */
[----:B0-----:R-:W-:-:S03]  /*9af40*/  IADD3 R24, P3, R153, R4, RZ ;  /* 0x0000000499187210 */ /* 0x001fc60007f7e0ff */
[----:B------:R-:W-:Y:S04]  /*9af50*/  STL [R1+0x1028], R26 ;  /* 0x0010281a01007387 */ /* 0x000fe80000100800 */
[----:B------:R-:W3:Y:S01]  /*9af60*/  LDL.LU R178, [R1+0x10a0] ;  /* 0x0010a00001b27983 */ /* 0x000ee20000300800 */
[----:B------:R-:W-:-:S03]  /*9af70*/  IMAD.X R25, R154, 0x1, R3, P3 ;  /* 0x000000019a197824 */ /* 0x000fc600018e0603 */
[----:B------:R-:W3:Y:S04]  /*9af80*/  LDL.LU R177, [R1+0x10a4] ;  /* 0x0010a40001b17983 */ /* 0x000ee80000300800 */
[----:B------:R-:W3:Y:S04]  /*9af90*/  LDL.LU R176, [R1+0x10a8] ;  /* 0x0010a80001b07983 */ /* 0x000ee80000300800 */
[----:B------:R4:W-:Y:S04]  /*9afa0*/  STL.64 [R1+0x2040], R24 ;  /* 0x0020401801007387 */ /* 0x0009e80000100a00 */
[----:B------:R-:W3:Y:S04]  /*9afb0*/  LDL.LU R175, [R1+0x10ac] ;  /* 0x0010ac0001af7983 */ /* 0x000ee80000300800 */
[----:B------:R-:W3:Y:S04]  /*9afc0*/  LDL.LU R174, [R1+0x10b0] ;  /* 0x0010b00001ae7983 */ /* 0x000ee80000300800 */
[----:B------:R-:W3:Y:S01]  /*9afd0*/  LDL.LU R173, [R1+0x10b4] ;  /* 0x0010b40001ad7983 */ /* 0x000ee20000300800 */
[----:B------:R-:W-:Y:S01]  /*9afe0*/  VIADD R153, R153, UR5 ;  /* 0x0000000599997c36 */ /* 0x000fe20008000000 */
[----:B------:R-:W-:-:S04]  /*9aff0*/  ULDC UR5, c[0x0][0x248] ;  /* 0x0000920000057ab9 */ /* 0x000fc80000000800 */
[----:B------:R-:W-:Y:S02]  /*9b000*/  SHF.R.S32.HI R154, RZ, 0x1f, R153 ;  /* 0x0000001fff9a7819 */ /* 0x000fe40000011499 */
[----:B----4-:R-:W-:Y:S02]  /*9b010*/  F2FP.SATFINITE.E4M3.F32.PACK_AB_MERGE_C R25, R181, R182, RZ ;  /* 0x000000b6b519723e */ /* 0x010fe400048070ff */
[----:B------:R-:W-:Y:S02]  /*9b020*/  F2FP.SATFINITE.E4M3.F32.PACK_AB_MERGE_C R24, R169, R170, RZ ;  /* 0x000000aaa918723e */ /* 0x000fe400048070ff */
[----:B------:R-:W4:Y:S04]  /*9b030*/  LDL.LU R170, [R1+0x10b8] ;  /* 0x0010b80001aa7983 */ /* 0x000f280000300800 */
[----:B------:R-:W-:Y:S04]  /*9b040*/  STL [R1+0x1024], R25 ;  /* 0x0010241901007387 */ /* 0x000fe80000100800 */
[----:B------:R-:W4:Y:S04]  /*9b050*/  LDL.LU R169, [R1+0x10bc] ;  /* 0x0010bc0001a97983 */ /* 0x000f280000300800 */
[----:B------:R0:W-:Y:S01]  /*9b060*/  STL [R1+0x1030], R24 ;  /* 0x0010301801007387 */ /* 0x0001e20000100800 */
[----:B------:R-:W-:-:S02]  /*9b070*/  F2FP.SATFINITE.E4M3.F32.PACK_AB_MERGE_C R26, R179, R180, RZ ;  /* 0x000000b4b31a723e */ /* 0x000fc400048070ff */
[----:B0-----:R-:W-:-:S03]  /*9b080*/  IADD3 R24, P3, R153, R2, RZ ;  /* 0x0000000299187210 */ /* 0x001fc60007f7e0ff */
[----:B------:R-:W-:Y:S02]  /*9b090*/  STL [R1+0x102c], R26 ;  /* 0x00102c1a01007387 */ /* 0x000fe40000100800 */
[----:B------:R-:W-:-:S05]  /*9b0a0*/  IMAD.X R25, R154, 0x1, R13, P3 ;  /* 0x000000019a197824 */ /* 0x000fca00018e060d */
[----:B------:R2:W-:Y:S02]  /*9b0b0*/  STL.64 [R1+0x2038], R24 ;  /* 0x0020381801007387 */ /* 0x0005e40000100a00 */
[----:B--2---:R-:W-:Y:S02]  /*9b0c0*/  F2FP.SATFINITE.E4M3.F32.PACK_AB_MERGE_C R24, R171, R172, RZ ;  /* 0x000000acab18723e */ /* 0x004fe400048070ff */
        /* <DEDUP_REMOVED lines=24> */
[----:B------:R-:W-:-:S05]  /*9b250*/  IMAD.X R25, R154, 0x1, R3, P3 ;  /* 0x000000019a197824 */ /* 0x000fca00018e0603 */
[----:B------:R0:W-:Y:S02]  /*9b260*/  STL.64 [R1+0x2020], R24 ;  /* 0x0020201801007387 */ /* 0x0001e40000100a00 */
[----:B0-----:R-:W-:Y:S02]  /*9b270*/  F2FP.SATFINITE.E4M3.F32.PACK_AB_MERGE_C R25, R175, R176, RZ ;  /* 0x000000b0af19723e */ /* 0x001fe400048070ff */
[----:B------:R-:W-:Y:S02]  /*9b280*/  F2FP.SATFINITE.E4M3.F32.PACK_AB_MERGE_C R24, R173, R174, RZ ;  /* 0x000000aead18723e */ /* 0x000fe400048070ff */
[----:B------:R-:W3:Y:S04]  /*9b290*/  LDL.LU R174, [R1+0x10e0] ;  /* 0x0010e00001ae7983 */ /* 0x000ee80000300800 */
[----:B------:R-:W-:Y:S04]  /*9b2a0*/  STL [R1+0x1044], R25 ;  /* 0x0010441901007387 */ /* 0x000fe80000100800 */
[----:B------:R-:W3:Y:S01]  /*9b2b0*/  LDL.LU R173, [R1+0x10e4] ;  /* 0x0010e40001ad7983 */ /* 0x000ee20000300800 */
[----:B------:R-:W-:Y:S01]  /*9b2c0*/  VIADD R153, R153, UR5 ;  /* 0x0000000599997c36 */ /* 0x000fe20008000000 */
[----:B------:R-:W-:-:S02]  /*9b2d0*/  ULDC UR5, c[0x0][0x248] ;  /* 0x0000920000057ab9 */ /* 0x000fc40000000800 */
[----:B------:R4:W-:Y:S02]  /*9b2e0*/  STL [R1+0x1050], R24 ;  /* 0x0010501801007387 */ /* 0x0009e40000100800 */
[----:B------:R-:W-:Y:S02]  /*9b2f0*/  SHF.R.S32.HI R154, RZ, 0x1f, R153 ;  /* 0x0000001fff9a7819 */ /* 0x000fe40000011499 */
[----:B----4-:R-:W-:Y:S02]  /*9b300*/  F2FP.SATFINITE.E4M3.F32.PACK_AB_MERGE_C R24, R169, R170, RZ ;  /* 0x000000aaa918723e */ /* 0x010fe400048070ff */
[----:B------:R-:W4:Y:S04]  /*9b310*/  LDL.LU R170, [R1+0x10e8] ;  /* 0x0010e80001aa7983 */ /* 0x000f280000300800 */
[----:B------:R-:W4:Y:S04]  /*9b320*/  LDL.LU R169, [R1+0x10ec] ;  /* 0x0010ec0001a97983 */ /* 0x000f280000300800 */
        /* <DEDUP_REMOVED lines=18> */
[----:B------:R0:W-:Y:S04]  /*9b450*/  STL.64 [R1+0x17f8], R24 ;  /* 0x0017f81801007387 */ /* 0x0001e80000100a00 */
[----:B------:R-:W2:Y:S01]  /*9b460*/  LDL.LU R178, [R1+0x1110] ;  /* 0x0011100001b27983 */ /* 0x000ea20000300800 */
[----:B0-----:R-:W-:-:S05]  /*9b470*/  F2FP.SATFINITE.E4M3.F32.PACK_AB_MERGE_C R25, R160, R168, RZ ;  /* 0x000000a8a019723e */ /* 0x001fca00048070ff */
[----:B------:R-:W-:Y:S04]  /*9b480*/  STL [R1+0x1060], R25 ;  /* 0x0010601901007387 */ /* 0x000fe80000100800 */
[----:B------:R-:W2:Y:S01]  /*9b490*/  LDL.LU R177, [R1+0x1114] ;  /* 0x0011140001b17983 */ /* 0x000ea20000300800 */
[----:B------:R-:W-:-:S05]  /*9b4a0*/  F2FP.SATFINITE.E4M3.F32.PACK_AB_MERGE_C R24, R158, R159, RZ ;  /* 0x0000009f9e18723e */ /* 0x000fca00048070ff */
        /* <DEDUP_REMOVED lines=9> */
[----:B------:R0:W-:Y:S02]  /*9b540*/  STL.64 [R1+0x17f0], R24 ;  /* 0x0017f01801007387 */ /* 0x0001e40000100a00 */
[----:B0-----:R-:W-:Y:S02]  /*9b550*/  IADD3 R24, P3, R153, R4, RZ ;  /* 0x0000000499187210 */ /* 0x001fe40007f7e0ff */
[----:B---3--:R-:W-:-:S03]  /*9b560*/  F2FP.SATFINITE.E4M3.F32.PACK_AB_MERGE_C R26, R173, R174, RZ ;  /* 0x000000aead1a723e */ /* 0x008fc600048070ff */
[----:B------:R-:W-:Y:S02]  /*9b570*/  IMAD.X R25, R154, 0x1, R3, P3 ;  /* 0x000000019a197824 */ /* 0x000fe400018e0603 */
[----:B------:R-:W-:Y:S04]  /*9b580*/  STL [R1+0x4f50], R26 ;  /* 0x004f501a01007387 */ /* 0x000fe80000100800 */
[----:B------:R-:W3:Y:S04]  /*9b590*/  LDL.LU R174, [R1+0x1130] ;  /* 0x0011300001ae7983 */ /* 0x000ee80000300800 */
[----:B------:R-:W3:Y:S04]  /*9b5a0*/  LDL.LU R173, [R1+0x1134] ;  /* 0x0011340001ad7983 */ /* 0x000ee80000300800 */
[----:B------:R4:W-:Y:S01]  /*9b5b0*/  STL.64 [R1+0x17e8], R24 ;  /* 0x0017e81801007387 */ /* 0x0009e20000100a00 */
[----:B------:R-:W-:Y:S01]  /*9b5c0*/  VIADD R153, R153, UR5 ;  /* 0x0000000599997c36 */ /* 0x000fe20008000000 */
[----:B------:R-:W-:-:S04]  /*9b5d0*/  ULDC UR5, c[0x0][0x248] ;  /* 0x0000920000057ab9 */ /* 0x000fc80000000800 */
[----:B------:R-:W-:Y:S02]  /*9b5e0*/  SHF.R.S32.HI R154, RZ, 0x1f, R153 ;  /* 0x0000001fff9a7819 */ /* 0x000fe40000011499 */
[----:B----4-:R-:W-:Y:S02]  /*9b5f0*/  F2FP.SATFINITE.E4M3.F32.PACK_AB_MERGE_C R24, R169, R170, RZ ;  /* 0x000000aaa918723e */ /* 0x010fe400048070ff */
[----:B------:R-:W4:Y:S04]  /*9b600*/  LDL.LU R170, [R1+0x1138] ;  /* 0x0011380001aa7983 */ /* 0x000f280000300800 */
[----:B------:R-:W4:Y:S04]  /*9b610*/  LDL.LU R169, [R1+0x113c] ;  /* 0x00113c0001a97983 */ /* 0x000f280000300800 */
[----:B------:R0:W-:Y:S02]  /*9b620*/  STL [R1+0x4f5c], R24 ;  /* 0x004f5c1801007387 */ /* 0x0001e40000100800 */
[----:B0-----:R-:W-:-:S05]  /*9b630*/  F2FP.SATFINITE.E4M3.F32.PACK_AB_MERGE_C R24, R181, R182, RZ ;  /* 0x000000b6b518723e */ /* 0x001fca00048070ff */
[----:B------:R0:W-:Y:S02]  /*9b640*/  STL [R1+0x4f3c], R24 ;  /* 0x004f3c1801007387 */ /* 0x0001e40000100800 */
        /* <DEDUP_REMOVED lines=16> */
[----:B0-----:R-:W-:Y:S02]  /*9b750*/  IADD3 R24, P3, R153, R6, RZ ;  /* 0x0000000699187210 */ /* 0x001fe40007f7e0ff */
[----:B------:R-:W-:-:S03]  /*9b760*/  F2FP.SATFINITE.E4M3.F32.PACK_AB_MERGE_C R27, R177, R178, RZ ;  /* 0x000000b2b11b723e */ /* 0x000fc600048070ff */
[----:B------:R-:W-:Y:S02]  /*9b770*/  IMAD.X R25, R154, 0x1, R5, P3 ;  /* 0x000000019a197824 */ /* 0x000fe400018e0605 */
[----:B------:R-:W-:Y:S01]  /*9b780*/  STL [R1+0x4f08], R27 ;  /* 0x004f081b01007387 */ /* 0x000fe20000100800 */
[----:B------:R-:W-:-:S05]  /*9b790*/  F2FP.SATFINITE.E4M3.F32.PACK_AB_MERGE_C R26, R175, R176, RZ ;  /* 0x000000b0af1a723e */ /* 0x000fca00048070ff */
[----:B------:R0:W-:Y:S04]  /*9b7a0*/  STL [R1+0x4f10], R26 ;  /* 0x004f101a01007387 */ /* 0x0001e80000100800 */
[----:B------:R1:W-:Y:S01]  /*9b7b0*/  STL.64 [R1+0x17d0], R24 ;  /* 0x0017d01801007387 */ /* 0x0003e20000100a00 */
[----:B0-----:R-:W-:Y:S02]  /*9b7c0*/  F2FP.SATFINITE.E4M3.F32.PACK_AB_MERGE_C R26, R160, R168, RZ ;  /* 0x000000a8a01a723e */ /* 0x001fe400048070ff */
[----:B-1----:R-:W-:-:S03]  /*9b7d0*/  IADD3 R24, P3, R153, R4, RZ ;  /* 0x0000000499187210 */ /* 0x002fc60007f7e0ff */
[----:B------:R-:W-:Y:S02]  /*9b7e0*/  STL [R1+0x4ef0], R26 ;  /* 0x004ef01a01007387 */ /* 0x000fe40000100800 */
[----:B------:R-:W-:-:S05]  /*9b7f0*/  IMAD.X R25, R154, 0x1, R3, P3 ;  /* 0x000000019a197824 */ /* 0x000fca00018e0603 */
[----:B------:R0:W-:Y:S04]  /*9b800*/  STL.64 [R1+0x17c8], R24 ;  /* 0x0017c81801007387 */ /* 0x0001e80000100a00 */
[----:B------:R-:W2:Y:S04]  /*9b810*/  LDL.LU R168, [R1+0x1150] ;  /* 0x0011500001a87983 */ /* 0x000ea80000300800 */
[----:B------:R-:W2:Y:S01]  /*9b820*/  LDL.LU R160, [R1+0x1154] ;  /* 0x0011540001a07983 */ /* 0x000ea20000300800 */
[----:B0-----:R-:W-:-:S05]  /*9b830*/  F2FP.SATFINITE.E4M3.F32.PACK_AB_MERGE_C R24, R158, R159, RZ ;  /* 0x0000009f9e18723e */ /* 0x001fca00048070ff */
[----:B------:R3:W-:Y:S04]  /*9b840*/  STL [R1+0x4efc], R24 ;  /* 0x004efc1801007387 */ /* 0x0007e80000100800 */
[----:B------:R-:W2:Y:S04]  /*9b850*/  LDL.LU R159, [R1+0x1158] ;  /* 0x00115800019f7983 */ /* 0x000ea80000300800 */
[----:B------:R-:W2:Y:S01]  /*9b860*/  LDL.LU R158, [R1+0x115c] ;  /* 0x00115c00019e7983 */ /* 0x000ea20000300800 */
[----:B---3--:R-:W-:-:S05]  /*9b870*/  F2FP.SATFINITE.E4M3.F32.PACK_AB_MERGE_C R24, R173, R174, RZ ;  /* 0x000000aead18723e */ /* 0x008fca00048070ff */
[----:B------:R4:W-:Y:S04]  /*9b880*/  STL [R1+0x4eb4], R24 ;  /* 0x004eb41801007387 */ /* 0x0009e80000100800 */
[----:B------:R-:W3:Y:S04]  /*9b890*/  LDL.LU R184, [R1+0x1160] ;  /* 0x0011600001b87983 */ /* 0x000ee80000300800 */
[----:B------:R-:W3:Y:S01]  /*9b8a0*/  LDL.LU R183, [R1+0x1164] ;  /* 0x0011640001b77983 */ /* 0x000ee20000300800 */
[----:B------:R-:W-:Y:S01]  /*9b8b0*/  VIADD R153, R153, UR5 ;  /* 0x0000000599997c36 */ /* 0x000fe20008000000 */
[----:B------:R-:W-:-:S04]  /*9b8c0*/  ULDC UR5, c[0x0][0x248] ;  /* 0x0000920000057ab9 */ /* 0x000fc80000000800 */
[----:B------:R-:W-:Y:S02]  /*9b8d0*/  SHF.R.S32.HI R154, RZ, 0x1f, R153 ;  /* 0x0000001fff9a7819 */ /* 0x000fe40000011499 */
[----:B----4-:R-:W-:-:S05]  /*9b8e0*/  F2FP.SATFINITE.E4M3.F32.PACK_AB_MERGE_C R24, R169, R170, RZ ;  /* 0x000000aaa918723e */ /* 0x010fca00048070ff */
[----:B------:R0:W-:Y:S04]  /*9b8f0*/  STL [R1+0x4edc], R24 ;  /* 0x004edc1801007387 */ /* 0x0001e80000100800 */
[----:B------:R-:W4:Y:S04]  /*9b900*/  LDL.LU R182, [R1+0x1168] ;  /* 0x0011680001b67983 */ /* 0x000f280000300800 */
[----:B------:R-:W4:Y:S04]  /*9b910*/  LDL.LU R181, [R1+0x116c] ;  /* 0x00116c0001b57983 */ /* 0x000f280000300800 */
[----:B------:R-:W4:Y:S01]  /*9b920*/  LDL.LU R170, [R1+0x1170] ;  /* 0x0011700001aa7983 */ /* 0x000f220000300800 */
[----:B0-----:R-:W-:-:S03]  /*9b930*/  IADD3 R24, P3, R153, R2, RZ ;  /* 0x0000000299187210 */ /* 0x001fc60007f7e0ff */
[----:B------:R-:W4:Y:S02]  /*9b940*/  LDL.LU R169, [R1+0x1174] ;  /* 0x0011740001a97983 */ /* 0x000f240000300800 */
        /* <DEDUP_REMOVED lines=36> */
[----:B------:R4:W-:Y:S01]  /*9bb90*/  STL.64 [R1+0x17a8], R24 ;  /* 0x0017a81801007387 */ /* 0x0009e20000100a00 */
[----:B------:R-:W-:Y:S01]  /*9bba0*/  VIADD R153, R153, UR5 ;  /* 0x0000000599997c36 */ /* 0x000fe20008000000 */
[----:B------:R-:W-:-:S04]  /*9bbb0*/  ULDC UR5, c[0x0][0x248] ;  /* 0x0000920000057ab9 */ /* 0x000fc80000000800 */
[----:B------:R-:W-:Y:S02]  /*9bbc0*/  SHF.R.S32.HI R154, RZ, 0x1f, R153 ;  /* 0x0000001fff9a7819 */ /* 0x000fe40000011499 */
[----:B----4-:R-:W-:Y:S02]  /*9bbd0*/  F2FP.SATFINITE.E4M3.F32.PACK_AB_MERGE_C R25, R181, R182, RZ ;  /* 0x000000b6b519723e */ /* 0x010fe400048070ff */
[----:B------:R-:W-:Y:S02]  /*9bbe0*/  F2FP.SATFINITE.E4M3.F32.PACK_AB_MERGE_C R24, R169, R170, RZ ;  /* 0x000000aaa918723e */ /* 0x000fe400048070ff */
[----:B------:R-:W3:Y:S04]  /*9bbf0*/  LDL.LU R170, [R1+0x11b8] ;  /* 0x0011b80001aa7983 */ /* 0x000ee80000300800 */
[----:B------:R-:W-:Y:S04]  /*9bc00*/  STL [R1+0x4e60], R25 ;  /* 0x004e601901007387 */ /* 0x000fe80000100800 */
[----:B------:R-:W3:Y:S04]  /*9bc10*/  LDL.LU R169, [R1+0x11bc] ;  /* 0x0011bc0001a97983 */ /* 0x000ee80000300800 */
[----:B------:R0:W-:Y:S01]  /*9bc20*/  STL [R1+0x4e34], R24 ;  /* 0x004e341801007387 */ /* 0x0001e20000100800 */
[----:B------:R-:W-:-:S02]  /*9bc30*/  F2FP.SATFINITE.E4M3.F32.PACK_AB_MERGE_C R26, R179, R180, RZ ;  /* 0x000000b4b31a723e */ /* 0x000fc400048070ff */
[----:B0-----:R-:W-:-:S03]  /*9bc40*/  IADD3 R24, P3, R153, R2, RZ ;  /* 0x0000000299187210 */ /* 0x001fc60007f7e0ff */
[----:B------:R-:W-:Y:S02]  /*9bc50*/  STL [R1+0x4e40], R26 ;  /* 0x004e401a01007387 */ /* 0x000fe40000100800 */
[----:B------:R-:W-:-:S05]  /*9bc60*/  IMAD.X R25, R154, 0x1, R13, P3 ;  /* 0x000000019a197824 */ /* 0x000fca00018e060d */
[----:B------:R0:W-:Y:S02]  /*9bc70*/  STL.64 [R1+0x17a0], R24 ;  /* 0x0017a01801007387 */ /* 0x0001e40000100a00 */
[----:B0-----:R-:W-:-:S05]  /*9bc80*/  IADD3 R24, P3, R153, R0, RZ ;  /* 0x0000000099187210 */ /* 0x001fca0007f7e0ff */
[----:B------:R-:W-:Y:S01]  /*9bc90*/  IMAD.X R25, R154, 0x1, R7, P3 ;  /* 0x000000019a197824 */ /* 0x000fe200018e0607 */
[----:B--2---:R-:W-:-:S05]  /*9bca0*/  F2FP.SATFINITE.E4M3.F32.PACK_AB_MERGE_C R27, R177, R178, RZ ;  /* 0x000000b2b11b723e */ /* 0x004fca00048070ff */
[----:B------:R0:W-:Y:S01]  /*9bcb0*/  STL [R1+0x4e14], R27 ;  /* 0x004e141b01007387 */ /* 0x0001e20000100800 */
[----:B------:R-:W-:-:S05]  /*9bcc0*/  F2FP.SATFINITE.E4M3.F32.PACK_AB_MERGE_C R26, R175, R176, RZ ;  /* 0x000000b0af1a723e */ /* 0x000fca00048070ff */
[----:B------:R1:W-:Y:S01]  /*9bcd0*/  STL [R1+0x4e20], R26 ;  /* 0x004e201a01007387 */ /* 0x0003e20000100800 */
[----:B0-----:R-:W-:-:S03]  /*9bce0*/  F2FP.SATFINITE.E4M3.F32.PACK_AB_MERGE_C R27, R173, R174, RZ ;  /* 0x000000aead1b723e */ /* 0x001fc600048070ff */
[----:B------:R0:W-:Y:S01]  /*9bcf0*/  STL.64 [R1+0x1798], R24 ;  /* 0x0017981801007387 */ /* 0x0001e20000100a00 */
[----:B-1----:R-:W-:-:S03]  /*9bd00*/  F2FP.SATFINITE.E4M3.F32.PACK_AB_MERGE_C R26, R171, R172, RZ ;  /* 0x000000acab1a723e */ /* 0x002fc600048070ff */
[----:B------:R-:W-:Y:S01]  /*9bd10*/  STL [R1+0x4dec], R27 ;  /* 0x004dec1b01007387 */ /* 0x000fe20000100800 */
[----:B0-----:R-:W-:-:S03]  /*9bd20*/  IADD3 R24, P3, R153, R6, RZ ;  /* 0x0000000699187210 */ /* 0x001fc60007f7e0ff */
[----:B------:R0:W-:Y:S02]  /*9bd30*/  STL [R1+0x4e00], R26 ;  /* 0x004e001a01007387 */ /* 0x0001e40000100800 */
[----:B------:R-:W-:Y:S01]  /*9bd40*/  IMAD.X R25, R154, 0x1, R5, P3 ;  /* 0x000000019a197824 */ /* 0x000fe200018e0605 */
[----:B0-----:R-:W-:-:S04]  /*9bd50*/  F2FP.SATFINITE.E4M3.F32.PACK_AB_MERGE_C R26, R155, R157, RZ ;  /* 0x0000009d9b1a723e */ /* 0x001fc800048070ff */
[----:B------:R0:W-:Y:S04]  /*9bd60*/  STL.64 [R1+0x1790], R24 ;  /* 0x0017901801007387 */ /* 0x0001e80000100a00 */
[----:B------:R-:W-:Y:S04]  /*9bd70*/  STL [R1+0x4db8], R26 ;  /* 0x004db81a01007387 */ /* 0x000fe80000100800 */
[----:B------:R-:W2:Y:S04]  /*9bd80*/  LDL.LU R157, [R1+0x11c0] ;  /* 0x0011c000019d7983 */ /* 0x000ea80000300800 */
[----:B------:R-:W2:Y:S01]  /*9bd90*/  LDL.LU R155, [R1+0x11c4] ;  /* 0x0011c400019b7983 */ /* 0x000ea20000300800 */
[----:B0-----:R-:W-:-:S05]  /*9bda0*/  IADD3 R24, P3, R153, R4, RZ ;  /* 0x0000000499187210 */ /* 0x001fca0007f7e0ff */
[----:B------:R-:W-:-:S05]  /*9bdb0*/  IMAD.X R25, R154, 0x1, R3, P3 ;  /* 0x000000019a197824 */ /* 0x000fca00018e0603 */
[----:B------:R0:W-:Y:S02]  /*9bdc0*/  STL.64 [R1+0x1788], R24 ;  /* 0x0017881801007387 */ /* 0x0001e40000100a00 */
[----:B0-----:R-:W-:Y:S02]  /*9bdd0*/  F2FP.SATFINITE.E4M3.F32.PACK_AB_MERGE_C R24, R160, R168, RZ ;  /* 0x000000a8a018723e */ /* 0x001fe400048070ff */
[----:B------:R-:W4:Y:S04]  /*9bde0*/  LDL.LU R168, [R1+0x11c8] ;  /* 0x0011c80001a87983 */ /* 0x000f280000300800 */
[----:B------:R-:W4:Y:S04]  /*9bdf0*/  LDL.LU R160, [R1+0x11cc] ;  /* 0x0011cc0001a07983 */ /* 0x000f280000300800 */
[----:B------:R0:W-:Y:S04]  /*9be00*/  STL [R1+0x4dcc], R24 ;  /* 0x004dcc1801007387 */ /* 0x0001e80000100800 */
[----:B------:R-:W4:Y:S04]  /*9be10*/  LDL.LU R186, [R1+0x11d0] ;  /* 0x0011d00001ba7983 */ /* 0x000f280000300800 */
[----:B------:R-:W4:Y:S01]  /*9be20*/  LDL.LU R185, [R1+0x11d4] ;  /* 0x0011d40001b97983 */ /* 0x000f220000300800 */
[----:B0-----:R-:W-:-:S05]  /*9be30*/  F2FP.SATFINITE.E4M3.F32.PACK_AB_MERGE_C R24, R158, R159, RZ ;  /* 0x0000009f9e18723e */ /* 0x001fca00048070ff */
[----:B------:R3:W-:Y:S04]  /*9be40*/  STL [R1+0x4d7c], R24 ;  /* 0x004d7c1801007387 */ /* 0x0007e80000100800 */
[----:B------:R-:W4:Y:S04]  /*9be50*/  LDL.LU R184, [R1+0x11d8] ;  /* 0x0011d80001b87983 */ /* 0x000f280000300800 */
[----:B------:R-:W4:Y:S04]  /*9be60*/  LDL.LU R183, [R1+0x11dc] ;  /* 0x0011dc0001b77983 */ /* 0x000f280000300800 */
[----:B------:R-:W4:Y:S04]  /*9be70*/  LDL.LU R159, [R1+0x11e0] ;  /* 0x0011e000019f7983 */ /* 0x000f280000300800 */
[----:B------:R-:W4:Y:S04]  /*9be80*/  LDL.LU R158, [R1+0x11e4] ;  /* 0x0011e400019e7983 */ /* 0x000f280000300800 */
[----:B------:R-:W4:Y:S04]  /*9be90*/  LDL.LU R182, [R1+0x11e8] ;  /* 0x0011e80001b67983 */ /* 0x000f280000300800 */
[----:B------:R-:W4:Y:S01]  /*9bea0*/  LDL.LU R181, [R1+0x11ec] ;  /* 0x0011ec0001b57983 */ /* 0x000f220000300800 */
[----:B------:R-:W-:Y:S01]  /*9beb0*/  VIADD R153, R153, UR5 ;  /* 0x0000000599997c36 */ /* 0x000fe20008000000 */
[----:B------:R-:W-:-:S04]  /*9bec0*/  ULDC UR5, c[0x0][0x248] ;  /* 0x0000920000057ab9 */ /* 0x000fc80000000800 */
[----:B------:R-:W-:Y:S02]  /*9bed0*/  SHF.R.S32.HI R154, RZ, 0x1f, R153 ;  /* 0x0000001fff9a7819 */ /* 0x000fe40000011499 */
[----:B---3--:R-:W-:-:S05]  /*9bee0*/  F2FP.SATFINITE.E4M3.F32.PACK_AB_MERGE_C R24, R169, R170, RZ ;  /* 0x000000aaa918723e */ /* 0x008fca00048070ff */
[----:B------:R0:W-:Y:S04]  /*9bef0*/  STL [R1+0x4da8], R24 ;  /* 0x004da81801007387 */ /* 0x0001e80000100800 */
[----:B------:R-:W3:Y:S04]  /*9bf00*/  LDL.LU R180, [R1+0x11f0] ;  /* 0x0011f00001b47983 */ /* 0x000ee80000300800 */
[----:B------:R-:W3:Y:S01]  /*9bf10*/  LDL.LU R179, [R1+0x11f4] ;  /* 0x0011f40001b37983 */ /* 0x000ee20000300800 */
[----:B0-----:R-:W-:-:S03]  /*9bf20*/  IADD3 R24, P3, R153, R2, RZ ;  /* 0x0000000299187210 */ /* 0x001fc60007f7e0ff */
[----:B------:R-:W3:Y:S04]  /*9bf30*/  LDL.LU R178, [R1+0x11f8] ;  /* 0x0011f80001b27983 */ /* 0x000ee80000300800 */
[----:B------:R-:W3:Y:S01]  /*9bf40*/  LDL.LU R177, [R1+0x11fc] ;  /* 0x0011fc0001b17983 */ /* 0x000ee20000300800 */
[----:B------:R-:W-:-:S03]  /*9bf50*/  IMAD.X R25, R154, 0x1, R13, P3 ;  /* 0x000000019a197824 */ /* 0x000fc600018e060d */
[----:B------:R-:W3:Y:S04]  /*9bf60*/  LDL.LU R176, [R1+0xe00] ;  /* 0x000e000001b07983 */ /* 0x000ee80000300800 */
[----:B------:R-:W3:Y:S04]  /*9bf70*/  LDL.LU R175, [R1+0xe04] ;  /* 0x000e040001af7983 */ /* 0x000ee80000300800 */
[----:B------:R-:W3:Y:S04]  /*9bf80*/  LDL.LU R174, [R1+0xe08] ;  /* 0x000e080001ae7983 */ /* 0x000ee80000300800 */
[----:B------:R2:W-:Y:S04]  /*9bf90*/  STL.64 [R1+0x1780], R24 ;  /* 0x0017801801007387 */ /* 0x0005e80000100a00 */
[----:B------:R-:W3:Y:S04]  /*9bfa0*/  LDL.LU R173, [R1+0xe0c] ;  /* 0x000e0c0001ad7983 */ /* 0x000ee80000300800 */
[----:B------:R-:W3:Y:S04]  /*9bfb0*/  LDL.LU R172, [R1+0xe10] ;  /* 0x000e100001ac7983 */ /* 0x000ee80000300800 */
[----:B------:R-:W3:Y:S04]  /*9bfc0*/  LDL.LU R171, [R1+0xe14] ;  /* 0x000e140001ab7983 */ /* 0x000ee80000300800 */
[----:B------:R-:W3:Y:S04]  /*9bfd0*/  LDL.LU R170, [R1+0xe18] ;  /* 0x000e180001aa7983 */ /* 0x000ee80000300800 */
[----:B------:R-:W3:Y:S01]  /*9bfe0*/  LDL.LU R169, [R1+0xe1c] ;  /* 0x000e1c0001a97983 */ /* 0x000ee20000300800 */
[----:B--2---:R-:W-:-:S03]  /*9bff0*/  F2FP.SATFINITE.E4M3.F32.PACK_AB_MERGE_C R24, R155, R157, RZ ;  /* 0x0000009d9b18723e */ /* 0x004fc600048070ff */
[----:B------:R-:W2:Y:S04]  /*9c000*/  LDL.LU R157, [R1+0xe20] ;  /* 0x000e2000019d7983 */ /* 0x000ea80000300800 */
[----:B------:R-:W2:Y:S04]  /*9c010*/  LDL.LU R155, [R1+0xe24] ;  /* 0x000e2400019b7983 */ /* 0x000ea80000300800 */
[----:B------:R0:W-:Y:S02]  /*9c020*/  STL [R1+0x4d3c], R24 ;  /* 0x004d3c1801007387 */ /* 0x0001e40000100800 */
[----:B0-----:R-:W-:-:S05]  /*9c030*/  IADD3 R24, P3, R153, R0, RZ ;  /* 0x0000000099187210 */ /* 0x001fca0007f7e0ff */
[----:B------:R-:W-:Y:S01]  /*9c040*/  IMAD.X R25, R154, 0x1, R7, P3 ;  /* 0x000000019a197824 */ /* 0x000fe200018e0607 */
[----:B----4-:R-:W-:-:S05]  /*9c050*/  F2FP.SATFINITE.E4M3.F32.PACK_AB_MERGE_C R26, R160, R168, RZ ;  /* 0x000000a8a01a723e */ /* 0x010fca00048070ff */
[----:B------:R-:W-:Y:S04]  /*9c060*/  STL [R1+0x4d58], R26 ;  /* 0x004d581a01007387 */ /* 0x000fe80000100800 */
[----:B------:R-:W4:Y:S04]  /*9c070*/  LDL.LU R168, [R1+0xe28] ;  /* 0x000e280001a87983 */ /* 0x000f280000300800 */
[----:B------:R-:W4:Y:S04]  /*9c080*/  LDL.LU R160, [R1+0xe2c] ;  /* 0x000e2c0001a07983 */ /* 0x000f280000300800 */
[----:B------:R0:W-:Y:S01]  /*9c090*/  STL.64 [R1+0x1778], R24 ;  /* 0x0017781801007387 */ /* 0x0001e20000100a00 */
[----:B------:R-:W-:-:S02]  /*9c0a0*/  F2FP.SATFINITE.E4M3.F32.PACK_AB_MERGE_C R27, R185, R186, RZ ;  /* 0x000000bab91b723e */ /* 0x000fc400048070ff */
[----:B0-----:R-:W-:Y:S02]  /*9c0b0*/  IADD3 R24, P3, R153, R6, RZ ;  /* 0x0000000699187210 */ /* 0x001fe40007f7e0ff */
[----:B------:R-:W-:-:S03]  /*9c0c0*/  F2FP.SATFINITE.E4M3.F32.PACK_AB_MERGE_C R26, R183, R184, RZ ;  /* 0x000000b8b71a723e */ /* 0x000fc600048070ff */
[----:B------:R-:W-:Y:S01]  /*9c0d0*/  IMAD.X R25, R154, 0x1, R5, P3 ;  /* 0x000000019a197824 */ /* 0x000fe200018e0605 */
[----:B------:R-:W-:Y:S04]  /*9c0e0*/  STL [R1+0x4cfc], R27 ;  /* 0x004cfc1b01007387 */ /* 0x000fe80000100800 */
[----:B------:R0:W-:Y:S04]  /*9c0f0*/  STL [R1+0x4d14], R26 ;  /* 0x004d141a01007387 */ /* 0x0001e80000100800 */
[----:B------:R1:W-:Y:S01]  /*9c100*/  STL.64 [R1+0x1770], R24 ;  /* 0x0017701801007387 */ /* 0x0003e20000100a00 */
[----:B0-----:R-:W-:-:S02]  /*9c110*/  F2FP.SATFINITE.E4M3.F32.PACK_AB_MERGE_C R26, R158, R159, RZ ;  /* 0x0000009f9e1a723e */ /* 0x001fc400048070ff */
[----:B-1----:R-:W-:-:S03]  /*9c120*/  IADD3 R24, P3, R153, R4, RZ ;  /* 0x0000000499187210 */ /* 0x002fc60007f7e0ff */
[----:B------:R-:W-:Y:S02]  /*9c130*/  STL [R1+0x4c84], R26 ;  /* 0x004c841a01007387 */ /* 0x000fe40000100800 */
[----:B------:R-:W-:Y:S02]  /*9c140*/  IMAD.X R25, R154, 0x1, R3, P3 ;  /* 0x000000019a197824 */ /* 0x000fe400018e0603 */
[----:B------:R-:W4:Y:S04]  /*9c150*/  LDL.LU R159, [R1+0xe30] ;  /* 0x000e3000019f7983 */ /* 0x000f280000300800 */
[----:B------:R-:W4:Y:S01]  /*9c160*/  LDL.LU R158, [R1+0xe34] ;  /* 0x000e3400019e7983 */ /* 0x000f220000300800 */
[----:B------:R-:W-:Y:S01]  /*9c170*/  VIADD R153, R153, UR5 ;  /* 0x0000000599997c36 */ /* 0x000fe20008000000 */
[----:B------:R-:W-:-:S02]  /*9c180*/  ULDC UR5, c[0x0][0x248] ;  /* 0x0000920000057ab9 */ /* 0x000fc40000000800 */
[----:B------:R0:W-:Y:S02]  /*9c190*/  STL.64 [R1+0x1768], R24 ;  /* 0x0017681801007387 */ /* 0x0001e40000100a00 */
[----:B------:R-:W-:Y:S02]  /*9c1a0*/  SHF.R.S32.HI R154, RZ, 0x1f, R153 ;  /* 0x0000001fff9a7819 */ /* 0x000fe40000011499 */
[----:B0-----:R-:W-:-:S05]  /*9c1b0*/  F2FP.SATFINITE.E4M3.F32.PACK_AB_MERGE_C R25, R181, R182, RZ ;  /* 0x000000b6b519723e */ /* 0x001fca00048070ff */
[----:B------:R-:W-:Y:S01]  /*9c1c0*/  STL [R1+0x4cc4], R25 ;  /* 0x004cc41901007387 */ /* 0x000fe20000100800 */
[----:B---3--:R-:W-:-:S05]  /*9c1d0*/  F2FP.SATFINITE.E4M3.F32.PACK_AB_MERGE_C R24, R179, R180, RZ ;  /* 0x000000b4b318723e */ /* 0x008fca00048070ff */
[----:B------:R0:W-:Y:S01]  /*9c1e0*/  STL [R1+0x4c24], R24 ;  /* 0x004c241801007387 */ /* 0x0001e20000100800 */
[----:B------:R-:W-:Y:S02]  /*9c1f0*/  F2FP.SATFINITE.E4M3.F32.PACK_AB_MERGE_C R26, R177, R178, RZ ;  /* 0x000000b2b11a723e */ /* 0x000fe400048070ff */
[----:B0-----:R-:W-:-:S03]  /*9c200*/  IADD3 R24, P3, R153, R2, RZ ;  /* 0x0000000299187210 */ /* 0x001fc60007f7e0ff */
[----:B------:R0:W-:Y:S02]  /*9c210*/  STL [R1+0x4c40], R26 ;  /* 0x004c401a01007387 */ /* 0x0001e40000100800 */
[----:B------:R-:W-:Y:S01]  /*9c220*/  IMAD.X R25, R154, 0x1, R13, P3 ;  /* 0x000000019a197824 */ /* 0x000fe200018e060d */
[----:B------:R-:W-:-:S04]  /*9c230*/  F2FP.SATFINITE.E4M3.F32.PACK_AB_MERGE_C R27, R175, R176, RZ ;  /* 0x000000b0af1b723e */ /* 0x000fc800048070ff */
[----:B------:R1:W-:Y:S01]  /*9c240*/  STL.64 [R1+0x1760], R24 ;  /* 0x0017601801007387 */ /* 0x0003e20000100a00 */
[----:B0-----:R-:W-:-:S03]  /*9c250*/  F2FP.SATFINITE.E4M3.F32.PACK_AB_MERGE_C R26, R173, R174, RZ ;  /* 0x000000aead1a723e */ /* 0x001fc600048070ff */
[----:B------:R0:W-:Y:S01]  /*9c260*/  STL [R1+0x4bd4], R27 ;  /* 0x004bd41b01007387 */ /* 0x0001e20000100800 */
[----:B-1----:R-:W-:-:S03]  /*9c270*/  IADD3 R24, P3, R153, R0, RZ ;  /* 0x0000000099187210 */ /* 0x002fc60007f7e0ff */
[----:B------:R1:W-:Y:S02]  /*9c280*/  STL [R1+0x4bdc], R26 ;  /* 0x004bdc1a01007387 */ /* 0x0003e40000100800 */
[----:B------:R-:W-:Y:S01]  /*9c290*/  IMAD.X R25, R154, 0x1, R7, P3 ;  /* 0x000000019a197824 */ /* 0x000fe200018e0607 */
[----:B0-----:R-:W-:-:S04]  /*9c2a0*/  F2FP.SATFINITE.E4M3.F32.PACK_AB_MERGE_C R27, R171, R172, RZ ;  /* 0x000000acab1b723e */ /* 0x001fc800048070ff */
[----:B------:R0:W-:Y:S01]  /*9c2b0*/  STL.64 [R1+0x1758], R24 ;  /* 0x0017581801007387 */ /* 0x0001e20000100a00 */
[----:B-1----:R-:W-:-:S03]  /*9c2c0*/  F2FP.SATFINITE.E4M3.F32.PACK_AB_MERGE_C R26, R169, R170, RZ ;  /* 0x000000aaa91a723e */ /* 0x002fc600048070ff */
[----:B------:R-:W-:Y:S01]  /*9c2d0*/  STL [R1+0x4b8c], R27 ;  /* 0x004b8c1b01007387 */ /* 0x000fe20000100800 */
        /* <DEDUP_REMOVED lines=39> */
[----:B--2---:R-:W-:-:S03]  /*9c550*/  F2FP.SATFINITE.E4M3.F32.PACK_AB_MERGE_C R24, R155, R157, RZ ;  /* 0x0000009d9b18723e */ /* 0x004fc600048070ff */
[----:B------:R-:W2:Y:S04]  /*9c560*/  LDL.LU R157, [R1+0xea0] ;  /* 0x000ea000019d7983 */ /* 0x000ea80000300800 */
[----:B------:R-:W2:Y:S01]  /*9c570*/  LDL.LU R155, [R1+0xea4] ;  /* 0x000ea400019b7983 */ /* 0x000ea20000300800 */
[----:B------:R-:W-:Y:S01]  /*9c580*/  VIADD R153, R153, UR5 ;  /* 0x0000000599997c36 */ /* 0x000fe20008000000 */
[----:B------:R-:W-:Y:S02]  /*9c590*/  ULDC UR5, c[0x0][0x248] ;  /* 0x0000920000057ab9 */ /* 0x000fe40000000800 */
[----:B------:R0:W-:Y:S02]  /*9c5a0*/  STL [R1+0x4b04], R24 ;  /* 0x004b041801007387 */ /* 0x0001e40000100800 */
[----:B------:R-:W-:-:S02]  /*9c5b0*/  SHF.R.S32.HI R154, RZ, 0x1f, R153 ;  /* 0x0000001fff9a7819 */ /* 0x000fc40000011499 */
[----:B0-----:R-:W-:-:S05]  /*9c5c0*/  IADD3 R24, P3, R153, R2, RZ ;  /* 0x0000000299187210 */ /* 0x001fca0007f7e0ff */
[----:B------:R-:W-:-:S05]  /*9c5d0*/  IMAD.X R25, R154, 0x1, R13, P3 ;  /* 0x000000019a197824 */ /* 0x000fca00018e060d */
[----:B------:R0:W-:Y:S01]  /*9c5e0*/  STL.64 [R1+0x1740], R24 ;  /* 0x0017401801007387 */ /* 0x0001e20000100a00 */
[----:B---3--:R-:W-:Y:S02]  /*9c5f0*/  F2FP.SATFINITE.E4M3.F32.PACK_AB_MERGE_C R27, R187, R188, RZ ;  /* 0x000000bcbb1b723e */ /* 0x008fe400048070ff */
[----:B0-----:R-:W-:-:S03]  /*9c600*/  IADD3 R24, P3, R153, R0, RZ ;  /* 0x0000000099187210 */ /* 0x001fc60007f7e0ff */
[----:B------:R0:W-:Y:S02]  /*9c610*/  STL [R1+0x4a7c], R27 ;  /* 0x004a7c1b01007387 */ /* 0x0001e40000100800 */
[----:B------:R-:W-:Y:S01]  /*9c620*/  IMAD.X R25, R154, 0x1, R7, P3 ;  /* 0x000000019a197824 */ /* 0x000fe200018e0607 */
[----:B----4-:R-:W-:-:S05]  /*9c630*/  F2FP.SATFINITE.E4M3.F32.PACK_AB_MERGE_C R26, R185, R186, RZ ;  /* 0x000000bab91a723e */ /* 0x010fca00048070ff */
[----:B------:R1:W-:Y:S04]  /*9c640*/  STL [R1+0x4aa4], R26 ;  /* 0x004aa41a01007387 */ /* 0x0003e80000100800 */
[----:B------:R3:W-:Y:S01]  /*9c650*/  STL.64 [R1+0x1738], R24 ;  /* 0x0017381801007387 */ /* 0x0007e20000100a00 */
[----:B0-----:R-:W-:Y:S02]  /*9c660*/  F2FP.SATFINITE.E4M3.F32.PACK_AB_MERGE_C R27, R183, R184, RZ ;  /* 0x000000b8b71b723e */ /* 0x001fe400048070ff */
[----:B-1----:R-:W-:Y:S02]  /*9c670*/  F2FP.SATFINITE.E4M3.F32.PACK_AB_MERGE_C R26, R181, R182, RZ ;  /* 0x000000b6b51a723e */ /* 0x002fe400048070ff */
[----:B---3--:R-:W-:Y:S01]  /*9c680*/  IADD3 R24, P3, R153, R6, RZ ;  /* 0x0000000699187210 */ /* 0x008fe20007f7e0ff */
[----:B------:R-:W-:Y:S04]  /*9c690*/  STL [R1+0x4a34], R27 ;  /* 0x004a341b01007387 */ /* 0x000fe80000100800 */
[----:B------:R-:W-:Y:S01]  /*9c6a0*/  IMAD.X R25, R154, 0x1, R5, P3 ;  /* 0x000000019a197824 */ /* 0x000fe200018e0605 */
[----:B------:R0:W-:Y:S04]  /*9c6b0*/  STL [R1+0x4a4c], R26 ;  /* 0x004a4c1a01007387 */ /* 0x0001e80000100800 */
[----:B------:R1:W-:Y:S01]  /*9c6c0*/  STL.64 [R1+0x1730], R24 ;  /* 0x0017301801007387 */ /* 0x0003e20000100a00 */
[----:B0-----:R-:W-:-:S02]  /*9c6d0*/  F2FP.SATFINITE.E4M3.F32.PACK_AB_MERGE_C R26, R179, R180, RZ ;  /* 0x000000b4b31a723e */ /* 0x001fc400048070ff */
[----:B-1----:R-:W-:-:S03]  /*9c6e0*/  IADD3 R24, P3, R153, R4, RZ ;  /* 0x0000000499187210 */ /* 0x002fc60007f7e0ff */
[----:B------:R-:W-:Y:S02]  /*9c6f0*/  STL [R1+0x49d0], R26 ;  /* 0x0049d01a01007387 */ /* 0x000fe40000100800 */
[----:B------:R-:W-:Y:S02]  /*9c700*/  IMAD.X R25, R154, 0x1, R3, P3 ;  /* 0x000000019a197824 */ /* 0x000fe400018e0603 */
[----:B------:R-:W-:Y:S01]  /*9c710*/  VIADD R153, R153, UR5 ;  /* 0x0000000599997c36 */ /* 0x000fe20008000000 */
[----:B------:R-:W-:Y:S02]  /*9c720*/  ULDC UR5, c[0x0][0x248] ;  /* 0x0000920000057ab9 */ /* 0x000fe40000000800 */
[----:B------:R0:W-:Y:S02]  /*9c730*/  STL.64 [R1+0x1728], R24 ;  /* 0x0017281801007387 */ /* 0x0001e40000100a00 */
[----:B------:R-:W-:Y:S02]  /*9c740*/  SHF.R.S32.HI R154, RZ, 0x1f, R153 ;  /* 0x0000001fff9a7819 */ /* 0x000fe40000011499 */
[----:B0-----:R-:W-:-:S02]  /*9c750*/  F2FP.SATFINITE.E4M3.F32.PACK_AB_MERGE_C R25, R177, R178, RZ ;  /* 0x000000b2b119723e */ /* 0x001fc400048070ff */
[----:B------:R-:W-:-:S03]  /*9c760*/  F2FP.SATFINITE.E4M3.F32.PACK_AB_MERGE_C R24, R175, R176, RZ ;  /* 0x000000b0af18723e */ /* 0x000fc600048070ff */
[----:B------:R-:W-:Y:S04]  /*9c770*/  STL [R1+0x49ec], R25 ;  /* 0x0049ec1901007387 */ /* 0x000fe80000100800 */
        /* <DEDUP_REMOVED lines=20> */
[----:B0-----:R-:W-:-:S05]  /*9c8c0*/  IADD3 R24, P3, R153, R4, RZ ;  /* 0x0000000499187210 */ /* 0x001fca0007f7e0ff */
[----:B------:R-:W-:Y:S01]  /*9c8d0*/  IMAD.X R25, R154, 0x1, R3, P3 ;  /* 0x000000019a197824 */ /* 0x000fe200018e0603 */
[----:B--2---:R-:W-:-:S05]  /*9c8e0*/  F2FP.SATFINITE.E4M3.F32.PACK_AB_MERGE_C R26, R155, R157, RZ ;  /* 0x0000009d9b1a723e */ /* 0x004fca00048070ff */
[----:B------:R-:W-:Y:S04]  /*9c8f0*/  STL [R1+0x48c8], R26 ;  /* 0x0048c81a01007387 */ /* 0x000fe80000100800 */
[----:B------:R-:W2:Y:S04]  /*9c900*/  LDL.LU R212, [R1+0xea8] ;  /* 0x000ea80001d47983 */ /* 0x000ea80000300800 */
[----:B------:R-:W2:Y:S04]  /*9c910*/  LDL.LU R211, [R1+0xeac] ;  /* 0x000eac0001d37983 */ /* 0x000ea80000300800 */
[----:B------:R-:W3:Y:S04]  /*9c920*/  LDL.LU R210, [R1+0xeb0] ;  /* 0x000eb00001d27983 */ /* 0x000ee80000300800 */
[----:B------:R2:W-:Y:S04]  /*9c930*/  STL.64 [R1+0x1708], R24 ;  /* 0x0017081801007387 */ /* 0x0005e80000100a00 */
        /* <DEDUP_REMOVED lines=47> */
[----:B--2---:R-:W-:-:S05]  /*9cc30*/  F2FP.SATFINITE.E4M3.F32.PACK_AB_MERGE_C R25, R211, R212, RZ ;  /* 0x000000d4d319723e */ /* 0x004fca00048070ff */
[----:B------:R-:W-:Y:S01]  /*9cc40*/  STL [R1+0x48cc], R25 ;  /* 0x0048cc1901007387 */ /* 0x000fe20000100800 */
[----:B---3--:R-:W-:Y:S01]  /*9cc50*/  F2FP.SATFINITE.E4M3.F32.PACK_AB_MERGE_C R24, R169, R210, RZ ;  /* 0x000000d2a918723e */ /* 0x008fe200048070ff */
[----:B------:R-:W-:Y:S01]  /*9cc60*/  VIADD R169, R153, UR5 ;  /* 0x0000000599a97c36 */ /* 0x000fe20008000000 */
[----:B------:R-:W-:Y:S01]  /*9cc70*/  LOP3.LUT R165, R165, 0xffff, RZ, 0xc0, !PT ;  /* 0x0000ffffa5a57812 */ /* 0x000fe200078ec0ff */
[----:B------:R-:W-:Y:S02]  /*9cc80*/  ULDC UR5, c[0x0][0x228] ;  /* 0x00008a0000057ab9 */ /* 0x000fe40000000800 */
[----:B------:R4:W-:Y:S01]  /*9cc90*/  STL [R1+0x4894], R24 ;  /* 0x0048941801007387 */ /* 0x0009e20000100800 */
[----:B------:R-:W-:-:S03]  /*9cca0*/  SHF.R.S32.HI R26, RZ, 0x1f, R169 ;  /* 0x0000001fff1a7819 */ /* 0x000fc600000114a9 */
[----:B------:R-:W-:Y:S01]  /*9ccb0*/  STL [R1+0xe00], R169 ;  /* 0x000e00a901007387 */ /* 0x000fe20000100800 */
[----:B----4-:R-:W-:-:S05]  /*9ccc0*/  F2FP.SATFINITE.E4M3.F32.PACK_AB_MERGE_C R24, R208, R209, RZ ;  /* 0x000000d1d018723e */ /* 0x010fca00048070ff */
[----:B------:R0:W-:Y:S02]  /*9ccd0*/  STL [R1+0x48ac], R24 ;  /* 0x0048ac1801007387 */ /* 0x0001e40000100800 */
[----:B0-----:R-:W-:Y:S02]  /*9cce0*/  IADD3 R24, P3, R169, R2, RZ ;  /* 0x00000002a9187210 */ /* 0x001fe40007f7e0ff */
[----:B------:R0:W-:Y:S03]  /*9ccf0*/  STL [R1+0xe04], R26 ;  /* 0x000e041a01007387 */ /* 0x0001e60000100800 */
[----:B------:R-:W-:-:S05]  /*9cd00*/  IMAD.X R25, R26, 0x1, R13, P3 ;  /* 0x000000011a197824 */ /* 0x000fca00018e060d */
[----:B------:R1:W-:Y:S01]  /*9cd10*/  STL.64 [R1+0x1700], R24 ;  /* 0x0017001801007387 */ /* 0x0003e20000100a00 */
[----:B0-----:R-:W-:Y:S02]  /*9cd20*/  F2FP.SATFINITE.E4M3.F32.PACK_AB_MERGE_C R26, R204, R205, RZ ;  /* 0x000000cdcc1a723e */ /* 0x001fe400048070ff */
[----:B-1----:R-:W-:Y:S02]  /*9cd30*/  F2FP.SATFINITE.E4M3.F32.PACK_AB_MERGE_C R24, R206, R207, RZ ;  /* 0x000000cfce18723e */ /* 0x002fe400048070ff */
[----:B------:R-:W-:-:S03]  /*9cd40*/  F2FP.SATFINITE.E4M3.F32.PACK_AB_MERGE_C R25, R202, R203, RZ ;  /* 0x000000cbca19723e */ /* 0x000fc600048070ff */
[----:B------:R0:W-:Y:S04]  /*9cd50*/  STL [R1+0x486c], R24 ;  /* 0x00486c1801007387 */ /* 0x0001e80000100800 */
[----:B------:R1:W-:Y:S01]  /*9cd60*/  STL [R1+0x4888], R26 ;  /* 0x0048881a01007387 */ /* 0x0003e20000100800 */
[----:B0-----:R-:W-:-:S03]  /*9cd70*/  F2FP.SATFINITE.E4M3.F32.PACK_AB_MERGE_C R24, R200, R201, RZ ;  /* 0x000000c9c818723e */ /* 0x001fc600048070ff */
[----:B------:R0:W-:Y:S01]  /*9cd80*/  STL [R1+0x4850], R25 ;  /* 0x0048501901007387 */ /* 0x0001e20000100800 */
[----:B-1----:R-:W-:-:S03]  /*9cd90*/  F2FP.SATFINITE.E4M3.F32.PACK_AB_MERGE_C R26, R198, R199, RZ ;  /* 0x000000c7c61a723e */ /* 0x002fc600048070ff */
        /* <DEDUP_REMOVED lines=20> */
[----:B------:R1:W-:Y:S04]  /*9cee0*/  STL [R1+0x4734], R26 ;  /* 0x0047341a01007387 */ /* 0x0003e80000100800 */
[----:B------:R2:W-:Y:S01]  /*9cef0*/  STL [R1+0x4728], R25 ;  /* 0x0047281901007387 */ /* 0x0005e20000100800 */
[----:B0-----:R-:W-:-:S05]  /*9cf00*/  F2FP.SATFINITE.E4M3.F32.PACK_AB_MERGE_C R24, R176, R177, RZ ;  /* 0x000000b1b018723e */ /* 0x001fca00048070ff */
[----:B------:R0:W-:Y:S01]  /*9cf10*/  STL [R1+0x472c], R24 ;  /* 0x00472c1801007387 */ /* 0x0001e20000100800 */
[----:B-1----:R-:W-:-:S05]  /*9cf20*/  F2FP.SATFINITE.E4M3.F32.PACK_AB_MERGE_C R26, R174, R175, RZ ;  /* 0x000000afae1a723e */ /* 0x002fca00048070ff */
[----:B------:R1:W-:Y:S01]  /*9cf30*/  STL [R1+0x4720], R26 ;  /* 0x0047201a01007387 */ /* 0x0003e20000100800 */
[----:B--2---:R-:W-:-:S05]  /*9cf40*/  F2FP.SATFINITE.E4M3.F32.PACK_AB_MERGE_C R25, R172, R173, RZ ;  /* 0x000000adac19723e */ /* 0x004fca00048070ff */
[----:B------:R2:W-:Y:S01]  /*9cf50*/  STL [R1+0x4724], R25 ;  /* 0x0047241901007387 */ /* 0x0005e20000100800 */
[----:B0-----:R-:W-:-:S05]  /*9cf60*/  F2FP.SATFINITE.E4M3.F32.PACK_AB_MERGE_C R24, R170, R171, RZ ;  /* 0x000000abaa18723e */ /* 0x001fca00048070ff */
[----:B------:R-:W-:Y:S01]  /*9cf70*/  STL [R1+0x4718], R24 ;  /* 0x0047181801007387 */ /* 0x000fe20000100800 */
[----:B-1----:R-:W-:-:S05]  /*9cf80*/  F2FP.SATFINITE.E4M3.F32.PACK_AB_MERGE_C R26, R160, R168, RZ ;  /* 0x000000a8a01a723e */ /* 0x002fca00048070ff */
[----:B------:R0:W-:Y:S01]  /*9cf90*/  STL [R1+0x471c], R26 ;  /* 0x00471c1a01007387 */ /* 0x0001e20000100800 */
[----:B--2---:R-:W-:-:S03]  /*9cfa0*/  F2FP.SATFINITE.E4M3.F32.PACK_AB_MERGE_C R25, R158, R159, RZ ;  /* 0x0000009f9e19723e */ /* 0x004fc600048070ff */
[----:B0-----:R-:W2:Y:S01]  /*9cfb0*/  LDL.LU R26, [R1+0xf70] ;  /* 0x000f7000011a7983 */ /* 0x001ea20000300800 */
[----:B------:R-:W-:-:S03]  /*9cfc0*/  F2FP.SATFINITE.E4M3.F32.PACK_AB_MERGE_C R24, R155, R157, RZ ;  /* 0x0000009d9b18723e */ /* 0x000fc600048070ff */
[----:B------:R0:W-:Y:S04]  /*9cfd0*/  STL [R1+0x4710], R25 ;  /* 0x0047101901007387 */ /* 0x0001e80000100800 */
[----:B------:R-:W2:Y:S04]  /*9cfe0*/  LDL.LU R27, [R1+0xf74] ;  /* 0x000f7400011b7983 */ /* 0x000ea80000300800 */
[----:B------:R1:W-:Y:S04]  /*9cff0*/  STL [R1+0x4714], R24 ;  /* 0x0047141801007387 */ /* 0x0003e80000100800 */
[----:B------:R-:W0:Y:S04]  /*9d000*/  LDL.LU R28, [R1+0xf78] ;  /* 0x000f7800011c7983 */ /* 0x000e280000300800 */
[----:B------:R-:W0:Y:S04]  /*9d010*/  LDL.LU R29, [R1+0xf7c] ;  /* 0x000f7c00011d7983 */ /* 0x000e280000300800 */
[----:B------:R-:W1:Y:S04]  /*9d020*/  LDL.LU R152, [R1+0xf80] ;  /* 0x000f800001987983 */ /* 0x000e680000300800 */
[----:B------:R-:W1:Y:S04]  /*9d030*/  LDL.LU R252, [R1+0xf84] ;  /* 0x000f840001fc7983 */ /* 0x000e680000300800 */
        /* <DEDUP_REMOVED lines=50> */
[----:B------:R-:W4:Y:S04]  /*9d360*/  LDL R173, [R1+0xc50] ;  /* 0x000c500001ad7983 */ /* 0x000f280000100800 */
[----:B------:R-:W4:Y:S04]  /*9d370*/  LDL.LU R172, [R1+0xc54] ;  /* 0x000c540001ac7983 */ /* 0x000f280000300800 */
[----:B------:R-:W4:Y:S04]  /*9d380*/  LDL.LU R171, [R1+0xc58] ;  /* 0x000c580001ab7983 */ /* 0x000f280000300800 */
[----:B------:R-:W4:Y:S04]  /*9d390*/  LDL.LU R170, [R1+0xc5c] ;  /* 0x000c5c0001aa7983 */ /* 0x000f280000300800 */
[----:B------:R-:W4:Y:S04]  /*9d3a0*/  LDL.LU R168, [R1+0xc60] ;  /* 0x000c600001a87983 */ /* 0x000f280000300800 */
[----:B------:R-:W4:Y:S01]  /*9d3b0*/  LDL.LU R157, [R1+0xc64] ;  /* 0x000c6400019d7983 */ /* 0x000f220000300800 */
[----:B--2---:R-:W-:-:S05]  /*9d3c0*/  F2FP.SATFINITE.E4M3.F32.PACK_AB_MERGE_C R26, R27, R26, RZ ;  /* 0x0000001a1b1a723e */ /* 0x004fca00048070ff */
[----:B------:R3:W-:Y:S01]  /*9d3d0*/  STL [R1+0x4708], R26 ;  /* 0x0047081a01007387 */ /* 0x0007e20000100800 */
[----:B0-----:R-:W-:-:S05]  /*9d3e0*/  F2FP.SATFINITE.E4M3.F32.PACK_AB_MERGE_C R25, R29, R28, RZ ;  /* 0x0000001c1d19723e */ /* 0x001fca00048070ff */
[----:B------:R4:W-:Y:S01]  /*9d3f0*/  STL [R1+0x470c], R25 ;  /* 0x00470c1901007387 */ /* 0x0009e20000100800 */
[----:B-1----:R-:W-:-:S05]  /*9d400*/  F2FP.SATFINITE.E4M3.F32.PACK_AB_MERGE_C R24, R252, R152, RZ ;  /* 0x00000098fc18723e */ /* 0x002fca00048070ff */
[----:B------:R0:W-:Y:S01]  /*9d410*/  STL [R1+0x4700], R24 ;  /* 0x0047001801007387 */ /* 0x0001e20000100800 */
[----:B---3--:R-:W-:-:S05]  /*9d420*/  F2FP.SATFINITE.E4M3.F32.PACK_AB_MERGE_C R26, R250, R251, RZ ;  /* 0x000000fbfa1a723e */ /* 0x008fca00048070ff */
[----:B------:R1:W-:Y:S01]  /*9d430*/  STL [R1+0x4704], R26 ;  /* 0x0047041a01007387 */ /* 0x0003e20000100800 */
[----:B----4-:R-:W-:-:S05]  /*9d440*/  F2FP.SATFINITE.E4M3.F32.PACK_AB_MERGE_C R25, R222, R249, RZ ;  /* 0x000000f9de19723e */ /* 0x010fca00048070ff */
        /* <DEDUP_REMOVED lines=41> */
[----:B--2---:R-:W-:-:S03]  /*9d6e0*/  F2FP.SATFINITE.E4M3.F32.PACK_AB_MERGE_C R25, R170, R171, RZ ;  /* 0x000000abaa19723e */ /* 0x004fc600048070ff */
[----:B------:R-:W2:Y:S04]  /*9d6f0*/  LDL.LU R29, [R1+0xc68] ;  /* 0x000c6800011d7983 */ /* 0x000ea80000300800 */
[----:B------:R3:W-:Y:S01]  /*9d700*/  STL [R1+0xe10], R25 ;  /* 0x000e101901007387 */ /* 0x0007e20000100800 */
[----:B0-----:R-:W-:-:S03]  /*9d710*/  F2FP.SATFINITE.E4M3.F32.PACK_AB_MERGE_C R24, R157, R168, RZ ;  /* 0x000000a89d18723e */ /* 0x001fc600048070ff */
[----:B------:R-:W2:Y:S04]  /*9d720*/  LDL.LU R28, [R1+0xc6c] ;  /* 0x000c6c00011c7983 */ /* 0x000ea80000300800 */
[----:B------:R0:W-:Y:S04]  /*9d730*/  STL [R1+0xe1c], R24 ;  /* 0x000e1c1801007387 */ /* 0x0001e80000100800 */
[----:B------:R-:W4:Y:S04]  /*9d740*/  LDL.LU R27, [R1+0xc70] ;  /* 0x000c7000011b7983 */ /* 0x000f280000300800 */
[----:B-1----:R-:W4:Y:S04]  /*9d750*/  LDL.LU R26, [R1+0xc74] ;  /* 0x000c7400011a7983 */ /* 0x002f280000300800 */
[----:B---3--:R-:W3:Y:S04]  /*9d760*/  LDL.LU R25, [R1+0xc78] ;  /* 0x000c780001197983 */ /* 0x008ee80000300800 */
[----:B------:R-:W3:Y:S04]  /*9d770*/  LDL.LU R153, [R1+0xc7c] ;  /* 0x000c7c0001997983 */ /* 0x000ee80000300800 */
[----:B------:R-:W3:Y:S04]  /*9d780*/  LDL.LU R154, [R1+0xc80] ;  /* 0x000c8000019a7983 */ /* 0x000ee80000300800 */
[----:B0-----:R-:W3:Y:S04]  /*9d790*/  LDL.LU R24, [R1+0xc84] ;  /* 0x000c840001187983 */ /* 0x001ee80000300800 */
[----:B------:R-:W3:Y:S04]  /*9d7a0*/  LDL.LU R152, [R1+0xc88] ;  /* 0x000c880001987983 */ /* 0x000ee80000300800 */
        /* <DEDUP_REMOVED lines=26> */
[----:B------:R-:W3:Y:S01]  /*9d950*/  LDL.LU R194, [R1+0xcf4] ;  /* 0x000cf40001c27983 */ /* 0x000ee20000300800 */
[----:B------:R-:W-:-:S03]  /*9d960*/  F2FP.SATFINITE.E4M3.F32.PACK_AB_MERGE_C R160, R160, R189, RZ ;  /* 0x000000bda0a0723e */ /* 0x000fc600048070ff */
[----:B------:R-:W3:Y:S01]  /*9d970*/  LDL.LU R193, [R1+0xcf8] ;  /* 0x000cf80001c17983 */ /* 0x000ee20000300800 */
[----:B------:R-:W-:-:S03]  /*9d980*/  F2FP.SATFINITE.E4M3.F32.PACK_AB_MERGE_C R155, R155, R188, RZ ;  /* 0x000000bc9b9b723e */ /* 0x000fc600048070ff */
[----:B------:R-:W3:Y:S01]  /*9d990*/  LDL.LU R192, [R1+0xcfc] ;  /* 0x000cfc0001c07983 */ /* 0x000ee20000300800 */
[----:B------:R-:W-:-:S03]  /*9d9a0*/  F2FP.SATFINITE.E4M3.F32.PACK_AB_MERGE_C R159, R159, R187, RZ ;  /* 0x000000bb9f9f723e */ /* 0x000fc600048070ff */
[----:B------:R-:W3:Y:S01]  /*9d9b0*/  LDL.LU R191, [R1+0xd00] ;  /* 0x000d000001bf7983 */ /* 0x000ee20000300800 */
[----:B------:R-:W-:-:S03]  /*9d9c0*/  F2FP.SATFINITE.E4M3.F32.PACK_AB_MERGE_C R158, R158, R186, RZ ;  /* 0x000000ba9e9e723e */ /* 0x000fc600048070ff */
        /* <DEDUP_REMOVED lines=23> */
[----:B--2---:R-:W-:-:S03]  /*9db40*/  F2FP.SATFINITE.E4M3.F32.PACK_AB_MERGE_C R28, R28, R29, RZ ;  /* 0x0000001d1c1c723e */ /* 0x004fc600048070ff */
[----:B------:R-:W2:Y:S04]  /*9db50*/  LDL.LU R29, [R1+0x51e4] ;  /* 0x0051e400011d7983 */ /* 0x000ea80000300800 */
[----:B------:R0:W-:Y:S01]  /*9db60*/  STL [R1+0xe18], R28 ;  /* 0x000e181c01007387 */ /* 0x0001e20000100800 */
[----:B----4-:R-:W-:-:S03]  /*9db70*/  F2FP.SATFINITE.E4M3.F32.PACK_AB_MERGE_C R26, R26, R27, RZ ;  /* 0x0000001b1a1a723e */ /* 0x010fc600048070ff */
[----:B0-----:R-:W2:Y:S01]  /*9db80*/  LDL.LU R28, [R1+0x51e0] ;  /* 0x0051e000011c7983 */ /* 0x001ea20000300800 */
[----:B---3--:R-:W-:-:S03]  /*9db90*/  F2FP.SATFINITE.E4M3.F32.PACK_AB_MERGE_C R153, R153, R25, RZ ;  /* 0x000000199999723e */ /* 0x008fc600048070ff */
[----:B------:R-:W3:Y:S04]  /*9dba0*/  LDL.LU R27, [R1+0x51dc] ;  /* 0x0051dc00011b7983 */ /* 0x000ee80000300800 */
[----:B------:R0:W-:Y:S04]  /*9dbb0*/  STL [R1+0xe24], R26 ;  /* 0x000e241a01007387 */ /* 0x0001e80000100800 */
[----:B0-----:R-:W3:Y:S04]  /*9dbc0*/  LDL.LU R26, [R1+0x51d8] ;  /* 0x0051d800011a7983 */ /* 0x001ee80000300800 */
[----:B------:R-:W4:Y:S04]  /*9dbd0*/  LDL.LU R25, [R1+0x51d4] ;  /* 0x0051d40001197983 */ /* 0x000f280000300800 */
[----:B------:R0:W-:Y:S02]  /*9dbe0*/  STL [R1+0xe20], R153 ;  /* 0x000e209901007387 */ /* 0x0001e40000100800 */
[----:B0-----:R-:W-:-:S02]  /*9dbf0*/  F2FP.SATFINITE.E4M3.F32.PACK_AB_MERGE_C R153, R24, R154, RZ ;  /* 0x0000009a1899723e */ /* 0x001fc400048070ff */
[----:B------:R-:W-:Y:S02]  /*9dc00*/  F2FP.SATFINITE.E4M3.F32.PACK_AB_MERGE_C R24, R252, R152, RZ ;  /* 0x00000098fc18723e */ /* 0x000fe400048070ff */
[----:B------:R-:W-:Y:S01]  /*9dc10*/  F2FP.SATFINITE.E4M3.F32.PACK_AB_MERGE_C R152, R250, R251, RZ ;  /* 0x000000fbfa98723e */ /* 0x000fe200048070ff */
        /* <DEDUP_REMOVED lines=23> */
[----:B------:R-:W-:-:S05]  /*9dd90*/  F2FP.SATFINITE.E4M3.F32.PACK_AB_MERGE_C R24, R196, R197, RZ ;  /* 0x000000c5c418723e */ /* 0x000fca00048070ff */
        /* <DEDUP_REMOVED lines=22> */
[----:B------:R-:W-:Y:S01]  /*9df00*/  STL [R1+0x4e08], R153 ;  /* 0x004e089901007387 */ /* 0x000fe20000100800 */
[----:B------:R-:W-:-:S05]  /*9df10*/  F2FP.SATFINITE.E4M3.F32.PACK_AB_MERGE_C R24, R172, R173, RZ ;  /* 0x000000adac18723e */ /* 0x000fca00048070ff */
[----:B------:R1:W-:Y:S01]  /*9df20*/  STL [R1+0x4e18], R24 ;  /* 0x004e181801007387 */ /* 0x0003e20000100800 */
[----:B0-----:R-:W-:-:S03]  /*9df30*/  F2FP.SATFINITE.E4M3.F32.PACK_AB_MERGE_C R152, R170, R171, RZ ;  /* 0x000000abaa98723e */ /* 0x001fc600048070ff */
[----:B-1----:R-:W2:Y:S01]  /*9df40*/  LDL.LU R24, [R1+0xd60] ;  /* 0x000d600001187983 */ /* 0x002ea20000300800 */
[----:B------:R-:W-:-:S03]  /*9df50*/  F2FP.SATFINITE.E4M3.F32.PACK_AB_MERGE_C R153, R157, R168, RZ ;  /* 0x000000a89d99723e */ /* 0x000fc600048070ff */
[----:B------:R0:W-:Y:S04]  /*9df60*/  STL [R1+0x4dd0], R152 ;  /* 0x004dd09801007387 */ /* 0x0001e80000100800 */
[----:B0-----:R-:W2:Y:S04]  /*9df70*/  LDL.LU R152, [R1+0xd64] ;  /* 0x000d640001987983 */ /* 0x001ea80000300800 */
[----:B------:R0:W-:Y:S04]  /*9df80*/  STL [R1+0x4dd4], R153 ;  /* 0x004dd49901007387 */ /* 0x0001e80000100800 */
[----:B0-----:R-:W3:Y:S04]  /*9df90*/  LDL.LU R153, [R1+0xd68] ;  /* 0x000d680001997983 */ /* 0x001ee80000300800 */
        /* <DEDUP_REMOVED lines=45> */
[----:B------:R-:W4:Y:S04]  /*9e270*/  LDL.LU R179, [R1] ;  /* 0x0000000001b37983 */ /* 0x000f280000300800 */
        /* <DEDUP_REMOVED lines=10> */
[----:B------:R-:W-:Y:S01]  /*9e320*/  STL [R1+0x4dac], R152 ;  /* 0x004dac9801007387 */ /* 0x000fe20000100800 */
[----:B---3--:R-:W-:Y:S02]  /*9e330*/  F2FP.SATFINITE.E4M3.F32.PACK_AB_MERGE_C R154, R154, R153, RZ ;  /* 0x000000999a9a723e */ /* 0x008fe400048070ff */
[----:B----4-:R-:W-:-:S03]  /*9e340*/  F2FP.SATFINITE.E4M3.F32.PACK_AB_MERGE_C R153, R251, R252, RZ ;  /* 0x000000fcfb99723e */ /* 0x010fc600048070ff */
[----:B------:R0:W-:Y:S04]  /*9e350*/  STL [R1+0x4dbc], R154 ;  /* 0x004dbc9a01007387 */ /* 0x0001e80000100800 */
[----:B------:R1:W-:Y:S01]  /*9e360*/  STL [R1+0x4d74], R153 ;  /* 0x004d749901007387 */ /* 0x0003e20000100800 */
[----:B------:R-:W-:Y:S02]  /*9e370*/  F2FP.SATFINITE.E4M3.F32.PACK_AB_MERGE_C R249, R249, R250, RZ ;  /* 0x000000faf9f9723e */ /* 0x000fe400048070ff */
[----:B0-----:R-:W-:-:S03]  /*9e380*/  F2FP.SATFINITE.E4M3.F32.PACK_AB_MERGE_C R154, R215, R222, RZ ;  /* 0x000000ded79a723e */ /* 0x001fc600048070ff */
[----:B------:R-:W-:Y:S01]  /*9e390*/  STL [R1+0x4d80], R249 ;  /* 0x004d80f901007387 */ /* 0x000fe20000100800 */
[----:B-1----:R-:W-:-:S03]  /*9e3a0*/  F2FP.SATFINITE.E4M3.F32.PACK_AB_MERGE_C R153, R213, R214, RZ ;  /* 0x000000d6d599723e */ /* 0x002fc600048070ff */
[----:B------:R0:W-:Y:S04]  /*9e3b0*/  STL [R1+0x4d34], R154 ;  /* 0x004d349a01007387 */ /* 0x0001e80000100800 */
[----:B------:R1:W-:Y:S01]  /*9e3c0*/  STL [R1+0x4d18], R153 ;  /* 0x004d189901007387 */ /* 0x0003e20000100800 */
[----:B------:R-:W-:Y:S02]  /*9e3d0*/  F2FP.SATFINITE.E4M3.F32.PACK_AB_MERGE_C R211, R211, R212, RZ ;  /* 0x000000d4d3d3723e */ /* 0x000fe400048070ff */
[----:B0-----:R-:W-:-:S03]  /*9e3e0*/  F2FP.SATFINITE.E4M3.F32.PACK_AB_MERGE_C R154, R209, R210, RZ ;  /* 0x000000d2d19a723e */ /* 0x001fc600048070ff */
[----:B------:R-:W-:Y:S01]  /*9e3f0*/  STL [R1+0x4cd0], R211 ;  /* 0x004cd0d301007387 */ /* 0x000fe20000100800 */
[----:B-1----:R-:W-:-:S03]  /*9e400*/  F2FP.SATFINITE.E4M3.F32.PACK_AB_MERGE_C R153, R207, R208, RZ ;  /* 0x000000d0cf99723e */ /* 0x002fc600048070ff */
[----:B------:R-:W-:Y:S01]  /*9e410*/  STL [R1+0x4ce4], R154 ;  /* 0x004ce49a01007387 */ /* 0x000fe20000100800 */
[----:B------:R-:W-:-:S03]  /*9e420*/  F2FP.SATFINITE.E4M3.F32.PACK_AB_MERGE_C R205, R205, R206, RZ ;  /* 0x000000cecdcd723e */ /* 0x000fc600048070ff */
[----:B------:R0:W-:Y:S04]  /*9e430*/  STL [R1+0x4c58], R153 ;  /* 0x004c589901007387 */ /* 0x0001e80000100800 */
[----:B------:R-:W-:Y:S01]  /*9e440*/  STL [R1+0x4c80], R205 ;  /* 0x004c80cd01007387 */ /* 0x000fe20000100800 */
[----:B0-----:R-:W-:-:S03]  /*9e450*/  F2FP.SATFINITE.E4M3.F32.PACK_AB_MERGE_C R153, R171, R202, RZ ;  /* 0x000000caab99723e */ /* 0x001fc600048070ff */
[----:B------:R-:W3:Y:S01]  /*9e460*/  LDL.LU R171, [R1+0x4660] ;  /* 0x0046600001ab7983 */ /* 0x000ee20000300800 */
[----:B------:R-:W-:-:S05]  /*9e470*/  F2FP.SATFINITE.E4M3.F32.PACK_AB_MERGE_C R154, R203, R204, RZ ;  /* 0x000000cccb9a723e */ /* 0x000fca00048070ff */
[----:B------:R0:W-:Y:S04]  /*9e480*/  STL [R1+0x4bec], R154 ;  /* 0x004bec9a01007387 */ /* 0x0001e80000100800 */
[----:B------:R1:W-:Y:S01]  /*9e490*/  STL [R1+0x4c1c], R153 ;  /* 0x004c1c9901007387 */ /* 0x0003e20000100800 */
[----:B0-----:R-:W-:Y:S02]  /*9e4a0*/  F2FP.SATFINITE.E4M3.F32.PACK_AB_MERGE_C R154, R200, R201, RZ ;  /* 0x000000c9c89a723e */ /* 0x001fe400048070ff */
[----:B-1----:R-:W-:Y:S02]  /*9e4b0*/  F2FP.SATFINITE.E4M3.F32.PACK_AB_MERGE_C R153, R198, R199, RZ ;  /* 0x000000c7c699723e */ /* 0x002fe400048070ff */
[----:B------:R-:W-:Y:S01]  /*9e4c0*/  F2FP.SATFINITE.E4M3.F32.PACK_AB_MERGE_C R196, R196, R197, RZ ;  /* 0x000000c5c4c4723e */ /* 0x000fe200048070ff */
[----:B------:R-:W-:Y:S04]  /*9e4d0*/  STL [R1+0x4ba8], R154 ;  /* 0x004ba89a01007387 */ /* 0x000fe80000100800 */
[----:B------:R-:W-:Y:S04]  /*9e4e0*/  STL [R1+0x4bc4], R153 ;  /* 0x004bc49901007387 */ /* 0x000fe80000100800 */
[----:B------:R-:W-:Y:S01]  /*9e4f0*/  STL [R1+0x4b70], R196 ;  /* 0x004b70c401007387 */ /* 0x000fe20000100800 */
[----:B------:R-:W-:-:S02]  /*9e500*/  F2FP.SATFINITE.E4M3.F32.PACK_AB_MERGE_C R189, R189, R190, RZ ;  /* 0x000000bebdbd723e */ /* 0x000fc400048070ff */
[----:B------:R-:W-:-:S03]  /*9e510*/  F2FP.SATFINITE.E4M3.F32.PACK_AB_MERGE_C R187, R187, R188, RZ ;  /* 0x000000bcbbbb723e */ /* 0x000fc600048070ff */
[----:B------:R-:W-:Y:S01]  /*9e520*/  STL [R1+0x80c], R189 ;  /* 0x00080cbd01007387 */ /* 0x000fe20000100800 */
[----:B------:R-:W-:-:S03]  /*9e530*/  F2FP.SATFINITE.E4M3.F32.PACK_AB_MERGE_C R185, R185, R186, RZ ;  /* 0x000000bab9b9723e */ /* 0x000fc600048070ff */
[----:B------:R-:W-:Y:S04]  /*9e540*/  STL [R1+0x810], R187 ;  /* 0x000810bb01007387 */ /* 0x000fe80000100800 */
[----:B------:R-:W-:Y:S01]  /*9e550*/  STL [R1+0x804], R185 ;  /* 0x000804b901007387 */ /* 0x000fe20000100800 */
[----:B------:R-:W-:-:S03]  /*9e560*/  F2FP.SATFINITE.E4M3.F32.PACK_AB_MERGE_C R182, R170, R182, RZ ;  /* 0x000000b6aab6723e */ /* 0x000fc600048070ff */
[----:B------:R-:W4:Y:S01]  /*9e570*/  LDL.LU R170, [R1+0x4648] ;  /* 0x0046480001aa7983 */ /* 0x000f220000300800 */
[----:B------:R-:W-:Y:S02]  /*9e580*/  F2FP.SATFINITE.E4M3.F32.PACK_AB_MERGE_C R183, R183, R184, RZ ;  /* 0x000000b8b7b7723e */ /* 0x000fe400048070ff */
[----:B------:R-:W-:-:S03]  /*9e590*/  F2FP.SATFINITE.E4M3.F32.PACK_AB_MERGE_C R180, R180, R181, RZ ;  /* 0x000000b5b4b4723e */ /* 0x000fc600048070ff */
[----:B------:R-:W-:Y:S04]  /*9e5a0*/  STL [R1+0x800], R183 ;  /* 0x000800b701007387 */ /* 0x000fe80000100800 */
[----:B------:R-:W-:Y:S01]  /*9e5b0*/  STL [R1+0x808], R182 ;  /* 0x000808b601007387 */ /* 0x000fe20000100800 */
[----:B------:R-:W-:-:S03]  /*9e5c0*/  F2FP.SATFINITE.E4M3.F32.PACK_AB_MERGE_C R178, R178, R179, RZ ;  /* 0x000000b3b2b2723e */ /* 0x000fc600048070ff */
[----:B------:R-:W-:Y:S01]  /*9e5d0*/  STL [R1+0x41c], R180 ;  /* 0x00041cb401007387 */ /* 0x000fe20000100800 */
[----:B------:R-:W-:-:S03]  /*9e5e0*/  F2FP.SATFINITE.E4M3.F32.PACK_AB_MERGE_C R176, R176, R177, RZ ;  /* 0x000000b1b0b0723e */ /* 0x000fc600048070ff */
[----:B------:R-:W-:Y:S01]  /*9e5f0*/  STL [R1+0x410], R178 ;  /* 0x000410b201007387 */ /* 0x000fe20000100800 */
[----:B------:R-:W-:-:S03]  /*9e600*/  F2FP.SATFINITE.E4M3.F32.PACK_AB_MERGE_C R174, R174, R175, RZ ;  /* 0x000000afaeae723e */ /* 0x000fc600048070ff */
[----:B------:R-:W-:Y:S01]  /*9e610*/  STL [R1+0x400], R176 ;  /* 0x000400b001007387 */ /* 0x000fe20000100800 */
[----:B------:R-:W-:-:S03]  /*9e620*/  F2FP.SATFINITE.E4M3.F32.PACK_AB_MERGE_C R172, R172, R173, RZ ;  /* 0x000000adacac723e */ /* 0x000fc600048070ff */
[----:B------:R-:W-:Y:S01]  /*9e630*/  STL [R1+0x418], R174 ;  /* 0x000418ae01007387 */ /* 0x000fe20000100800 */
[----:B------:R-:W-:-:S03]  /*9e640*/  LOP3.LUT R168, R168, 0xffff, RZ, 0xc0, !PT ;  /* 0x0000ffffa8a87812 */ /* 0x000fc600078ec0ff */
[----:B------:R0:W-:Y:S04]  /*9e650*/  STL [R1+0x414], R172 ;  /* 0x000414ac01007387 */ /* 0x0001e80000100800 */
[----:B------:R1:W-:Y:S01]  /*9e660*/  STL [R1+0xc54], R168 ;  /* 0x000c54a801007387 */ /* 0x0003e20000100800 */
[----:B0-----:R-:W-:-:S05]  /*9e670*/  LOP3.LUT R172, R155, 0xffff, RZ, 0xc0, !PT ;  /* 0x0000ffff9bac7812 */ /* 0x001fca00078ec0ff */
[----:B------:R0:W-:Y:S04]  /*9e680*/  STL [R1+0xc58], R172 ;  /* 0x000c58ac01007387 */ /* 0x0001e80000100800 */
[----:B------:R-:W2:Y:S01]  /*9e690*/  LDL.LU R173, [R1+0x4638] ;  /* 0x0046380001ad7983 */ /* 0x000ea20000300800 */
[----:B------:R-:W-:Y:S02]  /*9e6a0*/  LOP3.LUT R222, R163, 0xffff, RZ, 0xc0, !PT ;  /* 0x0000ffffa3de7812 */ /* 0x000fe400078ec0ff */
[----:B------:R-:W-:-:S04]  /*9e6b0*/  SHF.R.U32.HI R163, RZ, 0x8, R172 ;  /* 0x00000008ffa37819 */ /* 0x000fc800000116ac */
[----:B------:R-:W-:-:S04]  /*9e6c0*/  LOP3.LUT R163, R163, 0xffff, RZ, 0xc0, !PT ;  /* 0x0000ffffa3a37812 */ /* 0x000fc800078ec0ff */
[----:B------:R-:W-:Y:S02]  /*9e6d0*/  PRMT R156, R163, 0x3340, R156 ;  /* 0x00003340a39c7816 */ /* 0x000fe4000000009c */
[----:B------:R-:W-:Y:S02]  /*9e6e0*/  LOP3.LUT R163, R160, 0xffff, RZ, 0xc0, !PT ;  /* 0x0000ffffa0a37812 */ /* 0x000fe400078ec0ff */
[----:B------:R-:W-:Y:S02]  /*9e6f0*/  SHF.R.U32.HI R155, RZ, 0x8, R168 ;  /* 0x00000008ff9b7819 */ /* 0x000fe400000116a8 */
[----:B-1----:R-:W-:Y:S02]  /*9e700*/  SHF.R.U32.HI R168, RZ, 0x8, R222 ;  /* 0x00000008ffa87819 */ /* 0x002fe400000116de */
[----:B------:R-:W-:Y:S02]  /*9e710*/  LOP3.LUT R155, R155, 0xffff, RZ, 0xc0, !PT ;  /* 0x0000ffff9b9b7812 */ /* 0x000fe400078ec0ff */
[----:B------:R-:W-:-:S04]  /*9e720*/  LOP3.LUT R168, R168, 0xffff, RZ, 0xc0, !PT ;  /* 0x0000ffffa8a87812 */ /* 0x000fc800078ec0ff */
[----:B------:R-:W-:Y:S02]  /*9e730*/  PRMT R168, R155, 0x3340, R168 ;  /* 0x000033409ba87816 */ /* 0x000fe400000000a8 */
[----:B------:R-:W-:Y:S02]  /*9e740*/  SHF.R.U32.HI R160, RZ, 0x8, R165 ;  /* 0x00000008ffa07819 */ /* 0x000fe400000116a5 */
[----:B------:R-:W-:Y:S02]  /*9e750*/  LOP3.LUT R162, R162, 0xffff, RZ, 0xc0, !PT ;  /* 0x0000ffffa2a27812 */ /* 0x000fe400078ec0ff */
[----:B---3--:R-:W-:-:S05]  /*9e760*/  LOP3.LUT R171, R171, 0xffff, RZ, 0xc0, !PT ;  /* 0x0000ffffabab7812 */ /* 0x008fca00078ec0ff */
[----:B------:R1:W-:Y:S04]  /*9e770*/  STL [R1+0xc30], R171 ;  /* 0x000c30ab01007387 */ /* 0x0003e80000100800 */
[----:B------:R4:W-:Y:S04]  /*9e780*/  STL [R1+0xc24], R165 ;  /* 0x000c24a501007387 */ /* 0x0009e80000100800 */
[----:B------:R3:W-:Y:S04]  /*9e790*/  STL [R1+0xc18], R163 ;  /* 0x000c18a301007387 */ /* 0x0007e80000100800 */
[----:B0-----:R-:W2:Y:S01]  /*9e7a0*/  LDL.LU R172, [R1+0x466c] ;  /* 0x00466c0001ac7983 */ /* 0x001ea20000300800 */
[----:B------:R-:W-:-:S03]  /*9e7b0*/  SHF.R.U32.HI R155, RZ, 0x8, R171 ;  /* 0x00000008ff9b7819 */ /* 0x000fc600000116ab */
[----:B-1----:R-:W2:Y:S01]  /*9e7c0*/  LDL.LU R171, [R1+0x4678] ;  /* 0x0046780001ab7983 */ /* 0x002ea20000300800 */
[----:B----4-:R-:W-:-:S05]  /*9e7d0*/  LOP3.LUT R165, R170, 0xffff, RZ, 0xc0, !PT ;  /* 0x0000ffffaaa57812 */ /* 0x010fca00078ec0ff */
[----:B------:R-:W-:Y:S04]  /*9e7e0*/  STL [R1+0xc2c], R165 ;  /* 0x000c2ca501007387 */ /* 0x000fe80000100800 */
[----:B------:R0:W-:Y:S04]  /*9e7f0*/  STL [R1+0xc1c], R162 ;  /* 0x000c1ca201007387 */ /* 0x0001e80000100800 */
[----:B------:R-:W4:Y:S01]  /*9e800*/  LDL.LU R170, [R1+0x464c] ;  /* 0x00464c0001aa7983 */ /* 0x000f220000300800 */
[----:B---3--:R-:W-:Y:S02]  /*9e810*/  SHF.R.U32.HI R163, RZ, 0x8, R163 ;  /* 0x00000008ffa37819 */ /* 0x008fe400000116a3 */
[----:B------:R-:W-:-:S02]  /*9e820*/  LOP3.LUT R155, R155, 0xffff, RZ, 0xc0, !PT ;  /* 0x0000ffff9b9b7812 */ /* 0x000fc400078ec0ff */
[----:B------:R-:W-:Y:S02]  /*9e830*/  LOP3.LUT R160, R160, 0xffff, RZ, 0xc0, !PT ;  /* 0x0000ffffa0a07812 */ /* 0x000fe400078ec0ff */
[----:B------:R-:W-:Y:S02]  /*9e840*/  LOP3.LUT R163, R163, 0xffff, RZ, 0xc0, !PT ;  /* 0x0000ffffa3a37812 */ /* 0x000fe400078ec0ff */
[----:B------:R-:W-:Y:S02]  /*9e850*/  F2FP.SATFINITE.E4M3.F32.PACK_AB_MERGE_C R154, R194, R195, RZ ;  /* 0x000000c3c29a723e */ /* 0x000fe400048070ff */
[----:B------:R-:W-:Y:S02]  /*9e860*/  PRMT R160, R155, 0x3340, R160 ;  /* 0x000033409ba07816 */ /* 0x000fe400000000a0 */
[----:B------:R-:W-:Y:S02]  /*9e870*/  PRMT R155, R163, 0x3340, R0 ;  /* 0x00003340a39b7816 */ /* 0x000fe40000000000 */
[----:B------:R-:W-:-:S02]  /*9e880*/  LOP3.LUT R163, R154, 0xffff, RZ, 0xc0, !PT ;  /* 0x0000ffff9aa37812 */ /* 0x000fc400078ec0ff */
[----:B------:R-:W-:Y:S02]  /*9e890*/  SHF.R.U32.HI R154, RZ, 0x8, R165 ;  /* 0x00000008ff9a7819 */ /* 0x000fe400000116a5 */
[----:B0-----:R-:W-:Y:S01]  /*9e8a0*/  SHF.R.U32.HI R162, RZ, 0x8, R162 ;  /* 0x00000008ffa27819 */ /* 0x001fe200000116a2 */
[----:B------:R0:W-:Y:S01]  /*9e8b0*/  STL [R1+0xc14], R163 ;  /* 0x000c14a301007387 */ /* 0x0001e20000100800 */
[----:B------:R-:W-:Y:S02]  /*9e8c0*/  F2FP.SATFINITE.E4M3.F32.PACK_AB_MERGE_C R153, R192, R193, RZ ;  /* 0x000000c1c099723e */ /* 0x000fe400048070ff */
[----:B------:R-:W-:Y:S02]  /*9e8d0*/  LOP3.LUT R154, R154, 0xffff, RZ, 0xc0, !PT ;  /* 0x0000ffff9a9a7812 */ /* 0x000fe400078ec0ff */
[----:B------:R-:W-:Y:S02]  /*9e8e0*/  LOP3.LUT R162, R162, 0xffff, RZ, 0xc0, !PT ;  /* 0x0000ffffa2a27812 */ /* 0x000fe400078ec0ff */
[----:B0-----:R-:W-:-:S02]  /*9e8f0*/  SHF.R.U32.HI R163, RZ, 0x8, R163 ;  /* 0x00000008ffa37819 */ /* 0x001fc400000116a3 */
[----:B------:R-:W-:Y:S02]  /*9e900*/  LOP3.LUT R161, R161, 0xffff, RZ, 0xc0, !PT ;  /* 0x0000ffffa1a17812 */ /* 0x000fe400078ec0ff */
[----:B------:R-:W-:Y:S02]  /*9e910*/  LOP3.LUT R163, R163, 0xffff, RZ, 0xc0, !PT ;  /* 0x0000ffffa3a37812 */ /* 0x000fe400078ec0ff */
[----:B------:R-:W-:Y:S02]  /*9e920*/  LOP3.LUT R165, R153, 0xffff, RZ, 0xc0, !PT ;  /* 0x0000ffff99a57812 */ /* 0x000fe400078ec0ff */
[----:B------:R-:W-:Y:S02]  /*9e930*/  PRMT R162, R154, 0x3340, R162 ;  /* 0x000033409aa27816 */ /* 0x000fe400000000a2 */
[----:B------:R-:W-:Y:S02]  /*9e940*/  PRMT R154, R163, 0x3340, R0 ;  /* 0x00003340a39a7816 */ /* 0x000fe40000000000 */
[----:B------:R-:W-:-:S02]  /*9e950*/  SHF.R.U32.HI R163, RZ, 0x8, R161 ;  /* 0x00000008ffa37819 */ /* 0x000fc400000116a1 */
[----:B--2---:R-:W-:-:S04]  /*9e960*/  LOP3.LUT R173, R173, 0xffff, RZ, 0xc0, !PT ;  /* 0x0000ffffadad7812 */ /* 0x004fc800078ec0ff */
[----:B------:R-:W-:Y:S01]  /*9e970*/  SHF.R.U32.HI R153, RZ, 0x8, R173 ;  /* 0x00000008ff997819 */ /* 0x000fe200000116ad */
[----:B------:R-:W-:Y:S04]  /*9e980*/  STL [R1+0x824], R173 ;  /* 0x000824ad01007387 */ /* 0x000fe80000100800 */
[----:B------:R0:W-:Y:S01]  /*9e990*/  STL [R1+0x820], R161 ;  /* 0x000820a101007387 */ /* 0x0001e20000100800 */
[----:B------:R-:W-:Y:S02]  /*9e9a0*/  LOP3.LUT R153, R153, 0xffff, RZ, 0xc0, !PT ;  /* 0x0000ffff99997812 */ /* 0x000fe400078ec0ff */
[----:B------:R-:W-:Y:S02]  /*9e9b0*/  LOP3.LUT R163, R163, 0xffff, RZ, 0xc0, !PT ;  /* 0x0000ffffa3a37812 */ /* 0x000fe400078ec0ff */
[----:B0-----:R-:W-:-:S04]  /*9e9c0*/  SHF.R.U32.HI R161, RZ, 0x8, R165 ;  /* 0x00000008ffa17819 */ /* 0x001fc800000116a5 */
[----:B------:R-:W-:Y:S02]  /*9e9d0*/  LOP3.LUT R161, R161, 0xffff, RZ, 0xc0, !PT ;  /* 0x0000ffffa1a17812 */ /* 0x000fe400078ec0ff */
[----:B------:R-:W-:Y:S02]  /*9e9e0*/  PRMT R163, R153, 0x3340, R163 ;  /* 0x0000334099a37816 */ /* 0x000fe400000000a3 */
[----:B------:R-:W-:Y:S01]  /*9e9f0*/  PRMT R153, R161, 0x3340, R0 ;  /* 0x00003340a1997816 */ /* 0x000fe20000000000 */
[----:B------:R-:W-:Y:S01]  /*9ea00*/  STL [R1+0xc10], R165 ;  /* 0x000c10a501007387 */ /* 0x000fe20000100800 */
[----:B------:R-:W-:Y:S02]  /*9ea10*/  PRMT R162, R162, 0x5410, R154 ;  /* 0x00005410a2a27816 */ /* 0x000fe4000000009a */
[----:B------:R-:W-:Y:S02]  /*9ea20*/  PRMT R163, R163, 0x5410, R153 ;  /* 0x00005410a3a37816 */ /* 0x000fe40000000099 */
[----:B------:R-:W-:-:S02]  /*9ea30*/  LOP3.LUT R153, R159, 0xffff, RZ, 0xc0, !PT ;  /* 0x0000ffff9f997812 */ /* 0x000fc400078ec0ff */
[----:B------:R-:W-:-:S03]  /*9ea40*/  LOP3.LUT R154, R167, 0xffff, RZ, 0xc0, !PT ;  /* 0x0000ffffa79a7812 */ /* 0x000fc600078ec0ff */
[----:B------:R0:W-:Y:S02]  /*9ea50*/  STL [R1+0xc4c], R153 ;  /* 0x000c4c9901007387 */ /* 0x0001e40000100800 */
[----:B0-----:R-:W-:Y:S02]  /*9ea60*/  PRMT R153, R153, 0x3340, R0 ;  /* 0x0000334099997816 */ /* 0x001fe40000000000 */
[----:B------:R-:W-:Y:S02]  /*9ea70*/  F2FP.SATFINITE.E4M3.F32.PACK_AB_MERGE_C R157, R157, R191, RZ ;  /* 0x000000bf9d9d723e */ /* 0x000fe400048070ff */
[----:B------:R-:W-:Y:S02]  /*9ea80*/  PRMT R161, R168, 0x5410, R156 ;  /* 0x00005410a8a17816 */ /* 0x000fe4000000009c */
[----:B------:R-:W-:Y:S01]  /*9ea90*/  ISETP.LT.AND P2, PT, R9, UR14, !P2 ;  /* 0x0000000e09007c0c */ /* 0x000fe2000d741270 */
[----:B------:R-:W-:Y:S01]  /*9eaa0*/  ULDC.64 UR14, c[0x0][0x228] ;  /* 0x00008a00000e7ab9 */ /* 0x000fe20000000a00 */
[----:B------:R-:W-:-:S11]  /*9eab0*/  LOP3.LUT R223, R223, 0xff7fffff, RZ, 0xc0, !PT ;  /* 0xff7fffffdfdf7812 */ /* 0x000fd600078ec0ff */
[----:B------:R-:W-:-:S04]  /*9eac0*/  @P2 LOP3.LUT R223, R223, 0x800000, RZ, 0xfc, !PT ;  /* 0x00800000dfdf2812 */ /* 0x000fc800078efcff */
[----:B------:R-:W-:Y:S02]  /*9ead0*/  LOP3.LUT R223, R223, 0xffbfffff, RZ, 0xc0, !PT ;  /* 0xffbfffffdfdf7812 */ /* 0x000fe400078ec0ff */
[----:B------:R-:W-:-:S05]  /*9eae0*/  LOP3.LUT R165, R172, 0xffff, RZ, 0xc0, !PT ;  /* 0x0000ffffaca57812 */ /* 0x000fca00078ec0ff */
[----:B------:R-:W-:Y:S04]  /*9eaf0*/  STL [R1+0xc3c], R165 ;  /* 0x000c3ca501007387 */ /* 0x000fe80000100800 */
[----:B------:R0:W-:Y:S01]  /*9eb00*/  STL [R1+0xc20], R154 ;  /* 0x000c209a01007387 */ /* 0x0001e20000100800 */
[----:B------:R-:W-:Y:S02]  /*9eb10*/  LOP3.LUT R159, R171, 0xffff, RZ, 0xc0, !PT ;  /* 0x0000ffffab9f7812 */ /* 0x000fe400078ec0ff */
[----:B0-----:R-:W-:-:S04]  /*9eb20*/  PRMT R154, R165, 0x3340, R154 ;  /* 0x00003340a59a7816 */ /* 0x001fc8000000009a */
[----:B------:R-:W-:Y:S02]  /*9eb30*/  PRMT R154, R154, 0x5410, R153 ;  /* 0x000054109a9a7816 */ /* 0x000fe40000000099 */
[----:B------:R-:W-:-:S03]  /*9eb40*/  LOP3.LUT R153, R158, 0xffff, RZ, 0xc0, !PT ;  /* 0x0000ffff9e997812 */ /* 0x000fc600078ec0ff */
[----:B------:R0:W-:Y:S04]  /*9eb50*/  STL [R1+0x81c], R154 ;  /* 0x00081c9a01007387 */ /* 0x0001e80000100800 */
[----:B------:R-:W-:Y:S01]  /*9eb60*/  STL [R1+0xc40], R159 ;  /* 0x000c409f01007387 */ /* 0x000fe20000100800 */
[----:B0-----:R-:W-:-:S03]  /*9eb70*/  LOP3.LUT R154, R166, 0xffff, RZ, 0xc0, !PT ;  /* 0x0000ffffa69a7812 */ /* 0x001fc600078ec0ff */
[----:B------:R0:W-:Y:S01]  /*9eb80*/  STL [R1+0xc34], R153 ;  /* 0x000c349901007387 */ /* 0x0001e20000100800 */
[----:B------:R-:W-:-:S03]  /*9eb90*/  LOP3.LUT R158, R157, 0xffff, RZ, 0xc0, !PT ;  /* 0x0000ffff9d9e7812 */ /* 0x000fc600078ec0ff */
[----:B------:R1:W-:Y:S01]  /*9eba0*/  STL [R1+0xc28], R154 ;  /* 0x000c289a01007387 */ /* 0x0003e20000100800 */
[----:B------:R-:W-:Y:S02]  /*9ebb0*/  LOP3.LUT R157, R164, 0xffff, RZ, 0xc0, !PT ;  /* 0x0000ffffa49d7812 */ /* 0x000fe400078ec0ff */
[----:B0-----:R-:W-:Y:S02]  /*9ebc0*/  PRMT R153, R153, 0x3340, R0 ;  /* 0x0000334099997816 */ /* 0x001fe40000000000 */
[----:B-1----:R-:W-:-:S04]  /*9ebd0*/  PRMT R154, R159, 0x3340, R154 ;  /* 0x000033409f9a7816 */ /* 0x002fc8000000009a */
[----:B------:R-:W-:Y:S02]  /*9ebe0*/  PRMT R154, R154, 0x5410, R153 ;  /* 0x000054109a9a7816 */ /* 0x000fe40000000099 */
[----:B------:R-:W-:Y:S02]  /*9ebf0*/  PRMT R153, R158, 0x3340, R0 ;  /* 0x000033409e997816 */ /* 0x000fe40000000000 */
[----:B----4-:R-:W-:-:S05]  /*9ec00*/  LOP3.LUT R156, R170, 0xffff, RZ, 0xc0, !PT ;  /* 0x0000ffffaa9c7812 */ /* 0x010fca00078ec0ff */
[----:B------:R-:W-:Y:S04]  /*9ec10*/  STL [R1+0xc48], R156 ;  /* 0x000c489c01007387 */ /* 0x000fe80000100800 */
[----:B------:R-:W-:Y:S04]  /*9ec20*/  STL [R1+0xc44], R158 ;  /* 0x000c449e01007387 */ /* 0x000fe80000100800 */
[----:B------:R-:W-:Y:S04]  /*9ec30*/  STL [R1+0xc38], R157 ;  /* 0x000c389d01007387 */ /* 0x000fe80000100800 */
[----:B------:R0:W-:Y:S02]  /*9ec40*/  STL [R1+0x818], R154 ;  /* 0x0008189a01007387 */ /* 0x0001e40000100800 */
[----:B0-----:R-:W-:-:S04]  /*9ec50*/  PRMT R154, R156, 0x3340, R157 ;  /* 0x000033409c9a7816 */ /* 0x001fc8000000009d */
[----:B------:R-:W-:-:S05]  /*9ec60*/  PRMT R153, R154, 0x5410, R153 ;  /* 0x000054109a997816 */ /* 0x000fca0000000099 */
[----:B------:R0:W-:Y:S02]  /*9ec70*/  STL [R1+0x814], R153 ;  /* 0x0008149901007387 */ /* 0x0001e40000100800 */
[----:B0-----:R-:W-:-:S05]  /*9ec80*/  VIADD R153, R8, 0x81 ;  /* 0x0000008108997836 */ /* 0x001fca0000000000 */
[----:B------:R-:W-:Y:S01]  /*9ec90*/  ISETP.GE.AND P2, PT, R153, UR43, PT ;  /* 0x0000002b99007c0c */ /* 0x000fe2000bf46270 */
[----:B------:R-:W-:Y:S01]  /*9eca0*/  VIADD R153, R8, 0x80 ;  /* 0x0000008008997836 */ /* 0x000fe20000000000 */
[----:B------:R-:W-:Y:S01]  /*9ecb0*/  LOP3.LUT R221, R221, 0x7fffffff, RZ, 0xc0, !PT ;  /* 0x7fffffffdddd7812 */ /* 0x000fe200078ec0ff */
[----:B------:R-:W-:Y:S01]  /*9ecc0*/  ULDC UR43, c[0x0][0x228] ;  /* 0x00008a00002b7ab9 */ /* 0x000fe20000000800 */
[----:B------:R-:W-:Y:S02]  /*9ecd0*/  ISETP.LT.AND P5, PT, R10, UR14, !P2 ;  /* 0x0000000e0a007c0c */ /* 0x000fe4000d7a1270 */
        /* <DEDUP_REMOVED lines=93> */
[----:B------:R-:W-:-:S06]  /*9f2b0*/  @P5 LOP3.LUT R223, R223, 0x4, RZ, 0xfc, !PT ;  /* 0x00000004dfdf5812 */ /* 0x000fcc00078efcff */
[----:B------:R-:W-:Y:S02]  /*9f2c0*/  @P2 LOP3.LUT R221, R221, 0x80000000, RZ, 0xfc, !PT ;  /* 0x80000000dddd2812 */ /* 0x000fe400078efcff */
[----:B------:R-:W-:Y:S02]  /*9f2d0*/  ISETP.GE.AND P2, PT, R153, UR7, PT ;  /* 0x0000000799007c0c */ /* 0x000fe4000bf46270 */
[----:B------:R-:W-:Y:S02]  /*9f2e0*/  LOP3.LUT R223, R223, 0xfffffffd, RZ, 0xc0, !PT ;  /* 0xfffffffddfdf7812 */ /* 0x000fe400078ec0ff */
[----:B------:R-:W-:Y:S01]  /*9f2f0*/  LOP3.LUT R221, R221, 0xbfffffff, RZ, 0xc0, !PT ;  /* 0xbfffffffdddd7812 */ /* 0x000fe200078ec0ff */
[----:B------:R-:W-:Y:S01]  /*9f300*/  VIADD R153, R8, 0x7a ;  /* 0x0000007a08997836 */ /* 0x000fe20000000000 */
[----:B------:R-:W-:Y:S01]  /*9f310*/  ISETP.LT.AND P5, PT, R10, UR8, !P2 ;  /* 0x000000080a007c0c */ /* 0x000fe2000d7a1270 */
[----:B------:R-:W-:Y:S01]  /*9f320*/  ULDC.64 UR6, c[0x0][0x228] ;  /* 0x00008a0000067ab9 */ /* 0x000fe20000000a00 */
[----:B------:R-:W-:-:S02]  /*9f330*/  @P4 LOP3.LUT R223, R223, 0x2, RZ, 0xfc, !PT ;  /* 0x00000002dfdf4812 */ /* 0x000fc400078efcff */
[----:B------:R-:W-:Y:S01]  /*9f340*/  ISETP.LT.AND P4, PT, R11, UR25, !P2 ;  /* 0x000000190b007c0c */ /* 0x000fe2000d781270 */
[----:B------:R-:W-:Y:S01]  /*9f350*/  ULDC UR25, c[0x0][0x228] ;  /* 0x00008a0000197ab9 */ /* 0x000fe20000000800 */
[----:B------:R-:W-:-:S04]  /*9f360*/  LOP3.LUT R223, R223, 0xfffffffe, RZ, 0xc0, !PT ;  /* 0xfffffffedfdf7812 */ /* 0x000fc800078ec0ff */
[----:B------:R-:W-:-:S03]  /*9f370*/  @P3 LOP3.LUT R223, R223, 0x1, RZ, 0xfc, !PT ;  /* 0x00000001dfdf3812 */ /* 0x000fc600078efcff */
        /* <DEDUP_REMOVED lines=131> */
[----:B------:R-:W-:-:S05]  /*9fbb0*/  LOP3.LUT R221, R221, 0xfffffffb, RZ, 0xc0, !PT ;  /* 0xfffffffbdddd7812 */ /* 0x000fca00078ec0ff */
        /* <DEDUP_REMOVED lines=8> */
[----:B------:R-:W-:Y:S01]  /*9fc40*/  @P4 LOP3.LUT R221, R221, 0x2, RZ, 0xfc, !PT ;  /* 0x00000002dddd4812 */ /* 0x000fe200078efcff */
[----:B------:R-:W-:Y:S01]  /*9fc50*/  ULDC UR8, c[0x0][0x228] ;  /* 0x00008a0000087ab9 */ /* 0x000fe20000000800 */
        /* <DEDUP_REMOVED lines=40> */
[----:B------:R-:W-:-:S06]  /*9fee0*/  ULDC.64 UR18, c[0x0][0x228] ;  /* 0x00008a0000127ab9 */ /* 0x000fcc0000000a00 */
        /* <DEDUP_REMOVED lines=235> */
[----:B------:R-:W-:Y:S01]  /*a0da0*/  ULDC.64 UR36, c[0x0][0x228] ;  /* 0x00008a0000247ab9 */ /* 0x000fe20000000a00 */
        /* <DEDUP_REMOVED lines=8> */
[----:B------:R-:W-:Y:S01]  /*a0e30*/  ULDC UR7, c[0x0][0x228] ;  /* 0x00008a0000077ab9 */ /* 0x000fe20000000800 */
        /* <DEDUP_REMOVED lines=288> */
[----:B------:R-:W-:Y:S01]  /*a2040*/  ULDC.64 UR24, c[0x0][0x228] ;  /* 0x00008a0000187ab9 */ /* 0x000fe20000000a00 */
        /* <DEDUP_REMOVED lines=271> */
[----:B------:R-:W-:Y:S01]  /*a3140*/  ISETP.LT.AND P3, PT, R12, UR28, !P2 ;  /* 0x0000001c0c007c0c */ /* 0x000fe2000d761270 */
[----:B------:R-:W-:Y:S01]  /*a3150*/  VIADD R153, R8, 0x43 ;  /* 0x0000004308997836 */ /* 0x000fe20000000000 */
[----:B------:R-:W-:Y:S01]  /*a3160*/  ISETP.LT.AND P2, PT, R9, UR27, !P2 ;  /* 0x0000001b09007c0c */ /* 0x000fe2000d741270 */
[----:B------:R-:W-:Y:S01]  /*a3170*/  ULDC.64 UR28, c[0x0][0x228] ;  /* 0x00008a00001c7ab9 */ /* 0x000fe20000000a00 */
[----:B------:R-:W-:Y:S02]  /*a3180*/  LOP3.LUT R22, R22, 0x7fffffff, RZ, 0xc0, !PT ;  /* 0x7fffffff16167812 */ /* 0x000fe400078ec0ff */
[----:B------:R-:W-:-:S04]  /*a3190*/  LOP3.LUT R23, R23, 0xfffffffb, RZ, 0xc0, !PT ;  /* 0xfffffffb17177812 */ /* 0x000fc800078ec0ff */
[----:B------:R-:W-:-:S05]  /*a31a0*/  @P5 LOP3.LUT R23, R23, 0x4, RZ, 0xfc, !PT ;  /* 0x0000000417175812 */ /* 0x000fca00078efcff */
        /* <DEDUP_REMOVED lines=8> */
[----:B------:R-:W-:Y:S02]  /*a3230*/  ISETP.LT.AND P4, PT, R11, UR17, !P2 ;  /* 0x000000110b007c0c */ /* 0x000fe4000d781270 */
[----:B------:R-:W-:-:S04]  /*a3240*/  LOP3.LUT R23, R23, 0xfffffffe, RZ, 0xc0, !PT ;  /* 0xfffffffe17177812 */ /* 0x000fc800078ec0ff */
[----:B------:R-:W-:-:S03]  /*a3250*/  @P3 LOP3.LUT R23, R23, 0x1, RZ, 0xfc, !PT ;  /* 0x0000000117173812 */ /* 0x000fc600078efcff */
[----:B------:R-:W-:Y:S02]  /*a3260*/  @P5 LOP3.LUT R22, R22, 0x40000000, RZ, 0xfc, !PT ;  /* 0x4000000016165812 */ /* 0x000fe400078efcff */
[----:B------:R-:W-:Y:S02]  /*a3270*/  ISETP.LT.AND P3, PT, R12, UR14, !P2 ;  /* 0x0000000e0c007c0c */ /* 0x000fe4000d761270 */
        /* <DEDUP_REMOVED lines=126> */
[----:B------:R-:W-:-:S09]  /*a3a60*/  ISETP.LT.AND P3, PT, R12, UR39, !P2 ;  /* 0x000000270c007c0c */ /* 0x000fd2000d761270 */
[----:B------:R-:W-:Y:S01]  /*a3a70*/  @P5 LOP3.LUT R22, R22, 0x4, RZ, 0xfc, !PT ;  /* 0x0000000416165812 */ /* 0x000fe200078efcff */
[----:B------:R-:W-:Y:S01]  /*a3a80*/  VIADD R164, R169, UR18 ;  /* 0x00000012a9a47c36 */ /* 0x000fe20008000000 */
[----:B------:R-:W-:Y:S01]  /*a3a90*/  ISETP.LT.AND P2, PT, R9, UR38, !P2 ;  /* 0x0000002609007c0c */ /* 0x000fe2000d741270 */
[----:B------:R-:W-:Y:S01]  /*a3aa0*/  ULDC UR18, c[0x0][0x228] ;  /* 0x00008a0000127ab9 */ /* 0x000fe20000000800 */
[----:B------:R-:W-:Y:S01]  /*a3ab0*/  LOP3.LUT R22, R22, 0xfffffffd, RZ, 0xc0, !PT ;  /* 0xfffffffd16167812 */ /* 0x000fe200078ec0ff */
[----:B------:R-:W-:Y:S01]  /*a3ac0*/  ULDC UR38, c[0x0][0x228] ;  /* 0x00008a0000267ab9 */ /* 0x000fe20000000800 */
[----:B------:R-:W-:Y:S01]  /*a3ad0*/  LOP3.LUT R20, R20, 0x7fffffff, RZ, 0xc0, !PT ;  /* 0x7fffffff14147812 */ /* 0x000fe200078ec0ff */
[----:B------:R-:W-:-:S08]  /*a3ae0*/  ULDC UR39, c[0x0][0x228] ;  /* 0x00008a0000277ab9 */ /* 0x000fd00000000800 */
        /* <DEDUP_REMOVED lines=8> */
[----:B------:R-:W-:Y:S01]  /*a3b70*/  ULDC UR43, c[0x0][0x228] ;  /* 0x00008a00002b7ab9 */ /* 0x000fe20000000800 */
[----:B------:R-:W-:Y:S01]  /*a3b80*/  LOP3.LUT R22, R22, 0xfffffffe, RZ, 0xc0, !PT ;  /* 0xfffffffe16167812 */ /* 0x000fe200078ec0ff */
[----:B------:R-:W-:-:S03]  /*a3b90*/  ULDC UR17, c[0x0][0x248] ;  /* 0x0000920000117ab9 */ /* 0x000fc60000000800 */
[----:B------:R-:W-:Y:S02]  /*a3ba0*/  @P3 LOP3.LUT R22, R22, 0x1, RZ, 0xfc, !PT ;  /* 0x0000000116163812 */ /* 0x000fe400078efcff */
[----:B------:R-:W-:-:S03]  /*a3bb0*/  ISETP.LT.AND P3, PT, R12, UR42, !P2 ;  /* 0x0000002a0c007c0c */ /* 0x000fc6000d761270 */
[----:B------:R-:W-:Y:S01]  /*a3bc0*/  @P5 LOP3.LUT R21, R21, 0x40000000, RZ, 0xfc, !PT ;  /* 0x4000000015155812 */ /* 0x000fe200078efcff */
[----:B------:R-:W-:Y:S01]  /*a3bd0*/  VIADD R165, R164, UR17 ;  /* 0x00000011a4a57c36 */ /* 0x000fe20008000000 */
[----:B------:R-:W-:Y:S01]  /*a3be0*/  ISETP.LT.AND P2, PT, R9, UR41, !P2 ;  /* 0x0000002909007c0c */ /* 0x000fe2000d741270 */
[----:B------:R-:W-:Y:S01]  /*a3bf0*/  ULDC.64 UR40, c[0x0][0x228] ;  /* 0x00008a0000287ab9 */ /* 0x000fe20000000a00 */
[----:B------:R-:W-:Y:S01]  /*a3c00*/  LOP3.LUT R21, R21, 0xdfffffff, RZ, 0xc0, !PT ;  /* 0xdfffffff15157812 */ /* 0x000fe200078ec0ff */
[----:B------:R-:W-:Y:S01]  /*a3c10*/  ULDC UR17, c[0x0][0x248] ;  /* 0x0000920000117ab9 */ /* 0x000fe20000000800 */
[----:B------:R-:W-:Y:S01]  /*a3c20*/  LOP3.LUT R19, R19, 0x7fffffff, RZ, 0xc0, !PT ;  /* 0x7fffffff13137812 */ /* 0x000fe200078ec0ff */
[----:B------:R-:W-:Y:S01]  /*a3c30*/  ULDC UR42, c[0x0][0x228] ;  /* 0x00008a00002a7ab9 */ /* 0x000fe20000000800 */
[----:B------:R-:W-:-:S04]  /*a3c40*/  @P4 LOP3.LUT R21, R21, 0x20000000, RZ, 0xfc, !PT ;  /* 0x2000000015154812 */ /* 0x000fc800078efcff */
        /* <DEDUP_REMOVED lines=8> */
[----:B------:R-:W-:Y:S01]  /*a3cd0*/  VIADD R168, R165, UR17 ;  /* 0x00000011a5a87c36 */ /* 0x000fe20008000000 */
[----:B------:R-:W-:Y:S01]  /*a3ce0*/  ISETP.LT.AND P4, PT, R11, UR45, !P2 ;  /* 0x0000002d0b007c0c */ /* 0x000fe2000d781270 */
[----:B------:R-:W-:Y:S01]  /*a3cf0*/  ULDC UR45, c[0x0][0x228] ;  /* 0x00008a00002d7ab9 */ /* 0x000fe20000000800 */
[----:B------:R-:W-:Y:S01]  /*a3d00*/  ISETP.LT.AND P3, PT, R12, UR44, !P2 ;  /* 0x0000002c0c007c0c */ /* 0x000fe2000d761270 */
[----:B------:R-:W-:Y:S01]  /*a3d10*/  ULDC UR44, c[0x0][0x228] ;  /* 0x00008a00002c7ab9 */ /* 0x000fe20000000800 */
[----:B------:R-:W-:-:S07]  /*a3d20*/  ULDC UR23, c[0x0][0x228] ;  /* 0x00008a0000177ab9 */ /* 0x000fce0000000800 */
[----:B------:R-:W-:Y:S01]  /*a3d30*/  @P5 LOP3.LUT R21, R21, 0x4000000, RZ, 0xfc, !PT ;  /* 0x0400000015155812 */ /* 0x000fe200078efcff */
[----:B------:R-:W-:-:S03]  /*a3d40*/  ULDC UR17, c[0x0][0x248] ;  /* 0x0000920000117ab9 */ /* 0x000fc60000000800 */
[----:B------:R-:W-:-:S04]  /*a3d50*/  LOP3.LUT R21, R21, 0xfdffffff, RZ, 0xc0, !PT ;  /* 0xfdffffff15157812 */ /* 0x000fc800078ec0ff */
[----:B------:R-:W-:Y:S02]  /*a3d60*/  @P4 LOP3.LUT R21, R21, 0x2000000, RZ, 0xfc, !PT ;  /* 0x0200000015154812 */ /* 0x000fe400078efcff */
[----:B------:R-:W-:Y:S01]  /*a3d70*/  ISETP.LT.AND P2, PT, R9, UR46, !P2 ;  /* 0x0000002e09007c0c */ /* 0x000fe2000d741270 */
[----:B------:R-:W-:Y:S01]  /*a3d80*/  VIADD R167, R168, UR17 ;  /* 0x00000011a8a77c36 */ /* 0x000fe20008000000 */
[----:B------:R-:W-:Y:S01]  /*a3d90*/  LOP3.LUT R21, R21, 0xfeffffff, RZ, 0xc0, !PT ;  /* 0xfeffffff15157812 */ /* 0x000fe200078ec0ff */
[----:B------:R-:W-:Y:S01]  /*a3da0*/  ULDC UR17, c[0x0][0x248] ;  /* 0x0000920000117ab9 */ /* 0x000fe20000000800 */
[----:B------:R-:W-:Y:S01]  /*a3db0*/  LOP3.LUT R18, R18, 0x7fffffff, RZ, 0xc0, !PT ;  /* 0x7fffffff12127812 */ /* 0x000fe200078ec0ff */
[----:B------:R-:W-:Y:S01]  /*a3dc0*/  ULDC UR46, c[0x0][0x228] ;  /* 0x00008a00002e7ab9 */ /* 0x000fe20000000800 */
        /* <DEDUP_REMOVED lines=11> */
[----:B------:R-:W-:Y:S01]  /*a3e80*/  ULDC.64 UR34, c[0x0][0x228] ;  /* 0x00008a0000227ab9 */ /* 0x000fe20000000a00 */
[----:B------:R-:W-:Y:S01]  /*a3e90*/  ULDC UR40, c[0x0][0x228] ;  /* 0x00008a0000287ab9 */ /* 0x000fe20000000800 */
[----:B------:R-:W-:-:S06]  /*a3ea0*/  ULDC UR19, c[0x0][0x228] ;  /* 0x00008a0000137ab9 */ /* 0x000fcc0000000800 */
        /* <DEDUP_REMOVED lines=8> */
[----:B------:R-:W-:Y:S02]  /*a3f30*/  ULDC UR49, c[0x0][0x228] ;  /* 0x00008a0000317ab9 */ /* 0x000fe40000000800 */
        /* <DEDUP_REMOVED lines=11> */
[----:B------:R-:W-:Y:S01]  /*a3ff0*/  VIADD R172, R169, UR17 ;  /* 0x00000011a9ac7c36 */ /* 0x000fe20008000000 */
[----:B------:R-:W-:Y:S01]  /*a4000*/  ISETP.LT.AND P2, PT, R9, UR32, !P2 ;  /* 0x0000002009007c0c */ /* 0x000fe2000d741270 */
[----:B------:R-:W-:Y:S01]  /*a4010*/  ULDC UR17, c[0x0][0x248] ;  /* 0x0000920000117ab9 */ /* 0x000fe20000000800 */
[----:B------:R-:W-:Y:S01]  /*a4020*/  LOP3.LUT R21, R21, 0xfffdffff, RZ, 0xc0, !PT ;  /* 0xfffdffff15157812 */ /* 0x000fe200078ec0ff */
[----:B------:R-:W-:Y:S01]  /*a4030*/  ULDC UR32, c[0x0][0x228] ;  /* 0x00008a0000207ab9 */ /* 0x000fe20000000800 */
[----:B------:R-:W-:Y:S02]  /*a4040*/  ULDC UR33, c[0x0][0x228] ;  /* 0x00008a0000217ab9 */ /* 0x000fe40000000800 */
        /* <DEDUP_REMOVED lines=72> */
[----:B------:R-:W-:Y:S01]  /*a44d0*/  VIADD R176, R173, UR17 ;  /* 0x00000011adb07c36 */ /* 0x000fe20008000000 */
[----:B------:R-:W-:Y:S01]  /*a44e0*/  ISETP.LT.AND P3, PT, R12, UR45, !P2 ;  /* 0x0000002d0c007c0c */ /* 0x000fe2000d761270 */
[----:B------:R-:W-:Y:S01]  /*a44f0*/  ULDC UR17, c[0x0][0x248] ;  /* 0x0000920000117ab9 */ /* 0x000fe20000000800 */
[----:B------:R-:W-:-:S07]  /*a4500*/  ISETP.LT.AND P2, PT, R9, UR43, !P2 ;  /* 0x0000002b09007c0c */ /* 0x000fce000d741270 */
[----:B------:R-:W-:Y:S01]  /*a4510*/  @P5 LOP3.LUT R21, R21, 0x4, RZ, 0xfc, !PT ;  /* 0x0000000415155812 */ /* 0x000fe200078efcff */
[----:B------:R-:W-:Y:S01]  /*a4520*/  VIADD R175, R176, UR17 ;  /* 0x00000011b0af7c36 */ /* 0x000fe20008000000 */
[----:B------:R-:W-:Y:S01]  /*a4530*/  ULDC UR17, c[0x0][0x228] ;  /* 0x00008a0000117ab9 */ /* 0x000fe20000000800 */
[----:B------:R-:W-:Y:S01]  /*a4540*/  ULDC UR44, c[0x0][0x228] ;  /* 0x00008a00002c7ab9 */ /* 0x000fe20000000800 */
[----:B------:R-:W-:Y:S01]  /*a4550*/  ULDC UR43, c[0x0][0x228] ;  /* 0x00008a00002b7ab9 */ /* 0x000fe20000000800 */
[----:B------:R-:W-:Y:S01]  /*a4560*/  ULDC UR45, c[0x0][0x228] ;  /* 0x00008a00002d7ab9 */ /* 0x000fe20000000800 */
[----:B------:R-:W-:Y:S02]  /*a4570*/  @P2 LOP3.LUT R20, R20, 0x80000000, RZ, 0xfc, !PT ;  /* 0x8000000014142812 */ /* 0x000fe400078efcff */
[----:B------:R-:W-:-:S04]  /*a4580*/  ISETP.GE.AND P2, PT, R153, UR27, PT ;  /* 0x0000001b99007c0c */ /* 0x000fc8000bf46270 */
[----:B------:R-:W-:Y:S02]  /*a4590*/  ISETP.LT.AND P5, PT, R10, UR28, !P2 ;  /* 0x0000001c0a007c0c */ /* 0x000fe4000d7a1270 */
[----:B------:R-:W-:Y:S02]  /*a45a0*/  LOP3.LUT R21, R21, 0xfffffffd, RZ, 0xc0, !PT ;  /* 0xfffffffd15157812 */ /* 0x000fe400078ec0ff */
[----:B------:R-:W-:Y:S01]  /*a45b0*/  LOP3.LUT R20, R20, 0xbfffffff, RZ, 0xc0, !PT ;  /* 0xbfffffff14147812 */ /* 0x000fe200078ec0ff */
[----:B------:R-:W-:Y:S01]  /*a45c0*/  VIADD R174, R175, UR18 ;  /* 0x00000012afae7c36 */ /* 0x000fe20008000000 */
[----:B------:R-:W-:Y:S01]  /*a45d0*/  @P4 LOP3.LUT R21, R21, 0x2, RZ, 0xfc, !PT ;  /* 0x0000000215154812 */ /* 0x000fe200078efcff */
[----:B------:R-:W-:Y:S01]  /*a45e0*/  VIADD R153, R8, 0x32 ;  /* 0x0000003208997836 */ /* 0x000fe20000000000 */
[----:B------:R-:W-:Y:S01]  /*a45f0*/  ISETP.LT.AND P4, PT, R11, UR61, !P2 ;  /* 0x0000003d0b007c0c */ /* 0x000fe2000d781270 */
[----:B------:R-:W-:Y:S01]  /*a4600*/  ULDC UR28, c[0x0][0x248] ;  /* 0x00009200001c7ab9 */ /* 0x000fe20000000800 */
[----:B------:R-:W-:-:S03]  /*a4610*/  LOP3.LUT R21, R21, 0xfffffffe, RZ, 0xc0, !PT ;  /* 0xfffffffe15157812 */ /* 0x000fc600078ec0ff */
[----:B------:R-:W-:Y:S01]  /*a4620*/  @P5 LOP3.LUT R20, R20, 0x40000000, RZ, 0xfc, !PT ;  /* 0x4000000014145812 */ /* 0x000fe200078efcff */
[----:B------:R-:W-:Y:S01]  /*a4630*/  VIADD R177, R174, UR26 ;  /* 0x0000001aaeb17c36 */ /* 0x000fe20008000000 */
[----:B------:R-:W-:Y:S01]  /*a4640*/  @P3 LOP3.LUT R21, R21, 0x1, RZ, 0xfc, !PT ;  /* 0x0000000115153812 */ /* 0x000fe200078efcff */
[----:B------:R-:W-:Y:S01]  /*a4650*/  ULDC UR26, c[0x0][0x248] ;  /* 0x00009200001a7ab9 */ /* 0x000fe20000000800 */
[----:B------:R-:W-:Y:S01]  /*a4660*/  ISETP.LT.AND P3, PT, R12, UR60, !P2 ;  /* 0x0000003c0c007c0c */ /* 0x000fe2000d761270 */
[----:B------:R-:W-:Y:S01]  /*a4670*/  ULDC UR18, c[0x0][0x228] ;  /* 0x00008a0000127ab9 */ /* 0x000fe20000000800 */
[----:B------:R-:W-:Y:S01]  /*a4680*/  LOP3.LUT R20, R20, 0xdfffffff, RZ, 0xc0, !PT ;  /* 0xdfffffff14147812 */ /* 0x000fe200078ec0ff */
[----:B------:R-:W-:Y:S01]  /*a4690*/  VIADD R180, R177, UR26 ;  /* 0x0000001ab1b47c36 */ /* 0x000fe20008000000 */
[----:B------:R-:W-:Y:S01]  /*a46a0*/  ISETP.LT.AND P2, PT, R9, UR59, !P2 ;  /* 0x0000003b09007c0c */ /* 0x000fe2000d741270 */
[----:B------:R-:W-:Y:S01]  /*a46b0*/  ULDC UR26, c[0x0][0x248] ;  /* 0x00009200001a7ab9 */ /* 0x000fe20000000800 */
[----:B------:R-:W-:Y:S01]  /*a46c0*/  @P4 LOP3.LUT R20, R20, 0x20000000, RZ, 0xfc, !PT ;  /* 0x2000000014144812 */ /* 0x000fe200078efcff */
[----:B------:R-:W-:Y:S01]  /*a46d0*/  ULDC UR60, c[0x0][0x228] ;  /* 0x00008a00003c7ab9 */ /* 0x000fe20000000800 */
[----:B------:R-:W-:Y:S01]  /*a46e0*/  LOP3.LUT R17, R17, 0x7fffffff, RZ, 0xc0, !PT ;  /* 0x7fffffff11117812 */ /* 0x000fe200078ec0ff */
[----:B------:R-:W-:Y:S01]  /*a46f0*/  ULDC UR59, c[0x0][0x228] ;  /* 0x00008a00003b7ab9 */ /* 0x000fe20000000800 */
[----:B------:R-:W-:Y:S01]  /*a4700*/  LOP3.LUT R20, R20, 0xefffffff, RZ, 0xc0, !PT ;  /* 0xefffffff14147812 */ /* 0x000fe200078ec0ff */
[----:B------:R-:W-:Y:S01]  /*a4710*/  VIADD R179, R180, UR26 ;  /* 0x0000001ab4b37c36 */ /* 0x000fe20008000000 */
[----:B------:R-:W-:Y:S01]  /*a4720*/  ULDC UR26, c[0x0][0x248] ;  /* 0x00009200001a7ab9 */ /* 0x000fe20000000800 */
[----:B------:R-:W-:Y:S01]  /*a4730*/  ULDC UR61, c[0x0][0x228] ;  /* 0x00008a00003d7ab9 */ /* 0x000fe20000000800 */
[----:B------:R-:W-:Y:S01]  /*a4740*/  @P3 LOP3.LUT R20, R20, 0x10000000, RZ, 0xfc, !PT ;  /* 0x1000000014143812 */ /* 0x000fe200078efcff */
[----:B------:R-:W-:Y:S01]  /*a4750*/  VIADD R178, R179, UR26 ;  /* 0x0000001ab3b27c36 */ /* 0x000fe20008000000 */
[----:B------:R-:W-:-:S02]  /*a4760*/  ULDC UR26, c[0x0][0x248] ;  /* 0x00009200001a7ab9 */ /* 0x000fc40000000800 */
[----:B------:R-:W-:Y:S01]  /*a4770*/  LOP3.LUT R20, R20, 0xf7ffffff, RZ, 0xc0, !PT ;  /* 0xf7ffffff14147812 */ /* 0x000fe200078ec0ff */
[----:B------:R-:W-:Y:S01]  /*a4780*/  VIADD R181, R178, UR26 ;  /* 0x0000001ab2b57c36 */ /* 0x000fe20008000000 */
[----:B------:R-:W-:Y:S02]  /*a4790*/  ULDC.64 UR26, c[0x0][0x228] ;  /* 0x00008a00001a7ab9 */ /* 0x000fe40000000a00 */
[----:B------:R-:W-:Y:S02]  /*a47a0*/  @P2 LOP3.LUT R20, R20, 0x8000000, RZ, 0xfc, !PT ;  /* 0x0800000014142812 */ /* 0x000fe400078efcff */
[----:B------:R-:W-:Y:S02]  /*a47b0*/  ISETP.GE.AND P2, PT, R153, UR37, PT ;  /* 0x0000002599007c0c */ /* 0x000fe4000bf46270 */
[----:B------:R-:W-:Y:S01]  /*a47c0*/  LOP3.LUT R20, R20, 0xfbffffff, RZ, 0xc0, !PT ;  /* 0xfbffffff14147812 */ /* 0x000fe200078ec0ff */
[----:B------:R-:W-:Y:S01]  /*a47d0*/  VIADD R153, R8, 0x31 ;  /* 0x0000003108997836 */ /* 0x000fe20000000000 */
[----:B------:R-:W-:Y:S01]  /*a47e0*/  ISETP.LT.AND P5, PT, R10, UR26, !P2 ;  /* 0x0000001a0a007c0c */ /* 0x000fe2000d7a1270 */
[----:B------:R-:W-:Y:S01]  /*a47f0*/  ULDC.64 UR36, c[0x0][0x228] ;  /* 0x00008a0000247ab9 */ /* 0x000fe20000000a00 */
[----:B------:R-:W-:Y:S01]  /*a4800*/  ISETP.LT.AND P4, PT, R11, UR58, !P2 ;  /* 0x0000003a0b007c0c */ /* 0x000fe2000d781270 */
[----:B------:R-:W-:Y:S01]  /*a4810*/  VIADD R184, R181, UR28 ;  /* 0x0000001cb5b87c36 */ /* 0x000fe20008000000 */
[----:B------:R-:W-:Y:S01]  /*a4820*/  ISETP.LT.AND P3, PT, R12, UR57, !P2 ;  /* 0x000000390c007c0c */ /* 0x000fe2000d761270 */
[----:B------:R-:W-:-:S08]  /*a4830*/  ULDC UR26, c[0x0][0x248] ;  /* 0x00009200001a7ab9 */ /* 0x000fd00000000800 */
[----:B------:R-:W-:Y:S01]  /*a4840*/  @P5 LOP3.LUT R20, R20, 0x4000000, RZ, 0xfc, !PT ;  /* 0x0400000014145812 */ /* 0x000fe200078efcff */
[----:B------:R-:W-:Y:S01]  /*a4850*/  ULDC UR57, c[0x0][0x228] ;  /* 0x00008a0000397ab9 */ /* 0x000fe20000000800 */
[----:B------:R-:W-:Y:S02]  /*a4860*/  ULDC UR58, c[0x0][0x228] ;  /* 0x00008a00003a7ab9 */ /* 0x000fe40000000800 */
        /* <DEDUP_REMOVED lines=18> */
[----:B------:R-:W-:Y:S01]  /*a4990*/  ULDC UR26, c[0x0][0x248] ;  /* 0x00009200001a7ab9 */ /* 0x000fe20000000800 */
[----:B------:R-:W-:-:S07]  /*a49a0*/  ULDC UR36, c[0x0][0x228] ;  /* 0x00008a0000247ab9 */ /* 0x000fce0000000800 */
[----:B------:R-:W-:Y:S01]  /*a49b0*/  @P5 LOP3.LUT R20, R20, 0x400000, RZ, 0xfc, !PT ;  /* 0x0040000014145812 */ /* 0x000fe200078efcff */
[----:B------:R-:W-:Y:S01]  /*a49c0*/  ULDC UR55, c[0x0][0x228] ;  /* 0x00008a0000377ab9 */ /* 0x000fe20000000800 */
[----:B------:R-:W-:Y:S01]  /*a49d0*/  LOP3.LUT R16, R16, 0x7fffffff, RZ, 0xc0, !PT ;  /* 0x7fffffff10107812 */ /* 0x000fe200078ec0ff */
[----:B------:R-:W-:Y:S01]  /*a49e0*/  ULDC UR54, c[0x0][0x228] ;  /* 0x00008a0000367ab9 */ /* 0x000fe20000000800 */
        /* <DEDUP_REMOVED lines=37> */
[----:B------:R-:W-:Y:S01]  /*a4c40*/  VIADD R186, R187, UR26 ;  /* 0x0000001abbba7c36 */ /* 0x000fe20008000000 */
[----:B------:R-:W-:Y:S01]  /*a4c50*/  ISETP.LT.AND P3, PT, R12, UR47, !P2 ;  /* 0x0000002f0c007c0c */ /* 0x000fe2000d761270 */
[----:B------:R-:W-:Y:S01]  /*a4c60*/  ULDC.64 UR26, c[0x0][0x228] ;  /* 0x00008a00001a7ab9 */ /* 0x000fe20000000a00 */
[----:B------:R-:W-:-:S05]  /*a4c70*/  ULDC UR28, c[0x0][0x228] ;  /* 0x00008a00001c7ab9 */ /* 0x000fca0000000800 */
[----:B------:R-:W-:Y:S01]  /*a4c80*/  @P5 LOP3.LUT R20, R20, 0x4000, RZ, 0xfc, !PT ;  /* 0x0000400014145812 */ /* 0x000fe200078efcff */
[----:B------:R-:W-:Y:S01]  /*a4c90*/  ULDC UR47, c[0x0][0x228] ;  /* 0x00008a00002f7ab9 */ /* 0x000fe20000000800 */
[----:B------:R-:W-:Y:S02]  /*a4ca0*/  ULDC UR48, c[0x0][0x228] ;  /* 0x00008a0000307ab9 */ /* 0x000fe40000000800 */
        /* <DEDUP_REMOVED lines=29> */
[----:B------:R-:W-:Y:S01]  /*a4e80*/  VIADD R192, R189, UR6 ;  /* 0x00000006bdc07c36 */ /* 0x000fe20008000000 */
[----:B------:R-:W-:Y:S01]  /*a4e90*/  ISETP.LT.AND P5, PT, R10, UR8, !P2 ;  /* 0x000000080a007c0c */ /* 0x000fe2000d7a1270 */
[----:B------:R-:W-:Y:S01]  /*a4ea0*/  ULDC UR6, c[0x0][0x248] ;  /* 0x0000920000067ab9 */ /* 0x000fe20000000800 */
[----:B------:R-:W-:Y:S01]  /*a4eb0*/  ISETP.LT.AND P4, PT, R11, UR7, !P2 ;  /* 0x000000070b007c0c */ /* 0x000fe2000d781270 */
[----:B------:R-:W-:Y:S01]  /*a4ec0*/  VIADD R153, R8, 0x2c ;  /* 0x0000002c08997836 */ /* 0x000fe20000000000 */
[----:B------:R-:W-:Y:S01]  /*a4ed0*/  ISETP.LT.AND P3, PT, R12, UR13, !P2 ;  /* 0x0000000d0c007c0c */ /* 0x000fe2000d761270 */
[----:B------:R-:W-:-:S08]  /*a4ee0*/  ULDC.64 UR34, c[0x0][0x228] ;  /* 0x00008a0000227ab9 */ /* 0x000fd00000000a00 */
[----:B------:R-:W-:Y:S01]  /*a4ef0*/  @P5 LOP3.LUT R20, R20, 0x40, RZ, 0xfc, !PT ;  /* 0x0000004014145812 */ /* 0x000fe200078efcff */
[----:B------:R-:W-:Y:S01]  /*a4f00*/  VIADD R191, R192, UR6 ;  /* 0x00000006c0bf7c36 */ /* 0x000fe20008000000 */
[----:B------:R-:W-:Y:S01]  /*a4f10*/  ISETP.LT.AND P2, PT, R9, UR5, !P2 ;  /* 0x0000000509007c0c */ /* 0x000fe2000d741270 */
[----:B------:R-:W-:Y:S01]  /*a4f20*/  ULDC UR6, c[0x0][0x248] ;  /* 0x0000920000067ab9 */ /* 0x000fe20000000800 */
[----:B------:R-:W-:Y:S01]  /*a4f30*/  LOP3.LUT R20, R20, 0xffffffdf, RZ, 0xc0, !PT ;  /* 0xffffffdf14147812 */ /* 0x000fe200078ec0ff */
[----:B------:R-:W-:Y:S01]  /*a4f40*/  ULDC.64 UR12, c[0x0][0x228] ;  /* 0x00008a00000c7ab9 */ /* 0x000fe20000000a00 */
[----:B------:R-:W-:Y:S02]  /*a4f50*/  ULDC UR5, c[0x0][0x248] ;  /* 0x0000920000057ab9 */ /* 0x000fe40000000800 */
[----:B------:R-:W-:-:S04]  /*a4f60*/  @P4 LOP3.LUT R20, R20, 0x20, RZ, 0xfc, !PT ;  /* 0x0000002014144812 */ /* 0x000fc800078efcff */
[----:B------:R-:W-:-:S04]  /*a4f70*/  LOP3.LUT R20, R20, 0xffffffef, RZ, 0xc0, !PT ;  /* 0xffffffef14147812 */ /* 0x000fc800078ec0ff */
[----:B------:R-:W-:-:S04]  /*a4f80*/  @P3 LOP3.LUT R20, R20, 0x10, RZ, 0xfc, !PT ;  /* 0x0000001014143812 */ /* 0x000fc800078efcff */
[----:B------:R-:W-:Y:S01]  /*a4f90*/  LOP3.LUT R20, R20, 0xfffffff7, RZ, 0xc0, !PT ;  /* 0xfffffff714147812 */ /* 0x000fe200078ec0ff */
[----:B------:R-:W-:Y:S01]  /*a4fa0*/  VIADD R190, R191, UR6 ;  /* 0x00000006bfbe7c36 */ /* 0x000fe20008000000 */
[----:B------:R-:W-:Y:S02]  /*a4fb0*/  ULDC.64 UR6, c[0x0][0x228] ;  /* 0x00008a0000067ab9 */ /* 0x000fe40000000a00 */
[----:B------:R-:W-:Y:S02]  /*a4fc0*/  @P2 LOP3.LUT R20, R20, 0x8, RZ, 0xfc, !PT ;  /* 0x0000000814142812 */ /* 0x000fe400078efcff */
[----:B------:R-:W-:Y:S01]  /*a4fd0*/  ISETP.GE.AND P2, PT, R153, UR29, PT ;  /* 0x0000001d99007c0c */ /* 0x000fe2000bf46270 */
[----:B------:R-:W-:Y:S01]  /*a4fe0*/  VIADD R153, R8, 0x2b ;  /* 0x0000002b08997836 */ /* 0x000fe20000000000 */
[----:B------:R-:W-:Y:S01]  /*a4ff0*/  LOP3.LUT R20, R20, 0xfffffffb, RZ, 0xc0, !PT ;  /* 0xfffffffb14147812 */ /* 0x000fe200078ec0ff */
[----:B------:R-:W-:Y:S01]  /*a5000*/  VIADD R193, R190, UR5 ;  /* 0x00000005bec17c36 */ /* 0x000fe20008000000 */
[----:B------:R-:W-:Y:S01]  /*a5010*/  ISETP.LT.AND P5, PT, R10, UR6, !P2 ;  /* 0x000000060a007c0c */ /* 0x000fe2000d7a1270 */
[----:B------:R-:W-:Y:S01]  /*a5020*/  ULDC UR5, c[0x0][0x248] ;  /* 0x0000920000057ab9 */ /* 0x000fe20000000800 */
[----:B------:R-:W-:Y:S01]  /*a5030*/  ISETP.LT.AND P4, PT, R11, UR15, !P2 ;  /* 0x0000000f0b007c0c */ /* 0x000fe2000d781270 */
[----:B------:R-:W-:Y:S01]  /*a5040*/  ULDC UR29, c[0x0][0x228] ;  /* 0x00008a00001d7ab9 */ /* 0x000fe20000000800 */
[----:B------:R-:W-:-:S09]  /*a5050*/  ISETP.LT.AND P3, PT, R12, UR16, !P2 ;  /* 0x000000100c007c0c */ /* 0x000fd2000d761270 */
[----:B------:R-:W-:Y:S01]  /*a5060*/  @P5 LOP3.LUT R20, R20, 0x4, RZ, 0xfc, !PT ;  /* 0x0000000414145812 */ /* 0x000fe200078efcff */
[----:B------:R-:W-:Y:S01]  /*a5070*/  VIADD R196, R193, UR5 ;  /* 0x00000005c1c47c36 */ /* 0x000fe20008000000 */
[----:B------:R-:W-:Y:S01]  /*a5080*/  ISETP.LT.AND P2, PT, R9, UR14, !P2 ;  /* 0x0000000e09007c0c */ /* 0x000fe2000d741270 */
[----:B------:R-:W-:Y:S01]  /*a5090*/  ULDC.64 UR14, c[0x0][0x228] ;  /* 0x00008a00000e7ab9 */ /* 0x000fe20000000a00 */
[----:B------:R-:W-:Y:S01]  /*a50a0*/  LOP3.LUT R20, R20, 0xfffffffd, RZ, 0xc0, !PT ;  /* 0xfffffffd14147812 */ /* 0x000fe200078ec0ff */
[----:B------:R-:W-:Y:S01]  /*a50b0*/  ULDC UR5, c[0x0][0x248] ;  /* 0x0000920000057ab9 */ /* 0x000fe20000000800 */
[----:B------:R-:W-:-:S09]  /*a50c0*/  ULDC UR16, c[0x0][0x228] ;  /* 0x00008a0000107ab9 */ /* 0x000fd20000000800 */
[----:B------:R-:W-:Y:S02]  /*a50d0*/  @P2 LOP3.LUT R19, R19, 0x80000000, RZ, 0xfc, !PT ;  /* 0x8000000013132812 */ /* 0x000fe400078efcff */
[----:B------:R-:W-:Y:S02]  /*a50e0*/  ISETP.GE.AND P2, PT, R153, UR27, PT ;  /* 0x0000001b99007c0c */ /* 0x000fe4000bf46270 */
[----:B------:R-:W-:Y:S02]  /*a50f0*/  @P4 LOP3.LUT R20, R20, 0x2, RZ, 0xfc, !PT ;  /* 0x0000000214144812 */ /* 0x000fe400078efcff */
[----:B------:R-:W-:Y:S01]  /*a5100*/  LOP3.LUT R19, R19, 0xbfffffff, RZ, 0xc0, !PT ;  /* 0xbfffffff13137812 */ /* 0x000fe200078ec0ff */
[----:B------:R-:W-:Y:S01]  /*a5110*/  VIADD R153, R8, 0x2a ;  /* 0x0000002a08997836 */ /* 0x000fe20000000000 */
[----:B------:R-:W-:Y:S01]  /*a5120*/  ISETP.LT.AND P5, PT, R10, UR14, !P2 ;  /* 0x0000000e0a007c0c */ /* 0x000fe2000d7a1270 */
[----:B------:R-:W-:Y:S01]  /*a5130*/  VIADD R195, R196, UR5 ;  /* 0x00000005c4c37c36 */ /* 0x000fe20008000000 */
[----:B------:R-:W-:Y:S01]  /*a5140*/  ISETP.LT.AND P4, PT, R11, UR21, !P2 ;  /* 0x000000150b007c0c */ /* 0x000fe2000d781270 */
[----:B------:R-:W-:Y:S01]  /*a5150*/  ULDC UR5, c[0x0][0x248] ;  /* 0x0000920000057ab9 */ /* 0x000fe20000000800 */
[----:B------:R-:W-:Y:S01]  /*a5160*/  LOP3.LUT R20, R20, 0xfffffffe, RZ, 0xc0, !PT ;  /* 0xfffffffe14147812 */ /* 0x000fe200078ec0ff */
[----:B------:R-:W-:Y:S01]  /*a5170*/  ULDC UR27, c[0x0][0x228] ;  /* 0x00008a00001b7ab9 */ /* 0x000fe20000000800 */
[----:B------:R-:W-:-:S02]  /*a5180*/  ULDC UR14, c[0x0][0x228] ;  /* 0x00008a00000e7ab9 */ /* 0x000fc40000000800 */
[----:B------:R-:W-:Y:S02]  /*a5190*/  @P3 LOP3.LUT R20, R20, 0x1, RZ, 0xfc, !PT ;  /* 0x0000000114143812 */ /* 0x000fe400078efcff */
[----:B------:R-:W-:-:S03]  /*a51a0*/  ISETP.LT.AND P3, PT, R12, UR22, !P2 ;  /* 0x000000160c007c0c */ /* 0x000fc6000d761270 */
        /* <DEDUP_REMOVED lines=17> */
[----:B------:R-:W-:Y:S01]  /*a52c0*/  VIADD R194, R195, UR5 ;  /* 0x00000005c3c27c36 */ /* 0x000fe20008000000 */
[----:B------:R-:W-:-:S07]  /*a52d0*/  ULDC UR12, c[0x0][0x228] ;  /* 0x00008a00000c7ab9 */ /* 0x000fce0000000800 */
        /* <DEDUP_REMOVED lines=86> */
[----:B------:R-:W-:-:S07]  /*a5840*/  ULDC UR9, c[0x0][0x228] ;  /* 0x00008a0000097ab9 */ /* 0x000fce0000000800 */
        /* <DEDUP_REMOVED lines=36> */
[----:B------:R-:W-:Y:S01]  /*a5a90*/  VIADD R205, R204, UR5 ;  /* 0x00000005cccd7c36 */ /* 0x000fe20008000000 */
[----:B------:R-:W-:Y:S01]  /*a5aa0*/  ISETP.LT.AND P4, PT, R11, UR57, !P2 ;  /* 0x000000390b007c0c */ /* 0x000fe2000d781270 */
[----:B------:R-:W-:Y:S01]  /*a5ab0*/  ULDC UR5, c[0x0][0x248] ;  /* 0x0000920000057ab9 */ /* 0x000fe20000000800 */
        /* <DEDUP_REMOVED lines=10> */
[----:B------:R-:W-:Y:S02]  /*a5b60*/  ISETP.GE.AND P2, PT, R153, UR33, PT ;  /* 0x0000002199007c0c */ /* 0x000fe4000bf46270 */
[----:B------:R-:W-:-:S02]  /*a5b70*/  LOP3.LUT R19, R19, 0xfffffffd, RZ, 0xc0, !PT ;  /* 0xfffffffd13137812 */ /* 0x000fc400078ec0ff */
[----:B------:R-:W-:Y:S01]  /*a5b80*/  LOP3.LUT R18, R18, 0xbfffffff, RZ, 0xc0, !PT ;  /* 0xbfffffff12127812 */ /* 0x000fe200078ec0ff */
[----:B------:R-:W-:Y:S01]  /*a5b90*/  VIADD R153, R8, 0x22 ;  /* 0x0000002208997836 */ /* 0x000fe20000000000 */
[----:B------:R-:W-:Y:S01]  /*a5ba0*/  ISETP.LT.AND P5, PT, R10, UR22, !P2 ;  /* 0x000000160a007c0c */ /* 0x000fe2000d7a1270 */
[----:B------:R-:W-:Y:S01]  /*a5bb0*/  ULDC.64 UR32, c[0x0][0x228] ;  /* 0x00008a0000207ab9 */ /* 0x000fe20000000a00 */
[----:B------:R-:W-:Y:S01]  /*a5bc0*/  @P4 LOP3.LUT R19, R19, 0x2, RZ, 0xfc, !PT ;  /* 0x0000000213134812 */ /* 0x000fe200078efcff */
[----:B------:R-:W-:Y:S01]  /*a5bd0*/  VIADD R207, R206, UR5 ;  /* 0x00000005cecf7c36 */ /* 0x000fe20008000000 */
[----:B------:R-:W-:Y:S01]  /*a5be0*/  ISETP.LT.AND P4, PT, R11, UR55, !P2 ;  /* 0x000000370b007c0c */ /* 0x000fe2000d781270 */
[----:B------:R-:W-:Y:S01]  /*a5bf0*/  ULDC UR5, c[0x0][0x248] ;  /* 0x0000920000057ab9 */ /* 0x000fe20000000800 */
[----:B------:R-:W-:Y:S01]  /*a5c00*/  LOP3.LUT R19, R19, 0xfffffffe, RZ, 0xc0, !PT ;  /* 0xfffffffe13137812 */ /* 0x000fe200078ec0ff */
[----:B------:R-:W-:Y:S01]  /*a5c10*/  ULDC UR22, c[0x0][0x248] ;  /* 0x0000920000167ab9 */ /* 0x000fe20000000800 */
[----:B------:R-:W-:-:S02]  /*a5c20*/  ULDC UR55, c[0x0][0x228] ;  /* 0x00008a0000377ab9 */ /* 0x000fc40000000800 */
[----:B------:R-:W-:-:S03]  /*a5c30*/  @P3 LOP3.LUT R19, R19, 0x1, RZ, 0xfc, !PT ;  /* 0x0000000113133812 */ /* 0x000fc600078efcff */
[----:B------:R-:W-:Y:S02]  /*a5c40*/  @P5 LOP3.LUT R18, R18, 0x40000000, RZ, 0xfc, !PT ;  /* 0x4000000012125812 */ /* 0x000fe400078efcff */
[----:B------:R-:W-:Y:S01]  /*a5c50*/  ISETP.LT.AND P3, PT, R12, UR36, !P2 ;  /* 0x000000240c007c0c */ /* 0x000fe2000d761270 */
        /* <DEDUP_REMOVED lines=18> */
[----:B------:R-:W-:Y:S01]  /*a5d80*/  ULDC UR37, c[0x0][0x228] ;  /* 0x00008a0000257ab9 */ /* 0x000fe20000000800 */
[----:B------:R-:W-:Y:S01]  /*a5d90*/  VIADD R209, R208, UR5 ;  /* 0x00000005d0d17c36 */ /* 0x000fe20008000000 */
[----:B------:R-:W-:-:S04]  /*a5da0*/  ULDC UR32, c[0x0][0x248] ;  /* 0x0000920000207ab9 */ /* 0x000fc80000000800 */
        /* <DEDUP_REMOVED lines=30> */
[----:B------:R-:W-:Y:S01]  /*a5f90*/  VIADD R211, R210, UR5 ;  /* 0x00000005d2d37c36 */ /* 0x000fe20008000000 */
[----:B------:R-:W-:Y:S01]  /*a5fa0*/  ULDC UR5, c[0x0][0x248] ;  /* 0x0000920000057ab9 */ /* 0x000fe20000000800 */
[----:B------:R-:W-:Y:S01]  /*a5fb0*/  LOP3.LUT R18, R18, 0xfffbffff, RZ, 0xc0, !PT ;  /* 0xfffbffff12127812 */ /* 0x000fe200078ec0ff */
[----:B------:R-:W-:Y:S01]  /*a5fc0*/  VIADD R153, R8, 0x1f ;  /* 0x0000001f08997836 */ /* 0x000fe20000000000 */
[----:B------:R-:W-:Y:S01]  /*a5fd0*/  ISETP.LT.AND P5, PT, R10, UR36, !P2 ;  /* 0x000000240a007c0c */ /* 0x000fe2000d7a1270 */
[----:B------:R-:W-:Y:S01]  /*a5fe0*/  ULDC UR23, c[0x0][0x228] ;  /* 0x00008a0000177ab9 */ /* 0x000fe20000000800 */
[----:B------:R-:W-:Y:S01]  /*a5ff0*/  ISETP.LT.AND P4, PT, R11, UR40, !P2 ;  /* 0x000000280b007c0c */ /* 0x000fe2000d781270 */
[----:B------:R-:W-:Y:S01]  /*a6000*/  VIADD R212, R211, UR5 ;  /* 0x00000005d3d47c36 */ /* 0x000fe20008000000 */
[----:B------:R-:W-:Y:S01]  /*a6010*/  ULDC UR5, c[0x0][0x248] ;  /* 0x0000920000057ab9 */ /* 0x000fe20000000800 */
[----:B------:R-:W-:Y:S01]  /*a6020*/  ISETP.LT.AND P3, PT, R12, UR39, !P2 ;  /* 0x000000270c007c0c */ /* 0x000fe2000d761270 */
[----:B------:R-:W-:Y:S01]  /*a6030*/  ULDC UR40, c[0x0][0x228] ;  /* 0x00008a0000287ab9 */ /* 0x000fe20000000800 */
[----:B------:R-:W-:-:S06]  /*a6040*/  VIADD R213, R212, UR5 ;  /* 0x00000005d4d57c36 */ /* 0x000fcc0008000000 */
[----:B------:R-:W-:Y:S01]  /*a6050*/  @P5 LOP3.LUT R18, R18, 0x40000, RZ, 0xfc, !PT ;  /* 0x0004000012125812 */ /* 0x000fe200078efcff */
[----:B------:R-:W-:Y:S01]  /*a6060*/  VIADD R214, R213, UR17 ;  /* 0x00000011d5d67c36 */ /* 0x000fe20008000000 */
[----:B------:R-:W-:Y:S01]  /*a6070*/  ULDC UR17, c[0x0][0x248] ;  /* 0x0000920000117ab9 */ /* 0x000fe20000000800 */
[----:B------:R-:W-:Y:S01]  /*a6080*/  ISETP.LT.AND P2, PT, R9, UR38, !P2 ;  /* 0x0000002609007c0c */ /* 0x000fe2000d741270 */
[----:B------:R-:W-:Y:S01]  /*a6090*/  ULDC UR39, c[0x0][0x228] ;  /* 0x00008a0000277ab9 */ /* 0x000fe20000000800 */
[----:B------:R-:W-:Y:S01]  /*a60a0*/  LOP3.LUT R18, R18, 0xfffdffff, RZ, 0xc0, !PT ;  /* 0xfffdffff12127812 */ /* 0x000fe200078ec0ff */
[----:B------:R-:W-:Y:S01]  /*a60b0*/  VIADD R215, R214, UR17 ;  /* 0x00000011d6d77c36 */ /* 0x000fe20008000000 */
[----:B------:R-:W-:Y:S01]  /*a60c0*/  ULDC UR5, c[0x0][0x228] ;  /* 0x00008a0000057ab9 */ /* 0x000fe20000000800 */
[----:B------:R-:W-:Y:S01]  /*a60d0*/  ULDC UR17, c[0x0][0x228] ;  /* 0x00008a0000117ab9 */ /* 0x000fe20000000800 */
[----:B------:R-:W-:Y:S01]  /*a60e0*/  @P4 LOP3.LUT R18, R18, 0x20000, RZ, 0xfc, !PT ;  /* 0x0002000012124812 */ /* 0x000fe200078efcff */
[----:B------:R-:W-:Y:S01]  /*a60f0*/  VIADD R249, R215, UR22 ;  /* 0x00000016d7f97c36 */ /* 0x000fe20008000000 */
[----:B------:R-:W-:Y:S01]  /*a6100*/  ULDC UR22, c[0x0][0x248] ;  /* 0x0000920000167ab9 */ /* 0x000fe20000000800 */
[----:B------:R-:W-:Y:S01]  /*a6110*/  ULDC UR38, c[0x0][0x228] ;  /* 0x00008a0000267ab9 */ /* 0x000fe20000000800 */
[----:B------:R-:W-:Y:S01]  /*a6120*/  LOP3.LUT R18, R18, 0xfffeffff, RZ, 0xc0, !PT ;  /* 0xfffeffff12127812 */ /* 0x000fe200078ec0ff */
[----:B------:R-:W-:Y:S01]  /*a6130*/  VIADD R250, R249, UR22 ;  /* 0x00000016f9fa7c36 */ /* 0x000fe20008000000 */
[----:B------:R-:W-:-:S02]  /*a6140*/  ULDC UR22, c[0x0][0x228] ;  /* 0x00008a0000167ab9 */ /* 0x000fc40000000800 */
[----:B------:R-:W-:Y:S01]  /*a6150*/  @P3 LOP3.LUT R18, R18, 0x10000, RZ, 0xfc, !PT ;  /* 0x0001000012123812 */ /* 0x000fe200078efcff */
[----:B------:R-:W-:Y:S01]  /*a6160*/  VIADD R251, R250, UR24 ;  /* 0x00000018fafb7c36 */ /* 0x000fe20008000000 */
[----:B------:R-:W-:Y:S02]  /*a6170*/  ULDC UR24, c[0x0][0x228] ;  /* 0x00008a0000187ab9 */ /* 0x000fe40000000800 */
[----:B------:R-:W-:Y:S01]  /*a6180*/  LOP3.LUT R18, R18, 0xffff7fff, RZ, 0xc0, !PT ;  /* 0xffff7fff12127812 */ /* 0x000fe200078ec0ff */
[----:B------:R-:W-:Y:S01]  /*a6190*/  VIADD R252, R251, UR30 ;  /* 0x0000001efbfc7c36 */ /* 0x000fe20008000000 */
[----:B------:R-:W-:Y:S02]  /*a61a0*/  ULDC.64 UR30, c[0x0][0x228] ;  /* 0x00008a00001e7ab9 */ /* 0x000fe40000000a00 */
        /* <DEDUP_REMOVED lines=11> */
[----:B------:R0:W-:Y:S01]  /*a6260*/  STL [R1], R154 ;  /* 0x0000009a01007387 */ /* 0x0001e20000100800 */
[----:B------:R-:W-:Y:S01]  /*a6270*/  ULDC UR39, c[0x0][0x228] ;  /* 0x00008a0000277ab9 */ /* 0x000fe20000000800 */
[----:B------:R-:W-:Y:S01]  /*a6280*/  ULDC UR40, c[0x0][0x228] ;  /* 0x00008a0000287ab9 */ /* 0x000fe20000000800 */
[----:B------:R-:W-:-:S04]  /*a6290*/  LOP3.LUT R18, R18, 0xffffdfff, RZ, 0xc0, !PT ;  /* 0xffffdfff12127812 */ /* 0x000fc800078ec0ff */
[----:B------:R-:W-:Y:S02]  /*a62a0*/  @P4 LOP3.LUT R18, R18, 0x2000, RZ, 0xfc, !PT ;  /* 0x0000200012124812 */ /* 0x000fe400078efcff */
[----:B------:R-:W-:Y:S01]  /*a62b0*/  ISETP.LT.AND P2, PT, R9, UR41, !P2 ;  /* 0x0000002909007c0c */ /* 0x000fe2000d741270 */
[----:B0-----:R-:W-:Y:S01]  /*a62c0*/  VIADD R154, R154, UR30 ;  /* 0x0000001e9a9a7c36 */ /* 0x001fe20008000000 */
        /* <DEDUP_REMOVED lines=16> */
[----:B0-----:R-:W-:Y:S01]  /*a63d0*/  VIADD R154, R154, UR30 ;  /* 0x0000001e9a9a7c36 */ /* 0x001fe20008000000 */
[----:B------:R-:W-:Y:S01]  /*a63e0*/  ISETP.LT.AND P2, PT, R9, UR43, !P2 ;  /* 0x0000002b09007c0c */ /* 0x000fe2000d741270 */
[----:B------:R-:W-:Y:S01]  /*a63f0*/  ULDC UR30, c[0x0][0x248] ;  /* 0x00009200001e7ab9 */ /* 0x000fe20000000800 */
[----:B------:R-:W-:Y:S01]  /*a6400*/  LOP3.LUT R18, R18, 0xfffffdff, RZ, 0xc0, !PT ;  /* 0xfffffdff12127812 */ /* 0x000fe200078ec0ff */
[----:B------:R-:W-:Y:S01]  /*a6410*/  ULDC UR42, c[0x0][0x228] ;  /* 0x00008a00002a7ab9 */ /* 0x000fe20000000800 */
[----:B------:R0:W-:Y:S01]  /*a6420*/  STL [R1+0x8], R154 ;  /* 0x0000089a01007387 */ /* 0x0001e20000100800 */
[----:B------:R-:W-:Y:S01]  /*a6430*/  ULDC UR44, c[0x0][0x228] ;  /* 0x00008a00002c7ab9 */ /* 0x000fe20000000800 */
[----:B------:R-:W-:Y:S01]  /*a6440*/  @P4 LOP3.LUT R18, R18, 0x200, RZ, 0xfc, !PT ;  /* 0x0000020012124812 */ /* 0x000fe200078efcff */
[----:B------:R-:W-:-:S03]  /*a6450*/  ULDC UR43, c[0x0][0x228] ;  /* 0x00008a00002b7ab9 */ /* 0x000fc60000000800 */
        /* <DEDUP_REMOVED lines=8> */
[----:B0-----:R-:W-:Y:S01]  /*a64e0*/  VIADD R154, R154, UR30 ;  /* 0x0000001e9a9a7c36 */ /* 0x001fe20008000000 */
[----:B------:R-:W-:Y:S01]  /*a64f0*/  ISETP.LT.AND P4, PT, R11, UR47, !P2 ;  /* 0x0000002f0b007c0c */ /* 0x000fe2000d781270 */
[----:B------:R-:W-:Y:S01]  /*a6500*/  ULDC UR30, c[0x0][0x248] ;  /* 0x00009200001e7ab9 */ /* 0x000fe20000000800 */
[----:B------:R-:W-:Y:S01]  /*a6510*/  ISETP.LT.AND P3, PT, R12, UR46, !P2 ;  /* 0x0000002e0c007c0c */ /* 0x000fe2000d761270 */
[----:B------:R-:W-:Y:S01]  /*a6520*/  ULDC.64 UR36, c[0x0][0x228] ;  /* 0x00008a0000247ab9 */ /* 0x000fe20000000a00 */
[----:B------:R-:W-:-:S07]  /*a6530*/  ULDC UR34, c[0x0][0x228] ;  /* 0x00008a0000227ab9 */ /* 0x000fce0000000800 */
[----:B------:R-:W-:Y:S01]  /*a6540*/  @P5 LOP3.LUT R18, R18, 0x40, RZ, 0xfc, !PT ;  /* 0x0000004012125812 */ /* 0x000fe200078efcff */
[----:B------:R0:W-:Y:S01]  /*a6550*/  STL [R1+0xc], R154 ;  /* 0x00000c9a01007387 */ /* 0x0001e20000100800 */
[----:B------:R-:W-:Y:S01]  /*a6560*/  ULDC UR46, c[0x0][0x228] ;  /* 0x00008a00002e7ab9 */ /* 0x000fe20000000800 */
[----:B------:R-:W-:Y:S01]  /*a6570*/  LOP3.LUT R15, R15, 0x7fffffff, RZ, 0xc0, !PT ;  /* 0x7fffffff0f0f7812 */ /* 0x000fe200078ec0ff */
        /* <DEDUP_REMOVED lines=11> */
[----:B------:R-:W-:Y:S01]  /*a6630*/  ISETP.GE.AND P2, PT, R153, UR31, PT ;  /* 0x0000001f99007c0c */ /* 0x000fe2000bf46270 */
[----:B------:R0:W-:Y:S03]  /*a6640*/  STL [R1+0x10], R154 ;  /* 0x0000109a01007387 */ /* 0x0001e60000100800 */
[----:B------:R-:W-:Y:S02]  /*a6650*/  ISETP.LT.AND P5, PT, R10, UR36, !P2 ;  /* 0x000000240a007c0c */ /* 0x000fe4000d7a1270 */
[----:B------:R-:W-:Y:S01]  /*a6660*/  ISETP.LT.AND P4, PT, R11, UR32, !P2 ;  /* 0x000000200b007c0c */ /* 0x000fe2000d781270 */
[----:B------:R-:W-:Y:S01]  /*a6670*/  VIADD R153, R8, 0x1b ;  /* 0x0000001b08997836 */ /* 0x000fe20000000000 */
[----:B------:R-:W-:Y:S01]  /*a6680*/  ISETP.LT.AND P3, PT, R12, UR49, !P2 ;  /* 0x000000310c007c0c */ /* 0x000fe2000d761270 */
[----:B------:R-:W-:Y:S01]  /*a6690*/  ULDC UR32, c[0x0][0x248] ;  /* 0x0000920000207ab9 */ /* 0x000fe20000000800 */
[----:B------:R-:W-:Y:S01]  /*a66a0*/  ISETP.LT.AND P2, PT, R9, UR48, !P2 ;  /* 0x0000003009007c0c */ /* 0x000fe2000d741270 */
[----:B0-----:R-:W-:Y:S01]  /*a66b0*/  VIADD R154, R154, UR30 ;  /* 0x0000001e9a9a7c36 */ /* 0x001fe20008000000 */
[----:B------:R-:W-:Y:S01]  /*a66c0*/  ULDC UR30, c[0x0][0x248] ;  /* 0x00009200001e7ab9 */ /* 0x000fe20000000800 */
[----:B------:R-:W-:Y:S01]  /*a66d0*/  LOP3.LUT R18, R18, 0xfffffffb, RZ, 0xc0, !PT ;  /* 0xfffffffb12127812 */ /* 0x000fe200078ec0ff */
[----:B------:R-:W-:Y:S01]  /*a66e0*/  ULDC UR49, c[0x0][0x228] ;  /* 0x00008a0000317ab9 */ /* 0x000fe20000000800 */
[----:B------:R-:W-:Y:S01]  /*a66f0*/  ULDC UR48, c[0x0][0x228] ;  /* 0x00008a0000307ab9 */ /* 0x000fe20000000800 */
[----:B------:R0:W-:Y:S01]  /*a6700*/  STL [R1+0x14], R154 ;  /* 0x0000149a01007387 */ /* 0x0001e20000100800 */
[----:B------:R-:W-:Y:S01]  /*a6710*/  @P5 LOP3.LUT R18, R18, 0x4, RZ, 0xfc, !PT ;  /* 0x0000000412125812 */ /* 0x000fe200078efcff */
[----:B0-----:R-:W-:-:S05]  /*a6720*/  VIADD R154, R154, UR30 ;  /* 0x0000001e9a9a7c36 */ /* 0x001fca0008000000 */
[----:B------:R-:W-:Y:S01]  /*a6730*/  @P2 LOP3.LUT R17, R17, 0x80000000, RZ, 0xfc, !PT ;  /* 0x8000000011112812 */ /* 0x000fe200078efcff */
[----:B------:R-:W-:Y:S01]  /*a6740*/  ULDC UR30, c[0x0][0x248] ;  /* 0x00009200001e7ab9 */ /* 0x000fe20000000800 */
[----:B------:R-:W-:Y:S01]  /*a6750*/  ISETP.GE.AND P2, PT, R153, UR33, PT ;  /* 0x0000002199007c0c */ /* 0x000fe2000bf46270 */
[----:B------:R0:W-:Y:S01]  /*a6760*/  STL [R1+0x18], R154 ;  /* 0x0000189a01007387 */ /* 0x0001e20000100800 */
[----:B------:R-:W-:Y:S01]  /*a6770*/  LOP3.LUT R18, R18, 0xfffffffd, RZ, 0xc0, !PT ;  /* 0xfffffffd12127812 */ /* 0x000fe200078ec0ff */
[----:B0-----:R-:W-:Y:S01]  /*a6780*/  VIADD R154, R154, UR30 ;  /* 0x0000001e9a9a7c36 */ /* 0x001fe20008000000 */
[----:B------:R-:W-:Y:S02]  /*a6790*/  ULDC.64 UR30, c[0x0][0x228] ;  /* 0x00008a00001e7ab9 */ /* 0x000fe40000000a00 */
[----:B------:R-:W-:Y:S02]  /*a67a0*/  ISETP.LT.AND P5, PT, R10, UR30, !P2 ;  /* 0x0000001e0a007c0c */ /* 0x000fe4000d7a1270 */
[----:B------:R-:W-:-:S02]  /*a67b0*/  LOP3.LUT R17, R17, 0xbfffffff, RZ, 0xc0, !PT ;  /* 0xbfffffff11117812 */ /* 0x000fc400078ec0ff */
[----:B------:R-:W-:Y:S01]  /*a67c0*/  @P4 LOP3.LUT R18, R18, 0x2, RZ, 0xfc, !PT ;  /* 0x0000000212124812 */ /* 0x000fe200078efcff */
[----:B------:R-:W-:Y:S01]  /*a67d0*/  VIADD R153, R8, 0x1a ;  /* 0x0000001a08997836 */ /* 0x000fe20000000000 */
[----:B------:R-:W-:Y:S01]  /*a67e0*/  ISETP.LT.AND P4, PT, R11, UR34, !P2 ;  /* 0x000000220b007c0c */ /* 0x000fe2000d781270 */
[----:B------:R0:W-:Y:S01]  /*a67f0*/  STL [R1+0x1c], R154 ;  /* 0x00001c9a01007387 */ /* 0x0001e20000100800 */
[----:B------:R-:W-:Y:S01]  /*a6800*/  LOP3.LUT R18, R18, 0xfffffffe, RZ, 0xc0, !PT ;  /* 0xfffffffe12127812 */ /* 0x000fe200078ec0ff */
[----:B------:R-:W-:Y:S01]  /*a6810*/  ULDC UR34, c[0x0][0x228] ;  /* 0x00008a0000227ab9 */ /* 0x000fe20000000800 */
[----:B------:R-:W-:-:S03]  /*a6820*/  ULDC UR30, c[0x0][0x248] ;  /* 0x00009200001e7ab9 */ /* 0x000fc60000000800 */
[----:B------:R-:W-:Y:S02]  /*a6830*/  @P5 LOP3.LUT R17, R17, 0x40000000, RZ, 0xfc, !PT ;  /* 0x4000000011115812 */ /* 0x000fe400078efcff */
[----:B------:R-:W-:Y:S02]  /*a6840*/  @P3 LOP3.LUT R18, R18, 0x1, RZ, 0xfc, !PT ;  /* 0x0000000112123812 */ /* 0x000fe400078efcff */
[----:B------:R-:W-:Y:S01]  /*a6850*/  ISETP.LT.AND P3, PT, R12, UR51, !P2 ;  /* 0x000000330c007c0c */ /* 0x000fe2000d761270 */
[----:B0-----:R-:W-:Y:S01]  /*a6860*/  VIADD R154, R154, UR32 ;  /* 0x000000209a9a7c36 */ /* 0x001fe20008000000 */
[----:B------:R-:W-:Y:S01]  /*a6870*/  LOP3.LUT R17, R17, 0xdfffffff, RZ, 0xc0, !PT ;  /* 0xdfffffff11117812 */ /* 0x000fe200078ec0ff */
[----:B------:R-:W-:Y:S01]  /*a6880*/  ULDC.64 UR32, c[0x0][0x228] ;  /* 0x00008a0000207ab9 */ /* 0x000fe20000000a00 */
[----:B------:R-:W-:Y:S02]  /*a6890*/  ULDC UR51, c[0x0][0x228] ;  /* 0x00008a0000337ab9 */ /* 0x000fe40000000800 */
[----:B------:R-:W-:-:S02]  /*a68a0*/  @P4 LOP3.LUT R17, R17, 0x20000000, RZ, 0xfc, !PT ;  /* 0x2000000011114812 */ /* 0x000fc400078efcff */
[----:B------:R-:W-:Y:S01]  /*a68b0*/  ISETP.LT.AND P2, PT, R9, UR50, !P2 ;  /* 0x0000003209007c0c */ /* 0x000fe2000d741270 */
[----:B------:R0:W-:Y:S01]  /*a68c0*/  STL [R1+0x404], R154 ;  /* 0x0004049a01007387 */ /* 0x0001e20000100800 */
[----:B------:R-:W-:Y:S01]  /*a68d0*/  LOP3.LUT R17, R17, 0xefffffff, RZ, 0xc0, !PT ;  /* 0xefffffff11117812 */ /* 0x000fe200078ec0ff */
[----:B------:R-:W-:-:S03]  /*a68e0*/  ULDC UR50, c[0x0][0x228] ;  /* 0x00008a0000327ab9 */ /* 0x000fc60000000800 */
        /* <DEDUP_REMOVED lines=30> */
[----:B0-----:R-:W-:Y:S01]  /*a6ad0*/  VIADD R154, R154, UR30 ;  /* 0x0000001e9a9a7c36 */ /* 0x001fe20008000000 */
[----:B------:R-:W-:Y:S01]  /*a6ae0*/  ISETP.LT.AND P3, PT, R12, UR58, !P2 ;  /* 0x0000003a0c007c0c */ /* 0x000fe2000d761270 */
[----:B------:R-:W-:Y:S01]  /*a6af0*/  ULDC UR30, c[0x0][0x248] ;  /* 0x00009200001e7ab9 */ /* 0x000fe20000000800 */
[----:B------:R-:W-:-:S07]  /*a6b00*/  ULDC UR34, c[0x0][0x248] ;  /* 0x0000920000227ab9 */ /* 0x000fce0000000800 */
[----:B------:R-:W-:Y:S01]  /*a6b10*/  @P5 LOP3.LUT R17, R17, 0x400000, RZ, 0xfc, !PT ;  /* 0x0040000011115812 */ /* 0x000fe200078efcff */
[----:B------:R0:W-:Y:S01]  /*a6b20*/  STL [R1+0x40c], R154 ;  /* 0x00040c9a01007387 */ /* 0x0001e20000100800 */
        /* <DEDUP_REMOVED lines=15> */
[----:B------:R0:W-:Y:S01]  /*a6c20*/  STL [R1+0xc70], R154 ;  /* 0x000c709a01007387 */ /* 0x0001e20000100800 */
[----:B------:R-:W-:Y:S01]  /*a6c30*/  ISETP.LT.AND P4, PT, R11, UR32, !P2 ;  /* 0x000000200b007c0c */ /* 0x000fe2000d781270 */
[----:B------:R-:W-:Y:S01]  /*a6c40*/  VIADD R153, R8, 0x17 ;  /* 0x0000001708997836 */ /* 0x000fe20000000000 */
[----:B------:R-:W-:Y:S01]  /*a6c50*/  ISETP.LT.AND P3, PT, R12, UR27, !P2 ;  /* 0x0000001b0c007c0c */ /* 0x000fe2000d761270 */
[----:B------:R-:W-:Y:S01]  /*a6c60*/  ULDC UR32, c[0x0][0x228] ;  /* 0x00008a0000207ab9 */ /* 0x000fe20000000800 */
[----:B------:R-:W-:-:S05]  /*a6c70*/  ULDC UR36, c[0x0][0x248] ;  /* 0x0000920000247ab9 */ /* 0x000fca0000000800 */
[----:B------:R-:W-:Y:S01]  /*a6c80*/  @P5 LOP3.LUT R17, R17, 0x40000, RZ, 0xfc, !PT ;  /* 0x0004000011115812 */ /* 0x000fe200078efcff */
[----:B0-----:R-:W-:Y:S01]  /*a6c90*/  VIADD R154, R154, UR30 ;  /* 0x0000001e9a9a7c36 */ /* 0x001fe20008000000 */
[----:B------:R-:W-:Y:S01]  /*a6ca0*/  ISETP.LT.AND P2, PT, R9, UR28, !P2 ;  /* 0x0000001c09007c0c */ /* 0x000fe2000d741270 */
[----:B------:R-:W-:Y:S01]  /*a6cb0*/  ULDC UR27, c[0x0][0x248] ;  /* 0x00009200001b7ab9 */ /* 0x000fe20000000800 */
[----:B------:R-:W-:Y:S01]  /*a6cc0*/  LOP3.LUT R17, R17, 0xfffdffff, RZ, 0xc0, !PT ;  /* 0xfffdffff11117812 */ /* 0x000fe200078ec0ff */
[----:B------:R-:W-:-:S03]  /*a6cd0*/  ULDC.64 UR30, c[0x0][0x228] ;  /* 0x00008a00001e7ab9 */ /* 0x000fc60000000a00 */
[----:B------:R-:W-:-:S04]  /*a6ce0*/  @P4 LOP3.LUT R17, R17, 0x20000, RZ, 0xfc, !PT ;  /* 0x0002000011114812 */ /* 0x000fc800078efcff */
[----:B------:R-:W-:Y:S01]  /*a6cf0*/  LOP3.LUT R17, R17, 0xfffeffff, RZ, 0xc0, !PT ;  /* 0xfffeffff11117812 */ /* 0x000fe200078ec0ff */
[----:B------:R0:W-:Y:S03]  /*a6d00*/  STL [R1+0xc74], R154 ;  /* 0x000c749a01007387 */ /* 0x0001e60000100800 */
[----:B------:R-:W-:-:S04]  /*a6d10*/  @P3 LOP3.LUT R17, R17, 0x10000, RZ, 0xfc, !PT ;  /* 0x0001000011113812 */ /* 0x000fc800078efcff */
[----:B------:R-:W-:Y:S01]  /*a6d20*/  LOP3.LUT R17, R17, 0xffff7fff, RZ, 0xc0, !PT ;  /* 0xffff7fff11117812 */ /* 0x000fe200078ec0ff */
[----:B0-----:R-:W-:Y:S01]  /*a6d30*/  VIADD R154, R154, UR29 ;  /* 0x0000001d9a9a7c36 */ /* 0x001fe20008000000 */
[----:B------:R-:W-:Y:S02]  /*a6d40*/  ULDC UR29, c[0x0][0x248] ;  /* 0x00009200001d7ab9 */ /* 0x000fe40000000800 */
[----:B------:R-:W-:Y:S02]  /*a6d50*/  @P2 LOP3.LUT R17, R17, 0x8000, RZ, 0xfc, !PT ;  /* 0x0000800011112812 */ /* 0x000fe400078efcff */
[----:B------:R-:W-:Y:S01]  /*a6d60*/  ISETP.GE.AND P2, PT, R153, UR33, PT ;  /* 0x0000002199007c0c */ /* 0x000fe2000bf46270 */
[----:B------:R0:W-:Y:S01]  /*a6d70*/  STL [R1+0xc78], R154 ;  /* 0x000c789a01007387 */ /* 0x0001e20000100800 */
[----:B------:R-:W-:Y:S01]  /*a6d80*/  LOP3.LUT R17, R17, 0xffffbfff, RZ, 0xc0, !PT ;  /* 0xffffbfff11117812 */ /* 0x000fe200078ec0ff */
[----:B------:R-:W-:Y:S01]  /*a6d90*/  VIADD R153, R8, 0x16 ;  /* 0x0000001608997836 */ /* 0x000fe20000000000 */
[----:B------:R-:W-:Y:S01]  /*a6da0*/  ULDC UR33, c[0x0][0x248] ;  /* 0x0000920000217ab9 */ /* 0x000fe20000000800 */
[----:B0-----:R-:W-:Y:S01]  /*a6db0*/  VIADD R154, R154, UR29 ;  /* 0x0000001d9a9a7c36 */ /* 0x001fe20008000000 */
[----:B------:R-:W-:-:S02]  /*a6dc0*/  ULDC.64 UR28, c[0x0][0x228] ;  /* 0x00008a00001c7ab9 */ /* 0x000fc40000000a00 */
[----:B------:R-:W-:Y:S01]  /*a6dd0*/  ISETP.LT.AND P5, PT, R10, UR28, !P2 ;  /* 0x0000001c0a007c0c */ /* 0x000fe2000d7a1270 */
[----:B------:R-:W-:Y:S01]  /*a6de0*/  ULDC UR28, c[0x0][0x228] ;  /* 0x00008a00001c7ab9 */ /* 0x000fe20000000800 */
[----:B------:R-:W-:Y:S02]  /*a6df0*/  ISETP.LT.AND P4, PT, R11, UR32, !P2 ;  /* 0x000000200b007c0c */ /* 0x000fe4000d781270 */
[----:B------:R-:W-:Y:S01]  /*a6e00*/  ISETP.LT.AND P3, PT, R12, UR26, !P2 ;  /* 0x0000001a0c007c0c */ /* 0x000fe2000d761270 */
[----:B------:R0:W-:Y:S08]  /*a6e10*/  STL [R1+0xc7c], R154 ;  /* 0x000c7c9a01007387 */ /* 0x0001f00000100800 */
[----:B------:R-:W-:Y:S01]  /*a6e20*/  @P5 LOP3.LUT R17, R17, 0x4000, RZ, 0xfc, !PT ;  /* 0x0000400011115812 */ /* 0x000fe200078efcff */
[----:B------:R-:W-:-:S03]  /*a6e30*/  ULDC UR32, c[0x0][0x228] ;  /* 0x00008a0000207ab9 */ /* 0x000fc60000000800 */
        /* <DEDUP_REMOVED lines=8> */
[----:B------:R-:W-:Y:S01]  /*a6ec0*/  LOP3.LUT R17, R17, 0xfffff7ff, RZ, 0xc0, !PT ;  /* 0xfffff7ff11117812 */ /* 0x000fe200078ec0ff */
[----:B------:R0:W-:Y:S03]  /*a6ed0*/  STL [R1+0xc80], R154 ;  /* 0x000c809a01007387 */ /* 0x0001e60000100800 */
[----:B------:R-:W-:Y:S02]  /*a6ee0*/  @P2 LOP3.LUT R17, R17, 0x800, RZ, 0xfc, !PT ;  /* 0x0000080011112812 */ /* 0x000fe400078efcff */
[----:B------:R-:W-:Y:S01]  /*a6ef0*/  ISETP.GE.AND P2, PT, R153, UR35, PT ;  /* 0x0000002399007c0c */ /* 0x000fe2000bf46270 */
[----:B0-----:R-:W-:Y:S01]  /*a6f00*/  VIADD R154, R154, UR27 ;  /* 0x0000001b9a9a7c36 */ /* 0x001fe20008000000 */
[----:B------:R-:W-:Y:S01]  /*a6f10*/  ULDC.64 UR26, c[0x0][0x228] ;  /* 0x00008a00001a7ab9 */ /* 0x000fe20000000a00 */
[----:B------:R-:W-:Y:S01]  /*a6f20*/  LOP3.LUT R17, R17, 0xfffffbff, RZ, 0xc0, !PT ;  /* 0xfffffbff11117812 */ /* 0x000fe200078ec0ff */
[----:B------:R-:W-:Y:S01]  /*a6f30*/  VIADD R153, R8, 0x15 ;  /* 0x0000001508997836 */ /* 0x000fe20000000000 */
[----:B------:R-:W-:Y:S01]  /*a6f40*/  ISETP.LT.AND P5, PT, R10, UR26, !P2 ;  /* 0x0000001a0a007c0c */ /* 0x000fe2000d7a1270 */
[----:B------:R-:W-:Y:S01]  /*a6f50*/  ULDC UR35, c[0x0][0x248] ;  /* 0x0000920000237ab9 */ /* 0x000fe20000000800 */
[----:B------:R-:W-:-:S02]  /*a6f60*/  ISETP.LT.AND P4, PT, R11, UR15, !P2 ;  /* 0x0000000f0b007c0c */ /* 0x000fc4000d781270 */
[----:B------:R-:W-:Y:S01]  /*a6f70*/  ISETP.LT.AND P3, PT, R12, UR16, !P2 ;  /* 0x000000100c007c0c */ /* 0x000fe2000d761270 */
[----:B------:R0:W-:Y:S01]  /*a6f80*/  STL [R1+0xc84], R154 ;  /* 0x000c849a01007387 */ /* 0x0001e20000100800 */
[----:B------:R-:W-:Y:S01]  /*a6f90*/  LOP3.LUT R14, R14, 0x7fffffff, RZ, 0xc0, !PT ;  /* 0x7fffffff0e0e7812 */ /* 0x000fe200078ec0ff */
[----:B------:R-:W-:Y:S01]  /*a6fa0*/  ULDC UR16, c[0x0][0x228] ;  /* 0x00008a0000107ab9 */ /* 0x000fe20000000800 */
[----:B------:R-:W-:-:S05]  /*a6fb0*/  ULDC UR26, c[0x0][0x228] ;  /* 0x00008a00001a7ab9 */ /* 0x000fca0000000800 */
[----:B------:R-:W-:-:S04]  /*a6fc0*/  @P5 LOP3.LUT R17, R17, 0x400, RZ, 0xfc, !PT ;  /* 0x0000040011115812 */ /* 0x000fc800078efcff */
        /* <DEDUP_REMOVED lines=12> */
[----:B------:R0:W-:Y:S01]  /*a7090*/  STL [R1+0xc88], R154 ;  /* 0x000c889a01007387 */ /* 0x0001e20000100800 */
[----:B------:R-:W-:Y:S01]  /*a70a0*/  ISETP.LT.AND P5, PT, R10, UR30, !P2 ;  /* 0x0000001e0a007c0c */ /* 0x000fe2000d7a1270 */
[----:B------:R-:W-:Y:S01]  /*a70b0*/  VIADD R153, R8, 0x14 ;  /* 0x0000001408997836 */ /* 0x000fe20000000000 */
        /* <DEDUP_REMOVED lines=13> */
[----:B------:R-:W-:Y:S01]  /*a7190*/  @P3 LOP3.LUT R17, R17, 0x10, RZ, 0xfc, !PT ;  /* 0x0000001011113812 */ /* 0x000fe200078efcff */
[----:B------:R0:W-:Y:S03]  /*a71a0*/  STL [R1+0xc8c], R154 ;  /* 0x000c8c9a01007387 */ /* 0x0001e60000100800 */
[----:B------:R-:W-:-:S04]  /*a71b0*/  LOP3.LUT R17, R17, 0xfffffff7, RZ, 0xc0, !PT ;  /* 0xfffffff711117812 */ /* 0x000fc800078ec0ff */
[----:B------:R-:W-:Y:S01]  /*a71c0*/  @P2 LOP3.LUT R17, R17, 0x8, RZ, 0xfc, !PT ;  /* 0x0000000811112812 */ /* 0x000fe200078efcff */
[----:B0-----:R-:W-:Y:S01]  /*a71d0*/  VIADD R154, R154, UR8 ;  /* 0x000000089a9a7c36 */ /* 0x001fe20008000000 */
[----:B------:R-:W-:Y:S01]  /*a71e0*/  ULDC UR8, c[0x0][0x248] ;  /* 0x0000920000087ab9 */ /* 0x000fe20000000800 */
[----:B------:R-:W-:-:S03]  /*a71f0*/  ISETP.GE.AND P2, PT, R153, UR29, PT ;  /* 0x0000001d99007c0c */ /* 0x000fc6000bf46270 */
[----:B------:R0:W-:Y:S01]  /*a7200*/  STL [R1+0xc90], R154 ;  /* 0x000c909a01007387 */ /* 0x0001e20000100800 */
[----:B------:R-:W-:Y:S01]  /*a7210*/  ISETP.LT.AND P5, PT, R10, UR12, !P2 ;  /* 0x0000000c0a007c0c */ /* 0x000fe2000d7a1270 */
[----:B------:R-:W-:Y:S01]  /*a7220*/  VIADD R153, R8, 0x13 ;  /* 0x0000001308997836 */ /* 0x000fe20000000000 */
[----:B------:R-:W-:Y:S01]  /*a7230*/  ISETP.LT.AND P4, PT, R11, UR6, !P2 ;  /* 0x000000060b007c0c */ /* 0x000fe2000d781270 */
[----:B------:R-:W-:Y:S01]  /*a7240*/  ULDC UR6, c[0x0][0x248] ;  /* 0x0000920000067ab9 */ /* 0x000fe20000000800 */
[----:B------:R-:W-:Y:S01]  /*a7250*/  ISETP.LT.AND P3, PT, R12, UR7, !P2 ;  /* 0x000000070c007c0c */ /* 0x000fe2000d761270 */
[----:B------:R-:W-:Y:S01]  /*a7260*/  ULDC UR12, c[0x0][0x228] ;  /* 0x00008a00000c7ab9 */ /* 0x000fe20000000800 */
[----:B------:R-:W-:Y:S01]  /*a7270*/  ISETP.LT.AND P2, PT, R9, UR9, !P2 ;  /* 0x0000000909007c0c */ /* 0x000fe2000d741270 */
[----:B------:R-:W-:Y:S01]  /*a7280*/  ULDC UR29, c[0x0][0x228] ;  /* 0x00008a00001d7ab9 */ /* 0x000fe20000000800 */
[----:B0-----:R-:W-:Y:S01]  /*a7290*/  VIADD R154, R154, UR8 ;  /* 0x000000089a9a7c36 */ /* 0x001fe20008000000 */
[----:B------:R-:W-:-:S04]  /*a72a0*/  ULDC UR8, c[0x0][0x248] ;  /* 0x0000920000087ab9 */ /* 0x000fc80000000800 */
[----:B------:R0:W-:Y:S02]  /*a72b0*/  STL [R1+0xc94], R154 ;  /* 0x000c949a01007387 */ /* 0x0001e40000100800 */
[----:B0-----:R-:W-:Y:S01]  /*a72c0*/  VIADD R154, R154, UR8 ;  /* 0x000000089a9a7c36 */ /* 0x001fe20008000000 */
[----:B------:R-:W-:-:S04]  /*a72d0*/  ULDC UR8, c[0x0][0x248] ;  /* 0x0000920000087ab9 */ /* 0x000fc80000000800 */
[----:B------:R0:W-:Y:S01]  /*a72e0*/  STL [R1+0xc98], R154 ;  /* 0x000c989a01007387 */ /* 0x0001e20000100800 */
[----:B------:R-:W-:Y:S02]  /*a72f0*/  LOP3.LUT R17, R17, 0xfffffffb, RZ, 0xc0, !PT ;  /* 0xfffffffb11117812 */ /* 0x000fe400078ec0ff */
[----:B------:R-:W-:Y:S02]  /*a7300*/  @P2 LOP3.LUT R16, R16, 0x80000000, RZ, 0xfc, !PT ;  /* 0x8000000010102812 */ /* 0x000fe400078efcff */
[----:B------:R-:W-:Y:S01]  /*a7310*/  ISETP.GE.AND P2, PT, R153, UR27, PT ;  /* 0x0000001b99007c0c */ /* 0x000fe2000bf46270 */
[----:B0-----:R-:W-:Y:S01]  /*a7320*/  VIADD R154, R154, UR8 ;  /* 0x000000089a9a7c36 */ /* 0x001fe20008000000 */
[----:B------:R-:W-:Y:S02]  /*a7330*/  @P5 LOP3.LUT R17, R17, 0x4, RZ, 0xfc, !PT ;  /* 0x0000000411115812 */ /* 0x000fe400078efcff */
[----:B------:R-:W-:Y:S01]  /*a7340*/  LOP3.LUT R16, R16, 0xbfffffff, RZ, 0xc0, !PT ;  /* 0xbfffffff10107812 */ /* 0x000fe200078ec0ff */
[----:B------:R-:W-:Y:S01]  /*a7350*/  VIADD R153, R8, 0x12 ;  /* 0x0000001208997836 */ /* 0x000fe20000000000 */
[----:B------:R0:W-:Y:S01]  /*a7360*/  STL [R1+0xc9c], R154 ;  /* 0x000c9c9a01007387 */ /* 0x0001e20000100800 */
[----:B------:R-:W-:Y:S01]  /*a7370*/  LOP3.LUT R17, R17, 0xfffffffd, RZ, 0xc0, !PT ;  /* 0xfffffffd11117812 */ /* 0x000fe200078ec0ff */
[----:B------:R-:W-:Y:S01]  /*a7380*/  ULDC UR8, c[0x0][0x248] ;  /* 0x0000920000087ab9 */ /* 0x000fe20000000800 */
[----:B------:R-:W-:Y:S01]  /*a7390*/  ULDC UR27, c[0x0][0x228] ;  /* 0x00008a00001b7ab9 */ /* 0x000fe20000000800 */
[----:B0-----:R-:W-:Y:S01]  /*a73a0*/  VIADD R154, R154, UR6 ;  /* 0x000000069a9a7c36 */ /* 0x001fe20008000000 */
[----:B------:R-:W-:-:S02]  /*a73b0*/  ULDC.64 UR6, c[0x0][0x228] ;  /* 0x00008a0000067ab9 */ /* 0x000fc40000000a00 */
[----:B------:R-:W-:Y:S01]  /*a73c0*/  ISETP.LT.AND P5, PT, R10, UR6, !P2 ;  /* 0x000000060a007c0c */ /* 0x000fe2000d7a1270 */
[----:B------:R-:W-:Y:S01]  /*a73d0*/  ULDC UR6, c[0x0][0x248] ;  /* 0x0000920000067ab9 */ /* 0x000fe20000000800 */
[----:B------:R-:W-:Y:S02]  /*a73e0*/  @P4 LOP3.LUT R17, R17, 0x2, RZ, 0xfc, !PT ;  /* 0x0000000211114812 */ /* 0x000fe400078efcff */
[----:B------:R-:W-:Y:S01]  /*a73f0*/  ISETP.LT.AND P4, PT, R11, UR54, !P2 ;  /* 0x000000360b007c0c */ /* 0x000fe2000d781270 */
[----:B------:R0:W-:Y:S01]  /*a7400*/  STL [R1+0xca0], R154 ;  /* 0x000ca09a01007387 */ /* 0x0001e20000100800 */
[----:B------:R-:W-:Y:S01]  /*a7410*/  LOP3.LUT R17, R17, 0xfffffffe, RZ, 0xc0, !PT ;  /* 0xfffffffe11117812 */ /* 0x000fe200078ec0ff */
[----:B------:R-:W-:-:S03]  /*a7420*/  ULDC UR54, c[0x0][0x228] ;  /* 0x00008a0000367ab9 */ /* 0x000fc60000000800 */
[----:B------:R-:W-:-:S03]  /*a7430*/  @P3 LOP3.LUT R17, R17, 0x1, RZ, 0xfc, !PT ;  /* 0x0000000111113812 */ /* 0x000fc600078efcff */
[----:B------:R-:W-:Y:S02]  /*a7440*/  @P5 LOP3.LUT R16, R16, 0x40000000, RZ, 0xfc, !PT ;  /* 0x4000000010105812 */ /* 0x000fe400078efcff */
[----:B------:R-:W-:Y:S01]  /*a7450*/  ISETP.LT.AND P3, PT, R12, UR53, !P2 ;  /* 0x000000350c007c0c */ /* 0x000fe2000d761270 */
[----:B0-----:R-:W-:Y:S01]  /*a7460*/  VIADD R154, R154, UR8 ;  /* 0x000000089a9a7c36 */ /* 0x001fe20008000000 */
[----:B------:R-:W-:Y:S01]  /*a7470*/  LOP3.LUT R16, R16, 0xdfffffff, RZ, 0xc0, !PT ;  /* 0xdfffffff10107812 */ /* 0x000fe200078ec0ff */
[----:B------:R-:W-:Y:S01]  /*a7480*/  ULDC.64 UR8, c[0x0][0x228] ;  /* 0x00008a0000087ab9 */ /* 0x000fe20000000a00 */
[----:B------:R-:W-:Y:S02]  /*a7490*/  ULDC UR53, c[0x0][0x248] ;  /* 0x0000920000357ab9 */ /* 0x000fe40000000800 */
[----:B------:R-:W-:Y:S02]  /*a74a0*/  @P4 LOP3.LUT R16, R16, 0x20000000, RZ, 0xfc, !PT ;  /* 0x2000000010104812 */ /* 0x000fe400078efcff */
[----:B------:R-:W-:Y:S01]  /*a74b0*/  ISETP.LT.AND P2, PT, R9, UR52, !P2 ;  /* 0x0000003409007c0c */ /* 0x000fe2000d741270 */
[----:B------:R0:W-:Y:S01]  /*a74c0*/  STL [R1+0xca4], R154 ;  /* 0x000ca49a01007387 */ /* 0x0001e20000100800 */
[----:B------:R-:W-:Y:S01]  /*a74d0*/  LOP3.LUT R16, R16, 0xefffffff, RZ, 0xc0, !PT ;  /* 0xefffffff10107812 */ /* 0x000fe200078ec0ff */
[----:B------:R-:W-:-:S03]  /*a74e0*/  ULDC UR52, c[0x0][0x248] ;  /* 0x0000920000347ab9 */ /* 0x000fc60000000800 */
[----:B------:R-:W-:-:S04]  /*a74f0*/  @P3 LOP3.LUT R16, R16, 0x10000000, RZ, 0xfc, !PT ;  /* 0x1000000010103812 */ /* 0x000fc800078efcff */
[----:B------:R-:W-:-:S04]  /*a7500*/  LOP3.LUT R16, R16, 0xf7ffffff, RZ, 0xc0, !PT ;  /* 0xf7ffffff10107812 */ /* 0x000fc800078ec0ff */
[----:B------:R-:W-:Y:S02]  /*a7510*/  @P2 LOP3.LUT R16, R16, 0x8000000, RZ, 0xfc, !PT ;  /* 0x0800000010102812 */ /* 0x000fe400078efcff */
[----:B------:R-:W-:Y:S02]  /*a7520*/  ISETP.GE.AND P2, PT, R153, UR31, PT ;  /* 0x0000001f99007c0c */ /* 0x000fe4000bf46270 */
[----:B------:R-:W-:Y:S01]  /*a7530*/  LOP3.LUT R16, R16, 0xfbffffff, RZ, 0xc0, !PT ;  /* 0xfbffffff10107812 */ /* 0x000fe200078ec0ff */
[----:B0-----:R-:W-:Y:S01]  /*a7540*/  VIADD R154, R154, UR6 ;  /* 0x000000069a9a7c36 */ /* 0x001fe20008000000 */
[----:B------:R-:W-:Y:S01]  /*a7550*/  ISETP.LT.AND P5, PT, R10, UR8, !P2 ;  /* 0x000000080a007c0c */ /* 0x000fe2000d7a1270 */
[----:B------:R-:W-:Y:S01]  /*a7560*/  VIADD R153, R8, 0x11 ;  /* 0x0000001108997836 */ /* 0x000fe20000000000 */
[----:B------:R-:W-:Y:S01]  /*a7570*/  ISETP.LT.AND P4, PT, R11, UR57, !P2 ;  /* 0x000000390b007c0c */ /* 0x000fe2000d781270 */
[----:B------:R-:W-:Y:S01]  /*a7580*/  ULDC UR8, c[0x0][0x248] ;  /* 0x0000920000087ab9 */ /* 0x000fe20000000800 */
[----:B------:R-:W-:Y:S01]  /*a7590*/  ISETP.LT.AND P3, PT, R12, UR56, !P2 ;  /* 0x000000380c007c0c */ /* 0x000fe2000d761270 */
[----:B------:R0:W-:Y:S01]  /*a75a0*/  STL [R1+0xca8], R154 ;  /* 0x000ca89a01007387 */ /* 0x0001e20000100800 */
[----:B------:R-:W-:Y:S01]  /*a75b0*/  ULDC UR6, c[0x0][0x228] ;  /* 0x00008a0000067ab9 */ /* 0x000fe20000000800 */
[----:B------:R-:W-:-:S06]  /*a75c0*/  ULDC UR31, c[0x0][0x228] ;  /* 0x00008a00001f7ab9 */ /* 0x000fcc0000000800 */
[----:B------:R-:W-:Y:S01]  /*a75d0*/  @P5 LOP3.LUT R16, R16, 0x4000000, RZ, 0xfc, !PT ;  /* 0x0400000010105812 */ /* 0x000fe200078efcff */
[----:B------:R-:W-:Y:S01]  /*a75e0*/  ULDC UR57, c[0x0][0x228] ;  /* 0x00008a0000397ab9 */ /* 0x000fe20000000800 */
[----:B------:R-:W-:Y:S02]  /*a75f0*/  ULDC UR56, c[0x0][0x248] ;  /* 0x0000920000387ab9 */ /* 0x000fe40000000800 */
[----:B------:R-:W-:-:S04]  /*a7600*/  LOP3.LUT R16, R16, 0xfdffffff, RZ, 0xc0, !PT ;  /* 0xfdffffff10107812 */ /* 0x000fc800078ec0ff */
[----:B------:R-:W-:Y:S02]  /*a7610*/  @P4 LOP3.LUT R16, R16, 0x2000000, RZ, 0xfc, !PT ;  /* 0x0200000010104812 */ /* 0x000fe400078efcff */
[----:B------:R-:W-:Y:S01]  /*a7620*/  ISETP.LT.AND P2, PT, R9, UR55, !P2 ;  /* 0x0000003709007c0c */ /* 0x000fe2000d741270 */
[----:B0-----:R-:W-:Y:S01]  /*a7630*/  VIADD R154, R154, UR14 ;  /* 0x0000000e9a9a7c36 */ /* 0x001fe20008000000 */
[----:B------:R-:W-:Y:S01]  /*a7640*/  LOP3.LUT R16, R16, 0xfeffffff, RZ, 0xc0, !PT ;  /* 0xfeffffff10107812 */ /* 0x000fe200078ec0ff */
[----:B------:R-:W-:Y:S01]  /*a7650*/  ULDC.64 UR14, c[0x0][0x228] ;  /* 0x00008a00000e7ab9 */ /* 0x000fe20000000a00 */
        /* <DEDUP_REMOVED lines=8> */
[----:B------:R0:W-:Y:S01]  /*a76e0*/  STL [R1+0xcac], R154 ;  /* 0x000cac9a01007387 */ /* 0x0001e20000100800 */
[----:B------:R-:W-:Y:S01]  /*a76f0*/  ISETP.LT.AND P4, PT, R11, UR5, !P2 ;  /* 0x000000050b007c0c */ /* 0x000fe2000d781270 */
[----:B------:R-:W-:Y:S01]  /*a7700*/  ULDC UR5, c[0x0][0x248] ;  /* 0x0000920000057ab9 */ /* 0x000fe20000000800 */
[----:B------:R-:W-:Y:S01]  /*a7710*/  ISETP.LT.AND P3, PT, R12, UR18, !P2 ;  /* 0x000000120c007c0c */ /* 0x000fe2000d761270 */
[----:B------:R-:W-:Y:S01]  /*a7720*/  ULDC UR14, c[0x0][0x248] ;  /* 0x00009200000e7ab9 */ /* 0x000fe20000000800 */
[----:B------:R-:W1:Y:S01]  /*a7730*/  S2R R152, SR_TID.X ;  /* 0x0000000000987919 */ /* 0x000e620000002100 */
        /* <DEDUP_REMOVED lines=52> */
[----:B------:R-:W-:Y:S01]  /*a7a80*/  ISETP.LT.AND P5, PT, R10, UR22, !P2 ;  /* 0x000000160a007c0c */ /* 0x000fe2000d7a1270 */
[----:B------:R0:W-:Y:S01]  /*a7a90*/  STL [R1+0xcd4], R154 ;  /* 0x000cd49a01007387 */ /* 0x0001e20000100800 */
[----:B------:R-:W-:Y:S02]  /*a7aa0*/  ISETP.LT.AND P4, PT, R11, UR38, !P2 ;  /* 0x000000260b007c0c */ /* 0x000fe4000d781270 */
[----:B------:R-:W-:Y:S01]  /*a7ab0*/  LOP3.LUT R16, R16, 0xfffffbff, RZ, 0xc0, !PT ;  /* 0xfffffbff10107812 */ /* 0x000fe200078ec0ff */
[----:B------:R-:W-:Y:S01]  /*a7ac0*/  VIADD R153, R8, 0xd ;  /* 0x0000000d08997836 */ /* 0x000fe20000000000 */
[----:B------:R-:W-:Y:S01]  /*a7ad0*/  ISETP.LT.AND P3, PT, R12, UR41, !P2 ;  /* 0x000000290c007c0c */ /* 0x000fe2000d761270 */
[----:B------:R-:W-:Y:S01]  /*a7ae0*/  ULDC UR22, c[0x0][0x248] ;  /* 0x0000920000167ab9 */ /* 0x000fe20000000800 */
[----:B------:R-:W-:Y:S01]  /*a7af0*/  ULDC UR38, c[0x0][0x248] ;  /* 0x0000920000267ab9 */ /* 0x000fe20000000800 */
[----:B0-----:R-:W-:-:S04]  /*a7b00*/  VIADD R154, R154, UR5 ;  /* 0x000000059a9a7c36 */ /* 0x001fc80008000000 */
[----:B------:R-:W-:Y:S01]  /*a7b10*/  @P5 LOP3.LUT R16, R16, 0x400, RZ, 0xfc, !PT ;  /* 0x0000040010105812 */ /* 0x000fe200078efcff */
[----:B------:R-:W-:Y:S01]  /*a7b20*/  ULDC UR5, c[0x0][0x228] ;  /* 0x00008a0000057ab9 */ /* 0x000fe20000000800 */
[----:B------:R0:W-:Y:S02]  /*a7b30*/  STL [R1+0xd10], R154 ;  /* 0x000d109a01007387 */ /* 0x0001e40000100800 */
[----:B------:R-:W-:Y:S01]  /*a7b40*/  LOP3.LUT R16, R16, 0xfffffdff, RZ, 0xc0, !PT ;  /* 0xfffffdff10107812 */ /* 0x000fe200078ec0ff */
[----:B0-----:R-:W-:Y:S01]  /*a7b50*/  VIADD R154, R154, UR14 ;  /* 0x0000000e9a9a7c36 */ /* 0x001fe20008000000 */
[----:B------:R-:W-:Y:S02]  /*a7b60*/  ULDC UR14, c[0x0][0x248] ;  /* 0x00009200000e7ab9 */ /* 0x000fe40000000800 */
[----:B------:R-:W-:Y:S02]  /*a7b70*/  @P4 LOP3.LUT R16, R16, 0x200, RZ, 0xfc, !PT ;  /* 0x0000020010104812 */ /* 0x000fe400078efcff */
[----:B------:R0:W-:Y:S01]  /*a7b80*/  STL [R1+0xd14], R154 ;  /* 0x000d149a01007387 */ /* 0x0001e20000100800 */
[----:B------:R-:W-:Y:S01]  /*a7b90*/  ISETP.LT.AND P2, PT, R9, UR39, !P2 ;  /* 0x0000002709007c0c */ /* 0x000fe2000d741270 */
[----:B------:R-:W-:Y:S01]  /*a7ba0*/  ULDC UR39, c[0x0][0x248] ;  /* 0x0000920000277ab9 */ /* 0x000fe20000000800 */
[----:B------:R-:W-:Y:S01]  /*a7bb0*/  LOP3.LUT R16, R16, 0xfffffeff, RZ, 0xc0, !PT ;  /* 0xfffffeff10107812 */ /* 0x000fe200078ec0ff */
[----:B0-----:R-:W-:-:S03]  /*a7bc0*/  VIADD R154, R154, UR14 ;  /* 0x0000000e9a9a7c36 */ /* 0x001fc60008000000 */
[----:B------:R-:W-:Y:S01]  /*a7bd0*/  @P3 LOP3.LUT R16, R16, 0x100, RZ, 0xfc, !PT ;  /* 0x0000010010103812 */ /* 0x000fe200078efcff */
[----:B------:R-:W-:Y:S01]  /*a7be0*/  ULDC UR14, c[0x0][0x248] ;  /* 0x00009200000e7ab9 */ /* 0x000fe20000000800 */
[----:B------:R0:W-:Y:S02]  /*a7bf0*/  STL [R1+0xd0c], R154 ;  /* 0x000d0c9a01007387 */ /* 0x0001e40000100800 */
[----:B------:R-:W-:Y:S01]  /*a7c00*/  LOP3.LUT R16, R16, 0xffffff7f, RZ, 0xc0, !PT ;  /* 0xffffff7f10107812 */ /* 0x000fe200078ec0ff */
[----:B0-----:R-:W-:-:S03]  /*a7c10*/  VIADD R154, R154, UR18 ;  /* 0x000000129a9a7c36 */ /* 0x001fc60008000000 */
[----:B------:R-:W-:Y:S01]  /*a7c20*/  @P2 LOP3.LUT R16, R16, 0x80, RZ, 0xfc, !PT ;  /* 0x0000008010102812 */ /* 0x000fe200078efcff */
[----:B------:R-:W-:Y:S01]  /*a7c30*/  ULDC UR18, c[0x0][0x248] ;  /* 0x0000920000127ab9 */ /* 0x000fe20000000800 */
[----:B------:R0:W-:Y:S01]  /*a7c40*/  STL [R1+0xd08], R154 ;  /* 0x000d089a01007387 */ /* 0x0001e20000100800 */
[----:B------:R-:W-:Y:S01]  /*a7c50*/  ISETP.GE.AND P2, PT, R153, UR19, PT ;  /* 0x0000001399007c0c */ /* 0x000fe2000bf46270 */
[----:B0-----:R-:W-:-:S03]  /*a7c60*/  VIADD R154, R154, UR17 ;  /* 0x000000119a9a7c36 */ /* 0x001fc60008000000 */
[----:B------:R-:W-:Y:S02]  /*a7c70*/  ISETP.LT.AND P4, PT, R11, UR40, !P2 ;  /* 0x000000280b007c0c */ /* 0x000fe4000d781270 */
[----:B------:R-:W-:Y:S01]  /*a7c80*/  LOP3.LUT R16, R16, 0xffffffbf, RZ, 0xc0, !PT ;  /* 0xffffffbf10107812 */ /* 0x000fe200078ec0ff */
[----:B------:R-:W-:Y:S01]  /*a7c90*/  VIADD R153, R8, 0xc ;  /* 0x0000000c08997836 */ /* 0x000fe20000000000 */
[----:B------:R0:W-:Y:S01]  /*a7ca0*/  STL [R1+0xd04], R154 ;  /* 0x000d049a01007387 */ /* 0x0001e20000100800 */
[----:B------:R-:W-:Y:S01]  /*a7cb0*/  ISETP.LT.AND P3, PT, R12, UR42, !P2 ;  /* 0x0000002a0c007c0c */ /* 0x000fe2000d761270 */
[----:B------:R-:W-:Y:S01]  /*a7cc0*/  ULDC.64 UR40, c[0x0][0x228] ;  /* 0x00008a0000287ab9 */ /* 0x000fe20000000a00 */
[----:B------:R-:W-:Y:S01]  /*a7cd0*/  ULDC UR17, c[0x0][0x248] ;  /* 0x0000920000117ab9 */ /* 0x000fe20000000800 */
[----:B------:R-:W-:Y:S01]  /*a7ce0*/  ULDC UR42, c[0x0][0x248] ;  /* 0x00009200002a7ab9 */ /* 0x000fe20000000800 */
[----:B0-----:R-:W-:Y:S01]  /*a7cf0*/  VIADD R154, R154, UR14 ;  /* 0x0000000e9a9a7c36 */ /* 0x001fe20008000000 */
[----:B------:R-:W-:-:S02]  /*a7d00*/  ULDC.64 UR14, c[0x0][0x228] ;  /* 0x00008a00000e7ab9 */ /* 0x000fc40000000a00 */
[----:B------:R-:W-:Y:S01]  /*a7d10*/  ISETP.LT.AND P5, PT, R10, UR14, !P2 ;  /* 0x0000000e0a007c0c */ /* 0x000fe2000d7a1270 */
[----:B------:R-:W-:Y:S01]  /*a7d20*/  ULDC UR14, c[0x0][0x248] ;  /* 0x00009200000e7ab9 */ /* 0x000fe20000000800 */
[----:B------:R-:W-:Y:S01]  /*a7d30*/  ISETP.LT.AND P2, PT, R9, UR44, !P2 ;  /* 0x0000002c09007c0c */ /* 0x000fe2000d741270 */
[----:B------:R0:W-:Y:S01]  /*a7d40*/  STL [R1+0xd00], R154 ;  /* 0x000d009a01007387 */ /* 0x0001e20000100800 */
[----:B------:R-:W-:-:S09]  /*a7d50*/  ULDC UR44, c[0x0][0x248] ;  /* 0x00009200002c7ab9 */ /* 0x000fd20000000800 */
[----:B------:R-:W-:-:S04]  /*a7d60*/  @P5 LOP3.LUT R16, R16, 0x40, RZ, 0xfc, !PT ;  /* 0x0000004010105812 */ /* 0x000fc800078efcff */
[----:B------:R-:W-:-:S04]  /*a7d70*/  LOP3.LUT R16, R16, 0xffffffdf, RZ, 0xc0, !PT ;  /* 0xffffffdf10107812 */ /* 0x000fc800078ec0ff */
[----:B------:R-:W-:Y:S01]  /*a7d80*/  @P4 LOP3.LUT R16, R16, 0x20, RZ, 0xfc, !PT ;  /* 0x0000002010104812 */ /* 0x000fe200078efcff */
[----:B0-----:R-:W-:Y:S01]  /*a7d90*/  VIADD R154, R154, UR9 ;  /* 0x000000099a9a7c36 */ /* 0x001fe20008000000 */
[----:B------:R-:W-:Y:S02]  /*a7da0*/  ULDC UR9, c[0x0][0x248] ;  /* 0x0000920000097ab9 */ /* 0x000fe40000000800 */
[----:B------:R-:W-:-:S04]  /*a7db0*/  LOP3.LUT R16, R16, 0xffffffef, RZ, 0xc0, !PT ;  /* 0xffffffef10107812 */ /* 0x000fc800078ec0ff */
[----:B------:R-:W-:Y:S01]  /*a7dc0*/  @P3 LOP3.LUT R16, R16, 0x10, RZ, 0xfc, !PT ;  /* 0x0000001010103812 */ /* 0x000fe200078efcff */
[----:B------:R0:W-:Y:S03]  /*a7dd0*/  STL [R1+0xcfc], R154 ;  /* 0x000cfc9a01007387 */ /* 0x0001e60000100800 */
[----:B------:R-:W-:Y:S01]  /*a7de0*/  LOP3.LUT R16, R16, 0xfffffff7, RZ, 0xc0, !PT ;  /* 0xfffffff710107812 */ /* 0x000fe200078ec0ff */
[----:B0-----:R-:W-:-:S03]  /*a7df0*/  VIADD R154, R154, UR24 ;  /* 0x000000189a9a7c36 */ /* 0x001fc60008000000 */
[----:B------:R-:W-:Y:S01]  /*a7e00*/  @P2 LOP3.LUT R16, R16, 0x8, RZ, 0xfc, !PT ;  /* 0x0000000810102812 */ /* 0x000fe200078efcff */
[----:B------:R-:W-:Y:S01]  /*a7e10*/  ULDC UR24, c[0x0][0x248] ;  /* 0x0000920000187ab9 */ /* 0x000fe20000000800 */
[----:B------:R-:W-:Y:S01]  /*a7e20*/  ISETP.GE.AND P2, PT, R153, UR21, PT ;  /* 0x0000001599007c0c */ /* 0x000fe2000bf46270 */
[----:B------:R0:W-:Y:S01]  /*a7e30*/  STL [R1+0xcf8], R154 ;  /* 0x000cf89a01007387 */ /* 0x0001e20000100800 */
[----:B------:R-:W-:Y:S02]  /*a7e40*/  VIADD R153, R8, 0xb ;  /* 0x0000000b08997836 */ /* 0x000fe40000000000 */
[----:B------:R-:W-:Y:S01]  /*a7e50*/  ISETP.LT.AND P4, PT, R11, UR43, !P2 ;  /* 0x0000002b0b007c0c */ /* 0x000fe2000d781270 */
[----:B------:R-:W-:Y:S01]  /*a7e60*/  ULDC UR21, c[0x0][0x248] ;  /* 0x0000920000157ab9 */ /* 0x000fe20000000800 */
[----:B------:R-:W-:Y:S01]  /*a7e70*/  ISETP.LT.AND P3, PT, R12, UR45, !P2 ;  /* 0x0000002d0c007c0c */ /* 0x000fe2000d761270 */
[----:B------:R-:W-:Y:S01]  /*a7e80*/  ULDC UR45, c[0x0][0x248] ;  /* 0x00009200002d7ab9 */ /* 0x000fe20000000800 */
[----:B0-----:R-:W-:Y:S01]  /*a7e90*/  VIADD R154, R154, UR18 ;  /* 0x000000129a9a7c36 */ /* 0x001fe20008000000 */
[----:B------:R-:W-:-:S02]  /*a7ea0*/  ULDC.64 UR18, c[0x0][0x228] ;  /* 0x00008a0000127ab9 */ /* 0x000fc40000000a00 */
[----:B------:R-:W-:Y:S01]  /*a7eb0*/  ISETP.LT.AND P5, PT, R10, UR18, !P2 ;  /* 0x000000120a007c0c */ /* 0x000fe2000d7a1270 */
[----:B------:R-:W-:Y:S01]  /*a7ec0*/  ULDC UR18, c[0x0][0x248] ;  /* 0x0000920000127ab9 */ /* 0x000fe20000000800 */
[----:B------:R-:W-:Y:S01]  /*a7ed0*/  ISETP.LT.AND P2, PT, R9, UR46, !P2 ;  /* 0x0000002e09007c0c */ /* 0x000fe2000d741270 */
[----:B------:R0:W-:Y:S01]  /*a7ee0*/  STL [R1+0xcf4], R154 ;  /* 0x000cf49a01007387 */ /* 0x0001e20000100800 */
[----:B------:R-:W-:Y:S01]  /*a7ef0*/  LOP3.LUT R16, R16, 0xfffffffb, RZ, 0xc0, !PT ;  /* 0xfffffffb10107812 */ /* 0x000fe200078ec0ff */
[----:B------:R-:W-:Y:S01]  /*a7f00*/  ULDC UR46, c[0x0][0x228] ;  /* 0x00008a00002e7ab9 */ /* 0x000fe20000000800 */
[----:B0-----:R-:W-:-:S09]  /*a7f10*/  VIADD R154, R154, UR35 ;  /* 0x000000239a9a7c36 */ /* 0x001fd20008000000 */
[----:B------:R-:W-:Y:S02]  /*a7f20*/  @P2 LOP3.LUT R15, R15, 0x80000000, RZ, 0xfc, !PT ;  /* 0x800000000f0f2812 */ /* 0x000fe400078efcff */
[----:B------:R-:W-:Y:S01]  /*a7f30*/  ISETP.GE.AND P2, PT, R153, UR23, PT ;  /* 0x0000001799007c0c */ /* 0x000fe2000bf46270 */
[----:B------:R0:W-:Y:S01]  /*a7f40*/  STL [R1+0xcf0], R154 ;  /* 0x000cf09a01007387 */ /* 0x0001e20000100800 */
[----:B------:R-:W-:Y:S02]  /*a7f50*/  @P5 LOP3.LUT R16, R16, 0x4, RZ, 0xfc, !PT ;  /* 0x0000000410105812 */ /* 0x000fe400078efcff */
[----:B------:R-:W-:Y:S01]  /*a7f60*/  LOP3.LUT R15, R15, 0xbfffffff, RZ, 0xc0, !PT ;  /* 0xbfffffff0f0f7812 */ /* 0x000fe200078ec0ff */
[----:B------:R-:W-:Y:S01]  /*a7f70*/  VIADD R153, R8, 0xa ;  /* 0x0000000a08997836 */ /* 0x000fe20000000000 */
[----:B------:R-:W-:Y:S01]  /*a7f80*/  ULDC UR23, c[0x0][0x248] ;  /* 0x0000920000177ab9 */ /* 0x000fe20000000800 */
[----:B0-----:R-:W-:Y:S01]  /*a7f90*/  VIADD R154, R154, UR34 ;  /* 0x000000229a9a7c36 */ /* 0x001fe20008000000 */
[----:B------:R-:W-:-:S02]  /*a7fa0*/  ULDC.64 UR34, c[0x0][0x228] ;  /* 0x00008a0000227ab9 */ /* 0x000fc40000000a00 */
[----:B------:R-:W-:Y:S02]  /*a7fb0*/  ISETP.LT.AND P5, PT, R10, UR34, !P2 ;  /* 0x000000220a007c0c */ /* 0x000fe4000d7a1270 */
[----:B------:R-:W-:-:S04]  /*a7fc0*/  LOP3.LUT R16, R16, 0xfffffffd, RZ, 0xc0, !PT ;  /* 0xfffffffd10107812 */ /* 0x000fc800078ec0ff */
[----:B------:R-:W-:Y:S02]  /*a7fd0*/  @P4 LOP3.LUT R16, R16, 0x2, RZ, 0xfc, !PT ;  /* 0x0000000210104812 */ /* 0x000fe400078efcff */
[----:B------:R-:W-:Y:S01]  /*a7fe0*/  ISETP.LT.AND P4, PT, R11, UR47, !P2 ;  /* 0x0000002f0b007c0c */ /* 0x000fe2000d781270 */
[----:B------:R0:W-:Y:S01]  /*a7ff0*/  STL [R1+0xcec], R154 ;  /* 0x000cec9a01007387 */ /* 0x0001e20000100800 */
[----:B------:R-:W-:Y:S01]  /*a8000*/  LOP3.LUT R16, R16, 0xfffffffe, RZ, 0xc0, !PT ;  /* 0xfffffffe10107812 */ /* 0x000fe200078ec0ff */
[----:B------:R-:W-:Y:S02]  /*a8010*/  ULDC UR47, c[0x0][0x228] ;  /* 0x00008a00002f7ab9 */ /* 0x000fe40000000800 */
[----:B------:R-:W-:Y:S02]  /*a8020*/  @P5 LOP3.LUT R15, R15, 0x40000000, RZ, 0xfc, !PT ;  /* 0x400000000f0f5812 */ /* 0x000fe400078efcff */
[----:B------:R-:W-:Y:S02]  /*a8030*/  @P3 LOP3.LUT R16, R16, 0x1, RZ, 0xfc, !PT ;  /* 0x0000000110103812 */ /* 0x000fe400078efcff */
[----:B------:R-:W-:Y:S01]  /*a8040*/  ISETP.LT.AND P3, PT, R12, UR49, !P2 ;  /* 0x000000310c007c0c */ /* 0x000fe2000d761270 */
[----:B------:R-:W-:Y:S01]  /*a8050*/  ULDC UR49, c[0x0][0x248] ;  /* 0x0000920000317ab9 */ /* 0x000fe20000000800 */
[----:B------:R-:W-:-:S04]  /*a8060*/  LOP3.LUT R15, R15, 0xdfffffff, RZ, 0xc0, !PT ;  /* 0xdfffffff0f0f7812 */ /* 0x000fc800078ec0ff */
[----:B------:R-:W-:Y:S02]  /*a8070*/  @P4 LOP3.LUT R15, R15, 0x20000000, RZ, 0xfc, !PT ;  /* 0x200000000f0f4812 */ /* 0x000fe400078efcff */
[----:B------:R-:W-:Y:S01]  /*a8080*/  ISETP.LT.AND P2, PT, R9, UR48, !P2 ;  /* 0x0000003009007c0c */ /* 0x000fe2000d741270 */
[----:B0-----:R-:W-:Y:S01]  /*a8090*/  VIADD R154, R154, UR37 ;  /* 0x000000259a9a7c36 */ /* 0x001fe20008000000 */
[----:B------:R-:W-:Y:S01]  /*a80a0*/  LOP3.LUT R15, R15, 0xefffffff, RZ, 0xc0, !PT ;  /* 0xefffffff0f0f7812 */ /* 0x000fe200078ec0ff */
[----:B------:R-:W-:-:S03]  /*a80b0*/  ULDC UR48, c[0x0][0x248] ;  /* 0x0000920000307ab9 */ /* 0x000fc60000000800 */
        /* <DEDUP_REMOVED lines=11> */
[----:B------:R-:W-:Y:S01]  /*a8170*/  ISETP.LT.AND P4, PT, R11, UR54, !P2 ;  /* 0x000000360b007c0c */ /* 0x000fe2000d781270 */
[----:B------:R-:W-:Y:S01]  /*a8180*/  ULDC UR54, c[0x0][0x228] ;  /* 0x00008a0000367ab9 */ /* 0x000fe20000000800 */
        /* <DEDUP_REMOVED lines=22> */
[----:B------:R-:W-:Y:S01]  /*a82f0*/  ULDC UR40, c[0x0][0x228] ;  /* 0x00008a0000287ab9 */ /* 0x000fe20000000800 */
[----:B------:R-:W-:-:S07]  /*a8300*/  ULDC UR19, c[0x0][0x248] ;  /* 0x0000920000137ab9 */ /* 0x000fce0000000800 */
[----:B------:R-:W-:Y:S01]  /*a8310*/  @P5 LOP3.LUT R15, R15, 0x400000, RZ, 0xfc, !PT ;  /* 0x004000000f0f5812 */ /* 0x000fe200078efcff */
[----:B0-----:R-:W-:Y:S01]  /*a8320*/  VIADD R154, R154, UR17 ;  /* 0x000000119a9a7c36 */ /* 0x001fe20008000000 */
[----:B------:R-:W-:Y:S01]  /*a8330*/  ISETP.LT.AND P2, PT, R9, UR60, !P2 ;  /* 0x0000003c09007c0c */ /* 0x000fe2000d741270 */
[----:B------:R-:W-:Y:S01]  /*a8340*/  ULDC UR60, c[0x0][0x228] ;  /* 0x00008a00003c7ab9 */ /* 0x000fe20000000800 */
[----:B------:R-:W-:Y:S01]  /*a8350*/  LOP3.LUT R15, R15, 0xffdfffff, RZ, 0xc0, !PT ;  /* 0xffdfffff0f0f7812 */ /* 0x000fe200078ec0ff */
[----:B------:R-:W-:Y:S01]  /*a8360*/  ULDC UR17, c[0x0][0x248] ;  /* 0x0000920000117ab9 */ /* 0x000fe20000000800 */
[----:B------:R-:W-:Y:S02]  /*a8370*/  ULDC UR54, c[0x0][0x248] ;  /* 0x0000920000367ab9 */ /* 0x000fe40000000800 */
[----:B------:R-:W-:-:S04]  /*a8380*/  @P4 LOP3.LUT R15, R15, 0x200000, RZ, 0xfc, !PT ;  /* 0x002000000f0f4812 */ /* 0x000fc800078efcff */
[----:B------:R-:W-:Y:S01]  /*a8390*/  LOP3.LUT R15, R15, 0xffefffff, RZ, 0xc0, !PT ;  /* 0xffefffff0f0f7812 */ /* 0x000fe200078ec0ff */
[----:B------:R0:W-:Y:S03]  /*a83a0*/  STL [R1+0xcdc], R154 ;  /* 0x000cdc9a01007387 */ /* 0x0001e60000100800 */
[----:B------:R-:W-:-:S04]  /*a83b0*/  @P3 LOP3.LUT R15, R15, 0x100000, RZ, 0xfc, !PT ;  /* 0x001000000f0f3812 */ /* 0x000fc800078efcff */
[----:B------:R-:W-:Y:S01]  /*a83c0*/  LOP3.LUT R15, R15, 0xfff7ffff, RZ, 0xc0, !PT ;  /* 0xfff7ffff0f0f7812 */ /* 0x000fe200078ec0ff */
[----:B0-----:R-:W-:-:S03]  /*a83d0*/  VIADD R154, R154, UR9 ;  /* 0x000000099a9a7c36 */ /* 0x001fc60008000000 */
[----:B------:R-:W-:Y:S01]  /*a83e0*/  @P2 LOP3.LUT R15, R15, 0x80000, RZ, 0xfc, !PT ;  /* 0x000800000f0f2812 */ /* 0x000fe200078efcff */
[----:B------:R-:W-:Y:S01]  /*a83f0*/  ULDC UR9, c[0x0][0x248] ;  /* 0x0000920000097ab9 */ /* 0x000fe20000000800 */
[----:B------:R-:W-:Y:S01]  /*a8400*/  ISETP.GE.AND P2, PT, R153, UR35, PT ;  /* 0x0000002399007c0c */ /* 0x000fe2000bf46270 */
[----:B------:R0:W-:Y:S01]  /*a8410*/  STL [R1+0xcd8], R154 ;  /* 0x000cd89a01007387 */ /* 0x0001e20000100800 */
[----:B------:R-:W-:Y:S01]  /*a8420*/  LOP3.LUT R15, R15, 0xfffbffff, RZ, 0xc0, !PT ;  /* 0xfffbffff0f0f7812 */ /* 0x000fe200078ec0ff */
[----:B------:R-:W-:Y:S01]  /*a8430*/  VIADD R153, R8, 0x7 ;  /* 0x0000000708997836 */ /* 0x000fe20000000000 */
[----:B------:R-:W-:Y:S01]  /*a8440*/  ULDC.64 UR34, c[0x0][0x228] ;  /* 0x00008a0000227ab9 */ /* 0x000fe20000000a00 */
[----:B0-----:R-:W-:Y:S01]  /*a8450*/  VIADD R154, R154, UR42 ;  /* 0x0000002a9a9a7c36 */ /* 0x001fe20008000000 */
[----:B------:R-:W-:Y:S02]  /*a8460*/  ULDC.64 UR42, c[0x0][0x228] ;  /* 0x00008a00002a7ab9 */ /* 0x000fe40000000a00 */
[----:B------:R-:W-:Y:S01]  /*a8470*/  ISETP.LT.AND P5, PT, R10, UR42, !P2 ;  /* 0x0000002a0a007c0c */ /* 0x000fe2000d7a1270 */
[----:B------:R-:W-:Y:S01]  /*a8480*/  ULDC UR42, c[0x0][0x248] ;  /* 0x00009200002a7ab9 */ /* 0x000fe20000000800 */
[----:B------:R-:W-:-:S02]  /*a8490*/  ISETP.LT.AND P4, PT, R11, UR57, !P2 ;  /* 0x000000390b007c0c */ /* 0x000fc4000d781270 */
[----:B------:R-:W-:Y:S01]  /*a84a0*/  ISETP.LT.AND P3, PT, R12, UR61, !P2 ;  /* 0x0000003d0c007c0c */ /* 0x000fe2000d761270 */
[----:B------:R-:W-:-:S08]  /*a84b0*/  ULDC UR61, c[0x0][0x228] ;  /* 0x00008a00003d7ab9 */ /* 0x000fd00000000800 */
[----:B------:R-:W-:Y:S01]  /*a84c0*/  @P5 LOP3.LUT R15, R15, 0x40000, RZ, 0xfc, !PT ;  /* 0x000400000f0f5812 */ /* 0x000fe200078efcff */
[----:B------:R0:W-:Y:S01]  /*a84d0*/  STL [R1+0xcd0], R154 ;  /* 0x000cd09a01007387 */ /* 0x0001e20000100800 */
[----:B------:R-:W-:Y:S02]  /*a84e0*/  ULDC UR57, c[0x0][0x248] ;  /* 0x0000920000397ab9 */ /* 0x000fe40000000800 */
        /* <DEDUP_REMOVED lines=19> */
[----:B------:R-:W-:-:S04]  /*a8620*/  @P5 LOP3.LUT R15, R15, 0x4000, RZ, 0xfc, !PT ;  /* 0x000040000f0f5812 */ /* 0x000fc800078efcff */
        /* <DEDUP_REMOVED lines=14> */
[----:B------:R0:W-:Y:S01]  /*a8710*/  STL [R1+0xcc8], R154 ;  /* 0x000cc89a01007387 */ /* 0x0001e20000100800 */
[----:B------:R-:W-:Y:S01]  /*a8720*/  ISETP.LT.AND P3, PT, R12, UR60, !P2 ;  /* 0x0000003c0c007c0c */ /* 0x000fe2000d761270 */
[----:B------:R-:W-:Y:S01]  /*a8730*/  VIADD R153, R8, 0x5 ;  /* 0x0000000508997836 */ /* 0x000fe20000000000 */
[----:B------:R-:W-:-:S05]  /*a8740*/  ULDC UR61, c[0x0][0x228] ;  /* 0x00008a00003d7ab9 */ /* 0x000fca0000000800 */
        /* <DEDUP_REMOVED lines=8> */
[----:B------:R-:W-:Y:S02]  /*a87d0*/  ULDC.64 UR40, c[0x0][0x228] ;  /* 0x00008a0000287ab9 */ /* 0x000fe40000000a00 */
[----:B------:R-:W-:-:S04]  /*a87e0*/  @P3 LOP3.LUT R15, R15, 0x100, RZ, 0xfc, !PT ;  /* 0x000001000f0f3812 */ /* 0x000fc800078efcff */
[----:B------:R-:W-:Y:S01]  /*a87f0*/  LOP3.LUT R15, R15, 0xffffff7f, RZ, 0xc0, !PT ;  /* 0xffffff7f0f0f7812 */ /* 0x000fe200078ec0ff */
[----:B------:R0:W-:Y:S03]  /*a8800*/  STL [R1+0xcc4], R154 ;  /* 0x000cc49a01007387 */ /* 0x0001e60000100800 */
[----:B------:R-:W-:Y:S02]  /*a8810*/  @P2 LOP3.LUT R15, R15, 0x80, RZ, 0xfc, !PT ;  /* 0x000000800f0f2812 */ /* 0x000fe400078efcff */
[----:B------:R-:W-:Y:S01]  /*a8820*/  ISETP.GE.AND P2, PT, R153, UR43, PT ;  /* 0x0000002b99007c0c */ /* 0x000fe2000bf46270 */
[----:B0-----:R-:W-:Y:S01]  /*a8830*/  VIADD R154, R154, UR14 ;  /* 0x0000000e9a9a7c36 */ /* 0x001fe20008000000 */
[----:B------:R-:W-:Y:S02]  /*a8840*/  ULDC.64 UR14, c[0x0][0x228] ;  /* 0x00008a00000e7ab9 */ /* 0x000fe40000000a00 */
[----:B------:R-:W-:-:S02]  /*a8850*/  ISETP.LT.AND P5, PT, R10, UR14, !P2 ;  /* 0x0000000e0a007c0c */ /* 0x000fc4000d7a1270 */
[----:B------:R-:W-:Y:S02]  /*a8860*/  ISETP.LT.AND P4, PT, R11, UR22, !P2 ;  /* 0x000000160b007c0c */ /* 0x000fe4000d781270 */
[----:B------:R-:W-:Y:S02]  /*a8870*/  LOP3.LUT R15, R15, 0xffffffbf, RZ, 0xc0, !PT ;  /* 0xffffffbf0f0f7812 */ /* 0x000fe400078ec0ff */
[----:B------:R-:W-:-:S07]  /*a8880*/  ISETP.LT.AND P3, PT, R12, UR61, !P2 ;  /* 0x0000003d0c007c0c */ /* 0x000fce000d761270 */
[----:B------:R-:W-:-:S04]  /*a8890*/  @P5 LOP3.LUT R15, R15, 0x40, RZ, 0xfc, !PT ;  /* 0x000000400f0f5812 */ /* 0x000fc800078efcff */
[----:B------:R-:W-:-:S04]  /*a88a0*/  LOP3.LUT R15, R15, 0xffffffdf, RZ, 0xc0, !PT ;  /* 0xffffffdf0f0f7812 */ /* 0x000fc800078ec0ff */
[----:B------:R-:W-:Y:S02]  /*a88b0*/  @P4 LOP3.LUT R15, R15, 0x20, RZ, 0xfc, !PT ;  /* 0x000000200f0f4812 */ /* 0x000fe400078efcff */
[----:B------:R-:W-:Y:S01]  /*a88c0*/  ISETP.LT.AND P2, PT, R9, UR60, !P2 ;  /* 0x0000003c09007c0c */ /* 0x000fe2000d741270 */
[----:B------:R-:W-:Y:S01]  /*a88d0*/  VIADD R153, R8, 0x4 ;  /* 0x0000000408997836 */ /* 0x000fe20000000000 */
[----:B------:R-:W-:Y:S01]  /*a88e0*/  LOP3.LUT R15, R15, 0xffffffef, RZ, 0xc0, !PT ;  /* 0xffffffef0f0f7812 */ /* 0x000fe200078ec0ff */
[----:B------:R0:W-:Y:S01]  /*a88f0*/  STL [R1+0xcc0], R154 ;  /* 0x000cc09a01007387 */ /* 0x0001e20000100800 */
[----:B------:R-:W-:Y:S02]  /*a8900*/  ULDC UR60, c[0x0][0x228] ;  /* 0x00008a00003c7ab9 */ /* 0x000fe40000000800 */
[----:B------:R-:W-:-:S04]  /*a8910*/  @P3 LOP3.LUT R15, R15, 0x10, RZ, 0xfc, !PT ;  /* 0x000000100f0f3812 */ /* 0x000fc800078efcff */
[----:B------:R-:W-:-:S04]  /*a8920*/  LOP3.LUT R15, R15, 0xfffffff7, RZ, 0xc0, !PT ;  /* 0xfffffff70f0f7812 */ /* 0x000fc800078ec0ff */
[----:B------:R-:W-:Y:S02]  /*a8930*/  @P2 LOP3.LUT R15, R15, 0x8, RZ, 0xfc, !PT ;  /* 0x000000080f0f2812 */ /* 0x000fe400078efcff */
[----:B------:R-:W-:Y:S01]  /*a8940*/  ISETP.GE.AND P2, PT, R153, UR35, PT ;  /* 0x0000002399007c0c */ /* 0x000fe2000bf46270 */
[----:B0-----:R-:W-:-:S03]  /*a8950*/  VIADD R154, R154, UR44 ;  /* 0x0000002c9a9a7c36 */ /* 0x001fc60008000000 */
[----:B------:R-:W-:Y:S02]  /*a8960*/  ISETP.LT.AND P3, PT, R10, UR46, !P2 ;  /* 0x0000002e0a007c0c */ /* 0x000fe4000d761270 */
[----:B------:R0:W-:Y:S01]  /*a8970*/  STL [R1+0xcbc], R154 ;  /* 0x000cbc9a01007387 */ /* 0x0001e20000100800 */
[----:B------:R-:W-:Y:S02]  /*a8980*/  ISETP.LT.AND P5, PT, R11, UR60, !P2 ;  /* 0x0000003c0b007c0c */ /* 0x000fe4000d7a1270 */
[----:B------:R-:W-:Y:S01]  /*a8990*/  LOP3.LUT R15, R15, 0xfffffffb, RZ, 0xc0, !PT ;  /* 0xfffffffb0f0f7812 */ /* 0x000fe200078ec0ff */
[----:B0-----:R-:W-:-:S07]  /*a89a0*/  VIADD R154, R154, UR18 ;  /* 0x000000129a9a7c36 */ /* 0x001fce0008000000 */
[----:B------:R-:W-:Y:S01]  /*a89b0*/  @P3 LOP3.LUT R15, R15, 0x4, RZ, 0xfc, !PT ;  /* 0x000000040f0f3812 */ /* 0x000fe200078efcff */
[----:B------:R-:W-:Y:S01]  /*a89c0*/  VIADD R156, R154, UR39 ;  /* 0x000000279a9c7c36 */ /* 0x000fe20008000000 */
[----:B------:R0:W-:Y:S01]  /*a89d0*/  STL [R1+0xcb8], R154 ;  /* 0x000cb89a01007387 */ /* 0x0001e20000100800 */
[----:B------:R-:W-:Y:S02]  /*a89e0*/  ISETP.LT.AND P3, PT, R9, UR25, !P2 ;  /* 0x0000001909007c0c */ /* 0x000fe4000d761270 */
[----:B------:R-:W-:Y:S02]  /*a89f0*/  ISETP.LT.AND P4, PT, R12, UR59, !P2 ;  /* 0x0000003b0c007c0c */ /* 0x000fe4000d781270 */
[----:B------:R-:W-:Y:S01]  /*a8a00*/  LOP3.LUT R15, R15, 0xfffffffd, RZ, 0xc0, !PT ;  /* 0xfffffffd0f0f7812 */ /* 0x000fe200078ec0ff */
[----:B0-----:R-:W-:-:S03]  /*a8a10*/  VIADD R154, R8, 0x3 ;  /* 0x00000003089a7836 */ /* 0x001fc60000000000 */
[----:B------:R-:W-:Y:S02]  /*a8a20*/  @P5 LOP3.LUT R15, R15, 0x2, RZ, 0xfc, !PT ;  /* 0x000000020f0f5812 */ /* 0x000fe400078efcff */
[----:B------:R-:W-:-:S04]  /*a8a30*/  ISETP.GE.AND P2, PT, R154, UR37, PT ;  /* 0x000000259a007c0c */ /* 0x000fc8000bf46270 */
[----:B------:R-:W-:Y:S02]  /*a8a40*/  ISETP.LT.AND P5, PT, R10, UR40, !P2 ;  /* 0x000000280a007c0c */ /* 0x000fe4000d7a1270 */
[----:B------:R-:W-:Y:S02]  /*a8a50*/  LOP3.LUT R15, R15, 0xfffffffe, RZ, 0xc0, !PT ;  /* 0xfffffffe0f0f7812 */ /* 0x000fe400078ec0ff */
[----:B------:R-:W-:Y:S02]  /*a8a60*/  @P3 LOP3.LUT R14, R14, 0x80000000, RZ, 0xfc, !PT ;  /* 0x800000000e0e3812 */ /* 0x000fe400078efcff */
[----:B------:R-:W-:Y:S02]  /*a8a70*/  @P4 LOP3.LUT R15, R15, 0x1, RZ, 0xfc, !PT ;  /* 0x000000010f0f4812 */ /* 0x000fe400078efcff */
[----:B------:R-:W-:Y:S01]  /*a8a80*/  ISETP.LT.AND P4, PT, R11, UR16, !P2 ;  /* 0x000000100b007c0c */ /* 0x000fe2000d781270 */
[----:B------:R0:W-:Y:S01]  /*a8a90*/  STL [R1+0xcb4], R156 ;  /* 0x000cb49c01007387 */ /* 0x0001e20000100800 */
[----:B------:R-:W-:-:S04]  /*a8aa0*/  LOP3.LUT R14, R14, 0xbfffffff, RZ, 0xc0, !PT ;  /* 0xbfffffff0e0e7812 */ /* 0x000fc800078ec0ff */
[----:B------:R-:W-:Y:S01]  /*a8ab0*/  @P5 LOP3.LUT R14, R14, 0x40000000, RZ, 0xfc, !PT ;  /* 0x400000000e0e5812 */ /* 0x000fe200078efcff */
[----:B0-----:R-:W-:Y:S01]  /*a8ac0*/  VIADD R156, R156, UR38 ;  /* 0x000000269c9c7c36 */ /* 0x001fe20008000000 */
[----:B------:R-:W-:Y:S02]  /*a8ad0*/  ISETP.LT.AND P3, PT, R12, UR28, !P2 ;  /* 0x0000001c0c007c0c */ /* 0x000fe4000d761270 */
[----:B------:R-:W-:Y:S02]  /*a8ae0*/  LOP3.LUT R14, R14, 0xdfffffff, RZ, 0xc0, !PT ;  /* 0xdfffffff0e0e7812 */ /* 0x000fe400078ec0ff */
[----:B------:R0:W-:Y:S02]  /*a8af0*/  STL [R1+0xd18], R156 ;  /* 0x000d189c01007387 */ /* 0x0001e40000100800 */
[----:B------:R-:W-:Y:S01]  /*a8b00*/  @P4 LOP3.LUT R14, R14, 0x20000000, RZ, 0xfc, !PT ;  /* 0x200000000e0e4812 */ /* 0x000fe200078efcff */
[----:B0-----:R-:W-:Y:S01]  /*a8b10*/  VIADD R156, R156, UR21 ;  /* 0x000000159c9c7c36 */ /* 0x001fe20008000000 */
[----:B------:R-:W-:-:S04]  /*a8b20*/  ISETP.LT.AND P2, PT, R9, UR26, !P2 ;  /* 0x0000001a09007c0c */ /* 0x000fc8000d741270 */
[----:B------:R0:W-:Y:S01]  /*a8b30*/  STL [R1+0xd1c], R156 ;  /* 0x000d1c9c01007387 */ /* 0x0001e20000100800 */
[----:B------:R-:W-:Y:S01]  /*a8b40*/  LOP3.LUT R14, R14, 0xefffffff, RZ, 0xc0, !PT ;  /* 0xefffffff0e0e7812 */ /* 0x000fe200078ec0ff */
[----:B0-----:R-:W-:-:S03]  /*a8b50*/  VIADD R156, R156, UR52 ;  /* 0x000000349c9c7c36 */ /* 0x001fc60008000000 */
[----:B------:R-:W-:Y:S02]  /*a8b60*/  @P3 LOP3.LUT R14, R14, 0x10000000, RZ, 0xfc, !PT ;  /* 0x100000000e0e3812 */ /* 0x000fe400078efcff */
[----:B------:R0:W-:Y:S01]  /*a8b70*/  STL [R1+0xd20], R156 ;  /* 0x000d209c01007387 */ /* 0x0001e20000100800 */
[----:B------:R-:W-:Y:S01]  /*a8b80*/  VIADD R153, R8, 0x2 ;  /* 0x0000000208997836 */ /* 0x000fe20000000000 */
[----:B------:R-:W-:Y:S01]  /*a8b90*/  LOP3.LUT R14, R14, 0xf7ffffff, RZ, 0xc0, !PT ;  /* 0xf7ffffff0e0e7812 */ /* 0x000fe200078ec0ff */
[----:B0-----:R-:W-:-:S03]  /*a8ba0*/  VIADD R156, R156, UR49 ;  /* 0x000000319c9c7c36 */ /* 0x001fc60008000000 */
[----:B------:R-:W-:Y:S02]  /*a8bb0*/  @P2 LOP3.LUT R14, R14, 0x8000000, RZ, 0xfc, !PT ;  /* 0x080000000e0e2812 */ /* 0x000fe400078efcff */
[----:B------:R0:W-:Y:S01]  /*a8bc0*/  STL [R1+0xd24], R156 ;  /* 0x000d249c01007387 */ /* 0x0001e20000100800 */
[----:B------:R-:W-:Y:S01]  /*a8bd0*/  ISETP.GE.AND P2, PT, R153, UR15, PT ;  /* 0x0000000f99007c0c */ /* 0x000fe2000bf46270 */
[----:B0-----:R-:W-:-:S04]  /*a8be0*/  VIADD R156, R156, UR48 ;  /* 0x000000309c9c7c36 */ /* 0x001fc80008000000 */
[----:B------:R-:W-:Y:S01]  /*a8bf0*/  VIADD R153, R156, UR45 ;  /* 0x0000002d9c997c36 */ /* 0x000fe20008000000 */
[----:B------:R-:W-:Y:S04]  /*a8c00*/  STL [R1+0xd28], R156 ;  /* 0x000d289c01007387 */ /* 0x000fe80000100800 */
[----:B------:R0:W-:Y:S02]  /*a8c10*/  STL [R1+0xd2c], R153 ;  /* 0x000d2c9901007387 */ /* 0x0001e40000100800 */
[----:B0-----:R-:W-:-:S05]  /*a8c20*/  VIADD R153, R153, UR23 ;  /* 0x0000001799997c36 */ /* 0x001fca0008000000 */
[----:B------:R0:W-:Y:S02]  /*a8c30*/  STL [R1+0xd30], R153 ;  /* 0x000d309901007387 */ /* 0x0001e40000100800 */
[----:B0-----:R-:W-:-:S05]  /*a8c40*/  VIADD R153, R153, UR50 ;  /* 0x0000003299997c36 */ /* 0x001fca0008000000 */
[----:B------:R0:W-:Y:S02]  /*a8c50*/  STL [R1+0xd34], R153 ;  /* 0x000d349901007387 */ /* 0x0001e40000100800 */
[----:B0-----:R-:W-:-:S05]  /*a8c60*/  VIADD R153, R153, UR51 ;  /* 0x0000003399997c36 */ /* 0x001fca0008000000 */
[----:B------:R0:W-:Y:S01]  /*a8c70*/  STL [R1+0xd38], R153 ;  /* 0x000d389901007387 */ /* 0x0001e20000100800 */
[----:B------:R-:W-:Y:S01]  /*a8c80*/  ISETP.LT.AND P3, PT, R10, UR12, !P2 ;  /* 0x0000000c0a007c0c */ /* 0x000fe2000d761270 */
[----:B0-----:R-:W-:-:S05]  /*a8c90*/  VIADD R153, R153, UR20 ;  /* 0x0000001499997c36 */ /* 0x001fca0008000000 */
[----:B------:R0:W-:Y:S01]  /*a8ca0*/  STL [R1+0xd3c], R153 ;  /* 0x000d3c9901007387 */ /* 0x0001e20000100800 */
[----:B------:R-:W-:Y:S02]  /*a8cb0*/  ISETP.LT.AND P5, PT, R11, UR29, !P2 ;  /* 0x0000001d0b007c0c */ /* 0x000fe4000d7a1270 */
[----:B------:R-:W-:Y:S01]  /*a8cc0*/  LOP3.LUT R14, R14, 0xfbffffff, RZ, 0xc0, !PT ;  /* 0xfbffffff0e0e7812 */ /* 0x000fe200078ec0ff */
[----:B0-----:R-:W-:-:S05]  /*a8cd0*/  VIADD R153, R153, UR53 ;  /* 0x0000003599997c36 */ /* 0x001fca0008000000 */
[----:B------:R0:W-:Y:S01]  /*a8ce0*/  STL [R1+0xd40], R153 ;  /* 0x000d409901007387 */ /* 0x0001e20000100800 */
        /* <DEDUP_REMOVED lines=8> */
[----:B------:R-:W-:Y:S02]  /*a8d70*/  ISETP.LT.AND P3, PT, R9, UR6, !P2 ;  /* 0x0000000609007c0c */ /* 0x000fe4000d761270 */
[----:B------:R-:W-:Y:S01]  /*a8d80*/  LOP3.LUT R14, R14, 0xfeffffff, RZ, 0xc0, !PT ;  /* 0xfeffffff0e0e7812 */ /* 0x000fe200078ec0ff */
[----:B0-----:R-:W-:-:S03]  /*a8d90*/  VIADD R153, R153, UR54 ;  /* 0x0000003699997c36 */ /* 0x001fc60008000000 */
[----:B------:R-:W-:Y:S02]  /*a8da0*/  @P4 LOP3.LUT R14, R14, 0x1000000, RZ, 0xfc, !PT ;  /* 0x010000000e0e4812 */ /* 0x000fe400078efcff */
[----:B------:R0:W-:Y:S01]  /*a8db0*/  STL [R1+0xd4c], R153 ;  /* 0x000d4c9901007387 */ /* 0x0001e20000100800 */
[----:B------:R-:W-:Y:S01]  /*a8dc0*/  VIADD R154, R8, 0x1 ;  /* 0x00000001089a7836 */ /* 0x000fe20000000000 */
[----:B------:R-:W-:Y:S01]  /*a8dd0*/  LOP3.LUT R14, R14, 0xff7fffff, RZ, 0xc0, !PT ;  /* 0xff7fffff0e0e7812 */ /* 0x000fe200078ec0ff */
[----:B0-----:R-:W-:-:S03]  /*a8de0*/  VIADD R153, R153, UR9 ;  /* 0x0000000999997c36 */ /* 0x001fc60008000000 */
[----:B------:R-:W-:Y:S02]  /*a8df0*/  ISETP.GE.AND P2, PT, R154, UR47, PT ;  /* 0x0000002f9a007c0c */ /* 0x000fe4000bf46270 */
[----:B------:R0:W-:Y:S01]  /*a8e00*/  STL [R1+0xd50], R153 ;  /* 0x000d509901007387 */ /* 0x0001e20000100800 */
[----:B------:R-:W-:Y:S02]  /*a8e10*/  @P3 LOP3.LUT R14, R14, 0x800000, RZ, 0xfc, !PT ;  /* 0x008000000e0e3812 */ /* 0x000fe400078efcff */
[----:B------:R-:W-:Y:S01]  /*a8e20*/  ISETP.LT.AND P3, PT, R10, UR31, !P2 ;  /* 0x0000001f0a007c0c */ /* 0x000fe2000d761270 */
[----:B0-----:R-:W-:-:S05]  /*a8e30*/  VIADD R153, R153, UR56 ;  /* 0x0000003899997c36 */ /* 0x001fca0008000000 */
[----:B------:R0:W-:Y:S01]  /*a8e40*/  STL [R1+0xd54], R153 ;  /* 0x000d549901007387 */ /* 0x0001e20000100800 */
[----:B------:R-:W-:Y:S01]  /*a8e50*/  ISETP.LT.AND P5, PT, R11, UR30, !P2 ;  /* 0x0000001e0b007c0c */ /* 0x000fe2000d7a1270 */
[----:B0-----:R-:W-:Y:S01]  /*a8e60*/  VIADD R153, R153, UR55 ;  /* 0x0000003799997c36 */ /* 0x001fe20008000000 */
[----:B------:R-:W-:-:S04]  /*a8e70*/  LOP3.LUT R14, R14, 0xffbfffff, RZ, 0xc0, !PT ;  /* 0xffbfffff0e0e7812 */ /* 0x000fc800078ec0ff */
[----:B------:R0:W-:Y:S01]  /*a8e80*/  STL [R1+0xd58], R153 ;  /* 0x000d589901007387 */ /* 0x0001e20000100800 */
[----:B------:R-:W-:Y:S01]  /*a8e90*/  @P3 LOP3.LUT R14, R14, 0x400000, RZ, 0xfc, !PT ;  /* 0x004000000e0e3812 */ /* 0x000fe200078efcff */
[----:B0-----:R-:W-:-:S05]  /*a8ea0*/  VIADD R153, R153, UR42 ;  /* 0x0000002a99997c36 */ /* 0x001fca0008000000 */
[----:B------:R0:W-:Y:S01]  /*a8eb0*/  STL [R1+0xd5c], R153 ;  /* 0x000d5c9901007387 */ /* 0x0001e20000100800 */
[----:B------:R-:W-:Y:S02]  /*a8ec0*/  ISETP.LT.AND P4, PT, R12, UR8, !P2 ;  /* 0x000000080c007c0c */ /* 0x000fe4000d781270 */
[----:B------:R-:W-:Y:S01]  /*a8ed0*/  LOP3.LUT R14, R14, 0xffdfffff, RZ, 0xc0, !PT ;  /* 0xffdfffff0e0e7812 */ /* 0x000fe200078ec0ff */
[----:B0-----:R-:W-:-:S03]  /*a8ee0*/  VIADD R153, R153, UR57 ;  /* 0x0000003999997c36 */ /* 0x001fc60008000000 */
[----:B------:R-:W-:Y:S02]  /*a8ef0*/  @P5 LOP3.LUT R14, R14, 0x200000, RZ, 0xfc, !PT ;  /* 0x002000000e0e5812 */ /* 0x000fe400078efcff */
[----:B------:R0:W-:Y:S01]  /*a8f00*/  STL [R1+0xd60], R153 ;  /* 0x000d609901007387 */ /* 0x0001e20000100800 */
[----:B------:R-:W-:Y:S02]  /*a8f10*/  ISETP.LT.AND P3, PT, R9, UR32, !P2 ;  /* 0x0000002009007c0c */ /* 0x000fe4000d761270 */
[----:B------:R-:W-:Y:S01]  /*a8f20*/  LOP3.LUT R14, R14, 0xffefffff, RZ, 0xc0, !PT ;  /* 0xffefffff0e0e7812 */ /* 0x000fe200078ec0ff */
[----:B0-----:R-:W-:-:S05]  /*a8f30*/  VIADD R153, R153, UR33 ;  /* 0x0000002199997c36 */ /* 0x001fca0008000000 */
[----:B------:R0:W-:Y:S01]  /*a8f40*/  STL [R1+0xd64], R153 ;  /* 0x000d649901007387 */ /* 0x0001e20000100800 */
[----:B------:R-:W-:Y:S02]  /*a8f50*/  ISETP.GE.AND P2, PT, R8, UR41, PT ;  /* 0x0000002908007c0c */ /* 0x000fe4000bf46270 */
        /* <DEDUP_REMOVED lines=13> */
[----:B------:R-:W-:Y:S02]  /*a9030*/  ISETP.LT.AND P2, PT, R12, UR7, !P2 ;  /* 0x000000070c007c0c */ /* 0x000fe4000d741270 */
[----:B------:R-:W-:-:S04]  /*a9040*/  LOP3.LUT R14, R14, 0xfffeffff, RZ, 0xc0, !PT ;  /* 0xfffeffff0e0e7812 */ /* 0x000fc800078ec0ff */
[----:B------:R-:W-:-:S04]  /*a9050*/  @P3 LOP3.LUT R14, R14, 0x10000, RZ, 0xfc, !PT ;  /* 0x000100000e0e3812 */ /* 0x000fc800078efcff */
[----:B------:R-:W-:Y:S02]  /*a9060*/  LOP3.LUT R14, R14, 0xffff7fff, RZ, 0xc0, !PT ;  /* 0xffff7fff0e0e7812 */ /* 0x000fe400078ec0ff */
[----:B-1----:R-:W-:Y:S02]  /*a9070*/  LOP3.LUT R152, R152, 0x7f, RZ, 0xc0, !PT ;  /* 0x0000007f98987812 */ /* 0x002fe400078ec0ff */
[----:B------:R-:W-:Y:S02]  /*a9080*/  PRMT R155, R160, 0x5410, R155 ;  /* 0x00005410a09b7816 */ /* 0x000fe4000000009b */
[----:B------:R-:W-:Y:S01]  /*a9090*/  @P2 LOP3.LUT R14, R14, 0x8000, RZ, 0xfc, !PT ;  /* 0x000080000e0e2812 */ /* 0x000fe200078efcff */
[----:B------:R-:W2:Y:S01]  /*a90a0*/  LDL.LU R154, [R1+0xc18] ;  /* 0x000c1800019a7983 */ /* 0x000ea20000300800 */
[----:B------:R-:W-:Y:S01]  /*a90b0*/  ULDC.64 UR22, c[0x0][0x228] ;  /* 0x00008a0000167ab9 */ /* 0x000fe20000000a00 */
[----:B------:R-:W-:Y:S01]  /*a90c0*/  ULDC.64 UR24, c[0x0][0x228] ;  /* 0x00008a0000187ab9 */ /* 0x000fe20000000a00 */
[----:B------:R-:W-:Y:S01]  /*a90d0*/  ULDC.64 UR26, c[0x0][0x228] ;  /* 0x00008a00001a7ab9 */ /* 0x000fe20000000a00 */
[----:B------:R-:W3:Y:S01]  /*a90e0*/  LDL.LU R156, [R1+0xc30] ;  /* 0x000c3000019c7983 */ /* 0x000ee20000300800 */
[----:B------:R-:W-:Y:S01]  /*a90f0*/  ULDC UR38, c[0x0][0x22c] ;  /* 0x00008b0000267ab9 */ /* 0x000fe20000000800 */
[----:B------:R-:W-:Y:S01]  /*a9100*/  ULDC.64 UR28, c[0x0][0x228] ;  /* 0x00008a00001c7ab9 */ /* 0x000fe20000000a00 */
[----:B------:R-:W-:Y:S01]  /*a9110*/  ULDC.64 UR30, c[0x0][0x228] ;  /* 0x00008a00001e7ab9 */ /* 0x000fe20000000a00 */
[----:B0-----:R-:W4:Y:S01]  /*a9120*/  LDL.LU R153, [R1+0xc24] ;  /* 0x000c240001997983 */ /* 0x001f220000300800 */
[----:B------:R-:W-:Y:S01]  /*a9130*/  ULDC.64 UR32, c[0x0][0x228] ;  /* 0x00008a0000207ab9 */ /* 0x000fe20000000a00 */
[----:B------:R-:W-:Y:S01]  /*a9140*/  ULDC.64 UR34, c[0x0][0x228] ;  /* 0x00008a0000227ab9 */ /* 0x000fe20000000a00 */
[----:B------:R-:W-:Y:S01]  /*a9150*/  ULDC UR44, c[0x0][0x22c] ;  /* 0x00008b00002c7ab9 */ /* 0x000fe20000000800 */
[----:B------:R-:W3:Y:S01]  /*a9160*/  LDL.LU R157, [R1+0xc54] ;  /* 0x000c5400019d7983 */ /* 0x000ee20000300800 */
[----:B------:R-:W-:Y:S01]  /*a9170*/  ULDC.64 UR36, c[0x0][0x228] ;  /* 0x00008a0000247ab9 */ /* 0x000fe20000000a00 */
[----:B------:R-:W-:Y:S01]  /*a9180*/  ULDC.64 UR40, c[0x0][0x228] ;  /* 0x00008a0000287ab9 */ /* 0x000fe20000000a00 */
[----:B------:R-:W-:Y:S01]  /*a9190*/  ULDC.64 UR42, c[0x0][0x228] ;  /* 0x00008a00002a7ab9 */ /* 0x000fe20000000a00 */
[----:B------:R-:W3:Y:S01]  /*a91a0*/  LDL.LU R160, [R1+0x804] ;  /* 0x0008040001a07983 */ /* 0x000ee20000300800 */
[----:B------:R-:W-:Y:S01]  /*a91b0*/  ULDC UR5, c[0x0][0x22c] ;  /* 0x00008b0000057ab9 */ /* 0x000fe20000000800 */
[----:B------:R-:W-:Y:S01]  /*a91c0*/  ULDC UR6, c[0x0][0x22c] ;  /* 0x00008b0000067ab9 */ /* 0x000fe20000000800 */
[----:B------:R-:W-:Y:S01]  /*a91d0*/  ULDC UR7, c[0x0][0x22c] ;  /* 0x00008b0000077ab9 */ /* 0x000fe20000000800 */
        /* <DEDUP_REMOVED lines=8> */
[----:B------:R0:W-:Y:S01]  /*a9260*/  STL [R1+0x5288], R8 ;  /* 0x0052880801007387 */ /* 0x0001e20000100800 */
        /* <DEDUP_REMOVED lines=9> */
[----:B0-----:R-:W3:Y:S01]  /*a9300*/  LDL.LU R8, [R1+0x410] ;  /* 0x0004100001087983 */ /* 0x001ee20000300800 */
[----:B------:R-:W-:Y:S01]  /*a9310*/  ULDC UR49, c[0x0][0x22c] ;  /* 0x00008b0000317ab9 */ /* 0x000fe20000000800 */
[----:B------:R-:W-:Y:S01]  /*a9320*/  ULDC UR50, c[0x0][0x22c] ;  /* 0x00008b0000327ab9 */ /* 0x000fe20000000800 */
[----:B------:R-:W-:Y:S01]  /*a9330*/  ULDC UR51, c[0x0][0x22c] ;  /* 0x00008b0000337ab9 */ /* 0x000fe20000000800 */
[----:B------:R-:W-:Y:S01]  /*a9340*/  STL [R1+0x5284], R14 ;  /* 0x0052840e01007387 */ /* 0x000fe20000100800 */
        /* <DEDUP_REMOVED lines=11> */
[----:B0-----:R-:W3:Y:S04]  /*a9400*/  LDL.LU R11, [R1+0xc58] ;  /* 0x000c5800010b7983 */ /* 0x001ee80000300800 */
[----:B------:R-:W-:Y:S04]  /*a9410*/  STL [R1+0x527c], R10 ;  /* 0x00527c0a01007387 */ /* 0x000fe80000100800 */
[----:B------:R0:W-:Y:S04]  /*a9420*/  STL [R1+0x5278], R9 ;  /* 0x0052780901007387 */ /* 0x0001e80000100800 */
[----:B0-----:R-:W3:Y:S04]  /*a9430*/  LDL.LU R9, [R1+0xc10] ;  /* 0x000c100001097983 */ /* 0x001ee80000300800 */
[----:B------:R0:W-:Y:S01]  /*a9440*/  STL [R1+0x5274], R12 ;  /* 0x0052740c01007387 */ /* 0x0001e20000100800 */
[----:B------:R-:W-:-:S03]  /*a9450*/  IMAD.MOV.U32 R10, RZ, RZ, R222 ;  /* 0x000000ffff0a7224 */ /* 0x000fc600078e00de */
[----:B0-----:R-:W3:Y:S04]  /*a9460*/  LDL.LU R12, [R1+0xc14] ;  /* 0x000c1400010c7983 */ /* 0x001ee80000300800 */
[----:B------:R0:W-:Y:S04]  /*a9470*/  STL [R1+0x5270], R248 ;  /* 0x005270f801007387 */ /* 0x0001e80000100800 */
        /* <DEDUP_REMOVED lines=8> */
[----:B------:R-:W3:Y:S04]  /*a9500*/  LDL.LU R222, [R1+0x4628] ;  /* 0x0046280001de7983 */ /* 0x000ee80000300800 */
        /* <DEDUP_REMOVED lines=36> */
[----:B--2---:R-:W-:-:S02]  /*a9750*/  IMAD.MOV.U32 R244, RZ, RZ, R154 ;  /* 0x000000fffff47224 */ /* 0x004fc400078e009a */
[----:B----4-:R-:W-:Y:S02]  /*a9760*/  IMAD.MOV.U32 R14, RZ, RZ, R153 ;  /* 0x000000ffff0e7224 */ /* 0x010fe400078e0099 */
[----:B------:R-:W1:Y:S01]  /*a9770*/  S2R R153, SR_TID.X ;  /* 0x0000000000997919 */ /* 0x000e620000002100 */
[----:B---3--:R-:W-:Y:S02]  /*a9780*/  PRMT R157, R157, 0x3340, R10 ;  /* 0x000033409d9d7816 */ /* 0x008fe4000000000a */
[----:B------:R-:W-:Y:S01]  /*a9790*/  PRMT R156, R156, 0x3340, R14 ;  /* 0x000033409c9c7816 */ /* 0x000fe2000000000e */
[----:B------:R-:W2:Y:S04]  /*a97a0*/  LDL.LU R10, [R1+0x80c] ;  /* 0x00080c00010a7983 */ /* 0x000ea80000300800 */
[----:B------:R-:W3:Y:S01]  /*a97b0*/  LDL.LU R14, [R1+0x467c] ;  /* 0x00467c00010e7983 */ /* 0x000ee20000300800 */
[----:B-1----:R-:W-:-:S02]  /*a97c0*/  IMAD.SHL.U32 R154, R153, 0x10, RZ ;  /* 0x00000010999a7824 */ /* 0x002fc400078e00ff */
[----:B------:R-:W-:-:S03]  /*a97d0*/  IMAD.SHL.U32 R153, R153, 0x40, RZ ;  /* 0x0000004099997824 */ /* 0x000fc600078e00ff */
[----:B------:R-:W-:Y:S02]  /*a97e0*/  LOP3.LUT R154, R154, 0xf0, RZ, 0xc0, !PT ;  /* 0x000000f09a9a7812 */ /* 0x000fe400078ec0ff */
[----:B------:R-:W-:-:S04]  /*a97f0*/  LOP3.LUT R153, R153, 0x400, RZ, 0xc0, !PT ;  /* 0x0000040099997812 */ /* 0x000fc800078ec0ff */
[----:B------:R-:W-:Y:S02]  /*a9800*/  IADD3 R153, R153, UR4, R154 ;  /* 0x0000000499997c10 */ /* 0x000fe4000fffe09a */
[----:B------:R-:W-:Y:S02]  /*a9810*/  PRMT R154, R244, 0x3340, R0 ;  /* 0x00003340f49a7816 */ /* 0x000fe40000000000 */
[----:B------:R-:W-:Y:S02]  /*a9820*/  LOP3.LUT R160, R160, 0xffff, RZ, 0xc0, !PT ;  /* 0x0000ffffa0a07812 */ /* 0x000fe400078ec0ff */
[----:B------:R-:W-:Y:S02]  /*a9830*/  PRMT R154, R156, 0x5410, R154 ;  /* 0x000054109c9a7816 */ /* 0x000fe4000000009a */
[--C-:B------:R-:W-:Y:S02]  /*a9840*/  PRMT R156, R155, 0x5210, R160.reuse ;  /* 0x000052109b9c7816 */ /* 0x100fe400000000a0 */
[----:B------:R-:W-:-:S02]  /*a9850*/  PRMT R160, R154, 0x4210, R160 ;  /* 0x000042109aa07816 */ /* 0x000fc400000000a0 */
[----:B------:R-:W-:-:S05]  /*a9860*/  LOP3.LUT R222, R222, 0x300, RZ, 0xc0, !PT ;  /* 0x00000300dede7812 */ /* 0x000fca00078ec0ff */
[----:B------:R-:W-:Y:S01]  /*a9870*/  IMAD.IADD R222, R153, 0x1, R222 ;  /* 0x0000000199de7824 */ /* 0x000fe200078e02de */
[----:B------:R-:W-:Y:S02]  /*a9880*/  PRMT R153, R11, 0x3340, R0 ;  /* 0x000033400b997816 */ /* 0x000fe40000000000 */
[----:B------:R-:W4:Y:S01]  /*a9890*/  LDL.LU R11, [R1+0x1000] ;  /* 0x00100000010b7983 */ /* 0x000f220000300800 */
[----:B------:R-:W-:Y:S02]  /*a98a0*/  LOP3.LUT R154, R245, 0xffff, RZ, 0xc0, !PT ;  /* 0x0000fffff59a7812 */ /* 0x000fe400078ec0ff */
[----:B------:R-:W-:Y:S02]  /*a98b0*/  PRMT R153, R157, 0x5410, R153 ;  /* 0x000054109d997816 */ /* 0x000fe40000000099 */
[--C-:B------:R-:W-:Y:S02]  /*a98c0*/  PRMT R157, R161, 0x5210, R154.reuse ;  /* 0x00005210a19d7816 */ /* 0x100fe4000000009a */
[----:B------:R-:W-:-:S02]  /*a98d0*/  PRMT R161, R153, 0x4210, R154 ;  /* 0x0000421099a17816 */ /* 0x000fc4000000009a */
[--C-:B------:R-:W-:Y:S02]  /*a98e0*/  PRMT R153, R9, 0x3340, R0.reuse ;  /* 0x0000334009997816 */ /* 0x100fe40000000000 */
[----:B------:R-:W2:Y:S04]  /*a98f0*/  LDL.LU R9, [R1+0x808] ;  /* 0x0008080001097983 */ /* 0x000ea80000300800 */
[----:B------:R-:W2:Y:S01]  /*a9900*/  LDL.LU R245, [R1+0x41c] ;  /* 0x00041c0001f57983 */ /* 0x000ea20000300800 */
[----:B------:R-:W-:Y:S02]  /*a9910*/  PRMT R155, R248, 0x3340, R247 ;  /* 0x00003340f89b7816 */ /* 0x000fe400000000f7 */
[----:B------:R-:W-:Y:S02]  /*a9920*/  PRMT R154, R12, 0x3340, R0 ;  /* 0x000033400c9a7816 */ /* 0x000fe40000000000 */
[----:B------:R-:W-:-:S02]  /*a9930*/  PRMT R158, R158, 0x3340, R246 ;  /* 0x000033409e9e7816 */ /* 0x000fc400000000f6 */
[----:B------:R-:W-:Y:S02]  /*a9940*/  PRMT R154, R155, 0x5410, R154 ;  /* 0x000054109b9a7816 */ /* 0x000fe4000000009a */
[----:B------:R-:W-:Y:S02]  /*a9950*/  LOP3.LUT R155, R8, 0xffff, RZ, 0xc0, !PT ;  /* 0x0000ffff089b7812 */ /* 0x000fe400078ec0ff */
[----:B------:R-:W2:Y:S04]  /*a9960*/  LDL.LU R8, [R1+0x418] ;  /* 0x0004180001087983 */ /* 0x000ea80000300800 */
[----:B------:R-:W2:Y:S04]  /*a9970*/  LDL.LU R246, [R1+0x414] ;  /* 0x0004140001f67983 */ /* 0x000ea80000300800 */
[----:B------:R-:W2:Y:S04]  /*a9980*/  LDL.LU R247, [R1+0x81c] ;  /* 0x00081c0001f77983 */ /* 0x000ea80000300800 */
[----:B------:R-:W2:Y:S01]  /*a9990*/  LDL.LU R248, [R1+0x818] ;  /* 0x0008180001f87983 */ /* 0x000ea20000300800 */
[----:B------:R-:W-:-:S02]  /*a99a0*/  PRMT R153, R158, 0x5410, R153 ;  /* 0x000054109e997816 */ /* 0x000fc40000000099 */
[--C-:B------:R-:W-:Y:S02]  /*a99b0*/  PRMT R158, R162, 0x5210, R155.reuse ;  /* 0x00005210a29e7816 */ /* 0x100fe4000000009b */
[----:B------:R-:W-:Y:S02]  /*a99c0*/  PRMT R162, R154, 0x4210, R155 ;  /* 0x000042109aa27816 */ /* 0x000fe4000000009b */
[----:B------:R-:W-:-:S04]  /*a99d0*/  LOP3.LUT R154, R159, 0xffff, RZ, 0xc0, !PT ;  /* 0x0000ffff9f9a7812 */ /* 0x000fc800078ec0ff */
[--C-:B------:R-:W-:Y:S01]  /*a99e0*/  PRMT R159, R163, 0x5210, R154.reuse ;  /* 0x00005210a39f7816 */ /* 0x100fe2000000009a */
[----:B------:R-:W-:Y:S01]  /*a99f0*/  BAR.SYNC.DEFER_BLOCKING 0x0 ;  /* 0x0000000000007b1d */ /* 0x000fe20000010000 */
[----:B------:R-:W-:-:S05]  /*a9a00*/  PRMT R163, R153, 0x4210, R154 ;  /* 0x0000421099a37816 */ /* 0x000fca000000009a */
[----:B------:R4:W-:Y:S01]  /*a9a10*/  STSM.16.M88.4 [R222], R160 ;  /* 0x000000a0de007844 */ /* 0x0009e20000000200 */
[----:B---3--:R-:W-:-:S03]  /*a9a20*/  LOP3.LUT R12, R14, 0xffff, RZ, 0xc0, !PT ;  /* 0x0000ffff0e0c7812 */ /* 0x008fc600078ec0ff */
        /* <DEDUP_REMOVED lines=11> */
[----:B----4-:R-:W-:-:S02]  /*a9ae0*/  LOP3.LUT R163, R11, 0xffff, RZ, 0xc0, !PT ;  /* 0x0000ffff0ba37812 */ /* 0x010fc400078ec0ff */
[----:B------:R-:W-:Y:S01]  /*a9af0*/  LEA R11, R152, UR4, 0x4 ;  /* 0x00000004980b7c11 */ /* 0x000fe2000f8e20ff */
[----:B------:R-:W-:Y:S01]  /*a9b00*/  BAR.SYNC.DEFER_BLOCKING 0x0 ;  /* 0x0000000000007b1d */ /* 0x000fe20000010000 */
[----:B--2---:R-:W-:Y:S02]  /*a9b10*/  LOP3.LUT R10, R10, 0xffff, RZ, 0xc0, !PT ;  /* 0x0000ffff0a0a7812 */ /* 0x004fe400078ec0ff */
[----:B------:R-:W-:-:S03]  /*a9b20*/  PRMT R155, R12, 0x3340, R163 ;  /* 0x000033400c9b7816 */ /* 0x000fc600000000a3 */
[----:B------:R-:W-:Y:S01]  /*a9b30*/  ULDC UR4, c[0x0][0x22c] ;  /* 0x00008b0000047ab9 */ /* 0x000fe20000000800 */
[----:B------:R-:W0:Y:S04]  /*a9b40*/  LDS.128 R16, [R11] ;  /* 0x000000000b107984 */ /* 0x000e280000000c00 */
[----:B------:R-:W-:Y:S01]  /*a9b50*/  STL [R1+0x400], R11 ;  /* 0x0004000b01007387 */ /* 0x000fe20000100800 */
[----:B------:R-:W-:Y:S06]  /*a9b60*/  BAR.SYNC.DEFER_BLOCKING 0x0 ;  /* 0x0000000000007b1d */ /* 0x000fec0000010000 */
[----:B0-----:R0:W-:Y:S04]  /*a9b70*/  STL.64 [R1+0xc60], R16 ;  /* 0x000c601001007387 */ /* 0x0011e80000100a00 */
[----:B------:R-:W-:Y:S04]  /*a9b80*/  STL.64 [R1+0xc68], R18 ;  /* 0x000c681201007387 */ /* 0x000fe80000100a00 */
[----:B------:R-:W2:Y:S01]  /*a9b90*/  LDL.LU R243, [R1+0xc4c] ;  /* 0x000c4c0001f37983 */ /* 0x000ea20000300800 */
[----:B0-----:R-:W-:-:S03]  /*a9ba0*/  LOP3.LUT R16, R245, 0xffff, RZ, 0xc0, !PT ;  /* 0x0000fffff5107812 */ /* 0x001fc600078ec0ff */
[----:B------:R-:W4:Y:S04]  /*a9bb0*/  LDL.LU R244, [R1+0xc40] ;  /* 0x000c400001f47983 */ /* 0x000f280000300800 */
[----:B------:R-:W2:Y:S04]  /*a9bc0*/  LDL.LU R245, [R1+0xc28] ;  /* 0x000c280001f57983 */ /* 0x000ea80000300800 */
[----:B------:R-:W-:Y:S01]  /*a9bd0*/  STSM.16.M88.4 [R222], R156 ;  /* 0x0000009cde007844 */ /* 0x000fe20000000200 */
[----:B------:R-:W-:Y:S06]  /*a9be0*/  BAR.SYNC.DEFER_BLOCKING 0x0 ;  /* 0x0000000000007b1d */ /* 0x000fec0000010000 */
[----:B------:R-:W0:Y:S01]  /*a9bf0*/  LDS.128 R20, [R11] ;  /* 0x000000000b147984 */ /* 0x000e220000000c00 */
[----:B------:R-:W-:-:S02]  /*a9c00*/  PRMT R153, R10, 0x3340, R0 ;  /* 0x000033400a997816 */ /* 0x000fc40000000000 */
[----:B------:R-:W-:Y:S02]  /*a9c10*/  LOP3.LUT R9, R9, 0xffff, RZ, 0xc0, !PT ;  /* 0x0000ffff09097812 */ /* 0x000fe400078ec0ff */
[----:B------:R-:W-:Y:S02]  /*a9c20*/  LOP3.LUT R15, R246, 0xffff, RZ, 0xc0, !PT ;  /* 0x0000fffff60f7812 */ /* 0x000fe400078ec0ff */
[----:B------:R-:W-:Y:S01]  /*a9c30*/  PRMT R155, R155, 0x5410, R153 ;  /* 0x000054109b9b7816 */ /* 0x000fe20000000099 */
[----:B------:R-:W2:Y:S01]  /*a9c40*/  LDL.LU R246, [R1+0xc34] ;  /* 0x000c340001f67983 */ /* 0x000ea20000300800 */
[----:B------:R-:W-:Y:S02]  /*a9c50*/  LOP3.LUT R8, R8, 0xffff, RZ, 0xc0, !PT ;  /* 0x0000ffff08087812 */ /* 0x000fe400078ec0ff */
[----:B------:R-:W-:Y:S02]  /*a9c60*/  PRMT R152, R247, 0x4210, R9 ;  /* 0x00004210f7987816 */ /* 0x000fe40000000009 */
[----:B------:R-:W-:Y:S01]  /*a9c70*/  PRMT R153, R248, 0x4210, R16 ;  /* 0x00004210f8997816 */ /* 0x000fe20000000010 */
[----:B------:R-:W2:Y:S04]  /*a9c80*/  LDL.LU R247, [R1+0xc48] ;  /* 0x000c480001f77983 */ /* 0x000ea80000300800 */
[----:B------:R-:W2:Y:S04]  /*a9c90*/  LDL.LU R248, [R1+0xc38] ;  /* 0x000c380001f87983 */ /* 0x000ea80000300800 */
[----:B0-----:R-:W-:Y:S04]  /*a9ca0*/  STL.64 [R1+0xc50], R20 ;  /* 0x000c501401007387 */ /* 0x001fe80000100a00 */
[----:B------:R-:W-:Y:S01]  /*a9cb0*/  STL.64 [R1+0xc58], R22 ;  /* 0x000c581601007387 */ /* 0x000fe20000100a00 */
[----:B---3--:R-:W-:-:S03]  /*a9cc0*/  PRMT R154, R14, 0x4210, R8 ;  /* 0x000042100e9a7816 */ /* 0x008fc60000000008 */
[----:B------:R-:W3:Y:S01]  /*a9cd0*/  LDL.LU R14, [R1+0xc44] ;  /* 0x000c4400010e7983 */ /* 0x000ee20000300800 */
[----:B------:R-:W-:Y:S01]  /*a9ce0*/  PRMT R155, R155, 0x4210, R15 ;  /* 0x000042109b9b7816 */ /* 0x000fe2000000000f */
[----:B------:R-:W-:Y:S01]  /*a9cf0*/  BAR.SYNC.DEFER_BLOCKING 0x0 ;  /* 0x0000000000007b1d */ /* 0x000fe20000010000 */
[----:B------:R-:W-:-:S05]  /*a9d00*/  IADD3 R18, P2, R241, R0, RZ ;  /* 0x00000000f1127210 */ /* 0x000fca0007f5e0ff */
[----:B------:R-:W-:Y:S01]  /*a9d10*/  IMAD.X R19, R242, 0x1, R7, P2 ;  /* 0x00000001f2137824 */ /* 0x000fe200010e0607 */
[----:B------:R-:W-:Y:S04]  /*a9d20*/  STSM.16.M88.4 [R222], R152 ;  /* 0x00000098de007844 */ /* 0x000fe80000000200 */
[----:B------:R0:W-:Y:S01]  /*a9d30*/  STL.64 [R1+0x16e0], R18 ;  /* 0x0016e01201007387 */ /* 0x0001e20000100a00 */
[----:B------:R-:W-:Y:S02]  /*a9d40*/  SHF.R.U32.HI R162, RZ, 0x8, R238 ;  /* 0x00000008ffa27819 */ /* 0x000fe400000116ee */
[----:B0-----:R-:W-:Y:S02]  /*a9d50*/  IADD3 R18, P2, R241, R6, RZ ;  /* 0x00000006f1127210 */ /* 0x001fe40007f5e0ff */
[----:B------:R-:W-:-:S03]  /*a9d60*/  SHF.R.U32.HI R152, RZ, 0x8, R237 ;  /* 0x00000008ff987819 */ /* 0x000fc600000116ed */
[----:B------:R-:W-:Y:S01]  /*a9d70*/  IMAD.X R19, R242, 0x1, R5, P2 ;  /* 0x00000001f2137824 */ /* 0x000fe200010e0605 */
[----:B------:R-:W-:Y:S02]  /*a9d80*/  LOP3.LUT R152, R152, 0xffff, RZ, 0xc0, !PT ;  /* 0x0000ffff98987812 */ /* 0x000fe400078ec0ff */
[----:B------:R-:W-:Y:S02]  /*a9d90*/  LOP3.LUT R162, R162, 0xffff, RZ, 0xc0, !PT ;  /* 0x0000ffffa2a27812 */ /* 0x000fe400078ec0ff */
[----:B------:R0:W-:Y:S02]  /*a9da0*/  STL.64 [R1+0x16d8], R18 ;  /* 0x0016d81201007387 */ /* 0x0001e40000100a00 */
[----:B------:R-:W-:Y:S02]  /*a9db0*/  PRMT R162, R152, 0x3340, R162 ;  /* 0x0000334098a27816 */ /* 0x000fe400000000a2 */
[----:B0-----:R-:W-:-:S05]  /*a9dc0*/  IADD3 R18, P2, R241, R4, RZ ;  /* 0x00000004f1127210 */ /* 0x001fca0007f5e0ff */
[----:B------:R-:W-:-:S05]  /*a9dd0*/  IMAD.X R19, R242, 0x1, R3, P2 ;  /* 0x00000001f2137824 */ /* 0x000fca00010e0603 */
[----:B------:R0:W-:Y:S02]  /*a9de0*/  STL.64 [R1+0x16d0], R18 ;  /* 0x0016d01201007387 */ /* 0x0001e40000100a00 */
[----:B0-----:R-:W-:Y:S02]  /*a9df0*/  IADD3 R18, P2, R164, R2, RZ ;  /* 0x00000002a4127210 */ /* 0x001fe40007f5e0ff */
[----:B------:R-:W-:Y:S02]  /*a9e00*/  F2FP.SATFINITE.E4M3.F32.PACK_AB_MERGE_C R157, R240, R239, RZ ;  /* 0x000000eff09d723e */ /* 0x000fe400048070ff */
[----:B----4-:R-:W-:Y:S02]  /*a9e10*/  SHF.R.U32.HI R152, RZ, 0x8, R244 ;  /* 0x00000008ff987819 */ /* 0x010fe400000116f4 */
[----:B--2---:R-:W-:Y:S02]  /*a9e20*/  SHF.R.U32.HI R160, RZ, 0x8, R245 ;  /* 0x00000008ffa07819 */ /* 0x004fe400000116f5 */
[----:B------:R-:W-:-:S02]  /*a9e30*/  LOP3.LUT R152, R152, 0xffff, RZ, 0xc0, !PT ;  /* 0x0000ffff98987812 */ /* 0x000fc400078ec0ff */
[----:B------:R-:W-:-:S04]  /*a9e40*/  LOP3.LUT R160, R160, 0xffff, RZ, 0xc0, !PT ;  /* 0x0000ffffa0a07812 */ /* 0x000fc800078ec0ff */
[----:B------:R-:W-:Y:S02]  /*a9e50*/  PRMT R160, R152, 0x3340, R160 ;  /* 0x0000334098a07816 */ /* 0x000fe400000000a0 */
[----:B------:R-:W-:-:S05]  /*a9e60*/  SHF.R.S32.HI R152, RZ, 0x1f, R164 ;  /* 0x0000001fff987819 */ /* 0x000fca00000114a4 */
[----:B------:R-:W-:-:S05]  /*a9e70*/  IMAD.X R19, R152, 0x1, R13, P2 ;  /* 0x0000000198137824 */ /* 0x000fca00010e060d */
[----:B------:R0:W-:Y:S02]  /*a9e80*/  STL.64 [R1+0x16c8], R18 ;  /* 0x0016c81201007387 */ /* 0x0001e40000100a00 */
[----:B0-----:R-:W-:-:S05]  /*a9e90*/  IADD3 R18, P2, R164, R0, RZ ;  /* 0x00000000a4127210 */ /* 0x001fca0007f5e0ff */
[----:B------:R-:W-:-:S05]  /*a9ea0*/  IMAD.X R19, R152, 0x1, R7, P2 ;  /* 0x0000000198137824 */ /* 0x000fca00010e0607 */
[----:B------:R0:W-:Y:S02]  /*a9eb0*/  STL.64 [R1+0x16e8], R18 ;  /* 0x0016e81201007387 */ /* 0x0001e40000100a00 */
[----:B0-----:R-:W-:-:S05]  /*a9ec0*/  IADD3 R18, P2, R164, R6, RZ ;  /* 0x00000006a4127210 */ /* 0x001fca0007f5e0ff */
[----:B------:R-:W-:-:S05]  /*a9ed0*/  IMAD.X R19, R152, 0x1, R5, P2 ;  /* 0x0000000198137824 */ /* 0x000fca00010e0605 */
[----:B------:R0:W-:Y:S04]  /*a9ee0*/  STL.64 [R1+0x16f8], R18 ;  /* 0x0016f81201007387 */ /* 0x0001e80000100a00 */
[----:B------:R-:W2:Y:S04]  /*a9ef0*/  LDL.LU R239, [R1+0x20] ;  /* 0x0000200001ef7983 */ /* 0x000ea80000300800 */
[----:B------:R-:W2:Y:S01]  /*a9f00*/  LDL.LU R240, [R1+0x24] ;  /* 0x0000240001f07983 */ /* 0x000ea20000300800 */
[----:B0-----:R-:W-:-:S03]  /*a9f10*/  IADD3 R18, P2, R164, R4, RZ ;  /* 0x00000004a4127210 */ /* 0x001fc60007f5e0ff */
[----:B------:R-:W4:Y:S02]  /*a9f20*/  LDL.LU R241, [R1+0x28] ;  /* 0x0000280001f17983 */ /* 0x000f240000300800 */
[----:B------:R-:W-:-:S05]  /*a9f30*/  IMAD.X R19, R152, 0x1, R3, P2 ;  /* 0x0000000198137824 */ /* 0x000fca00010e0603 */
[----:B------:R0:W-:Y:S04]  /*a9f40*/  STL.64 [R1+0x16f0], R18 ;  /* 0x0016f01201007387 */ /* 0x0001e80000100a00 */
[----:B------:R-:W4:Y:S01]  /*a9f50*/  LDL.LU R242, [R1+0x2c] ;  /* 0x00002c0001f27983 */ /* 0x000f220000300800 */
[----:B------:R-:W-:-:S03]  /*a9f60*/  SHF.R.U32.HI R153, RZ, 0x8, R243 ;  /* 0x00000008ff997819 */ /* 0x000fc600000116f3 */
[----:B------:R-:W4:Y:S04]  /*a9f70*/  LDL.LU R243, [R1+0x46a4] ;  /* 0x0046a40001f37983 */ /* 0x000f280000300800 */
[----:B------:R-:W4:Y:S01]  /*a9f80*/  LDL.LU R244, [R1+0xc04] ;  /* 0x000c040001f47983 */ /* 0x000f220000300800 */
[----:B------:R-:W-:Y:S02]  /*a9f90*/  SHF.R.U32.HI R154, RZ, 0x8, R246 ;  /* 0x00000008ff9a7819 */ /* 0x000fe400000116f6 */
[----:B------:R-:W-:Y:S01]  /*a9fa0*/  SHF.R.U32.HI R155, RZ, 0x8, R247 ;  /* 0x00000008ff9b7819 */ /* 0x000fe200000116f7 */
[----:B------:R-:W4:Y:S01]  /*a9fb0*/  LDL.LU R245, [R1+0x1404] ;  /* 0x0014040001f57983 */ /* 0x000f220000300800 */
[----:B------:R-:W-:Y:S02]  /*a9fc0*/  SHF.R.U32.HI R161, RZ, 0x8, R248 ;  /* 0x00000008ffa17819 */ /* 0x000fe400000116f8 */
[----:B---3--:R-:W-:Y:S01]  /*a9fd0*/  SHF.R.U32.HI R156, RZ, 0x8, R14 ;  /* 0x00000008ff9c7819 */ /* 0x008fe2000001160e */
[----:B------:R-:W3:Y:S01]  /*a9fe0*/  LDL.LU R246, [R1+0x46a0] ;  /* 0x0046a00001f67983 */ /* 0x000ee20000300800 */
[----:B------:R-:W-:-:S02]  /*a9ff0*/  LOP3.LUT R153, R153, 0xffff, RZ, 0xc0, !PT ;  /* 0x0000ffff99997812 */ /* 0x000fc400078ec0ff */
[----:B------:R-:W-:Y:S01]  /*aa000*/  LOP3.LUT R154, R154, 0xffff, RZ, 0xc0, !PT ;  /* 0x0000ffff9a9a7812 */ /* 0x000fe200078ec0ff */
[----:B------:R-:W3:Y:S01]  /*aa010*/  LDL.LU R247, [R1+0xc00] ;  /* 0x000c000001f77983 */ /* 0x000ee20000300800 */
[----:B------:R-:W-:Y:S02]  /*aa020*/  LOP3.LUT R155, R155, 0xffff, RZ, 0xc0, !PT ;  /* 0x0000ffff9b9b7812 */ /* 0x000fe400078ec0ff */
[----:B------:R-:W-:Y:S01]  /*aa030*/  LOP3.LUT R161, R161, 0xffff, RZ, 0xc0, !PT ;  /* 0x0000ffffa1a17812 */ /* 0x000fe200078ec0ff */
[----:B------:R-:W3:Y:S01]  /*aa040*/  LDL.LU R248, [R1+0x1400] ;  /* 0x0014000001f87983 */ /* 0x000ee20000300800 */
[----:B------:R-:W-:Y:S02]  /*aa050*/  LOP3.LUT R156, R156, 0xffff, RZ, 0xc0, !PT ;  /* 0x0000ffff9c9c7812 */ /* 0x000fe400078ec0ff */
[----:B------:R-:W-:Y:S02]  /*aa060*/  PRMT R153, R153, 0x3340, R0 ;  /* 0x0000334099997816 */ /* 0x000fe40000000000 */
[----:B------:R-:W-:-:S02]  /*aa070*/  PRMT R154, R154, 0x3340, R1 ;  /* 0x000033409a9a7816 */ /* 0x000fc40000000001 */
[----:B------:R-:W-:Y:S02]  /*aa080*/  PRMT R161, R155, 0x3340, R161 ;  /* 0x000033409ba17816 */ /* 0x000fe400000000a1 */
[----:B------:R-:W-:Y:S02]  /*aa090*/  PRMT R155, R156, 0x3340, R1 ;  /* 0x000033409c9b7816 */ /* 0x000fe40000000001 */
[----:B------:R-:W-:Y:S02]  /*aa0a0*/  PRMT R152, R162, 0x5410, R153 ;  /* 0x00005410a2987816 */ /* 0x000fe40000000099 */
[----:B------:R-:W-:Y:S02]  /*aa0b0*/  PRMT R153, R160, 0x5410, R154 ;  /* 0x00005410a0997816 */ /* 0x000fe4000000009a */
[----:B------:R-:W-:Y:S02]  /*aa0c0*/  PRMT R154, R161, 0x5410, R155 ;  /* 0x00005410a19a7816 */ /* 0x000fe4000000009b */
[----:B------:R-:W-:-:S02]  /*aa0d0*/  SHF.R.S32.HI R155, RZ, 0x1f, R165 ;  /* 0x0000001fff9b7819 */ /* 0x000fc400000114a5 */
[----:B0-----:R-:W-:Y:S02]  /*aa0e0*/  IADD3 R18, P2, R165, R2, RZ ;  /* 0x00000002a5127210 */ /* 0x001fe40007f5e0ff */
[----:B------:R-:W-:Y:S02]  /*aa0f0*/  SHF.R.U32.HI R156, RZ, 0x8, R12 ;  /* 0x00000008ff9c7819 */ /* 0x000fe4000001160c */
[----:B------:R-:W3:Y:S01]  /*aa100*/  LDL.LU R12, [R1+0x4684] ;  /* 0x00468400010c7983 */ /* 0x000ee20000300800 */
[----:B------:R-:W-:Y:S01]  /*aa110*/  IMAD.X R19, R155, 0x1, R13, P2 ;  /* 0x000000019b137824 */ /* 0x000fe200010e060d */
[----:B------:R-:W-:-:S04]  /*aa120*/  SHF.R.U32.HI R163, RZ, 0x8, R163 ;  /* 0x00000008ffa37819 */ /* 0x000fc800000116a3 */
[----:B------:R0:W-:Y:S01]  /*aa130*/  STL.64 [R1+0x16c0], R18 ;  /* 0x0016c01201007387 */ /* 0x0001e20000100a00 */
[----:B------:R-:W-:Y:S02]  /*aa140*/  SHF.R.U32.HI R10, RZ, 0x8, R10 ;  /* 0x00000008ff0a7819 */ /* 0x000fe4000001160a */
[----:B------:R-:W-:Y:S02]  /*aa150*/  PRMT R153, R153, 0x5210, R16 ;  /* 0x0000521099997816 */ /* 0x000fe40000000010 */
[----:B------:R-:W-:Y:S02]  /*aa160*/  LOP3.LUT R156, R156, 0xffff, RZ, 0xc0, !PT ;  /* 0x0000ffff9c9c7812 */ /* 0x000fe400078ec0ff */
[----:B0-----:R-:W-:Y:S02]  /*aa170*/  IADD3 R18, P2, R165, R0, RZ ;  /* 0x00000000a5127210 */ /* 0x001fe40007f5e0ff */
[----:B------:R-:W-:Y:S02]  /*aa180*/  LOP3.LUT R163, R163, 0xffff, RZ, 0xc0, !PT ;  /* 0x0000ffffa3a37812 */ /* 0x000fe400078ec0ff */
[----:B------:R-:W-:Y:S01]  /*aa190*/  LOP3.LUT R10, R10, 0xffff, RZ, 0xc0, !PT ;  /* 0x0000ffff0a0a7812 */ /* 0x000fe200078ec0ff */
[----:B------:R-:W-:Y:S01]  /*aa1a0*/  IMAD.X R19, R155, 0x1, R7, P2 ;  /* 0x000000019b137824 */ /* 0x000fe200010e0607 */
[----:B------:R-:W-:-:S02]  /*aa1b0*/  IADD3 R16, P2, R165, R6, RZ ;  /* 0x00000006a5107210 */ /* 0x000fc40007f5e0ff */
[----:B------:R-:W-:Y:S02]  /*aa1c0*/  PRMT R163, R156, 0x3340, R163 ;  /* 0x000033409ca37816 */ /* 0x000fe400000000a3 */
[----:B------:R-:W-:Y:S01]  /*aa1d0*/  PRMT R152, R152, 0x5210, R9 ;  /* 0x0000521098987816 */ /* 0x000fe20000000009 */
[----:B------:R-:W-:Y:S01]  /*aa1e0*/  IMAD.X R17, R155, 0x1, R5, P2 ;  /* 0x000000019b117824 */ /* 0x000fe200010e0605 */
[----:B------:R-:W-:Y:S01]  /*aa1f0*/  PRMT R156, R10, 0x3340, R0 ;  /* 0x000033400a9c7816 */ /* 0x000fe20000000000 */
[----:B------:R-:W3:Y:S01]  /*aa200*/  LDL.LU R9, [R1+0x810] ;  /* 0x0008100001097983 */ /* 0x000ee20000300800 */
[----:B------:R-:W-:-:S03]  /*aa210*/  PRMT R154, R154, 0x5210, R8 ;  /* 0x000052109a9a7816 */ /* 0x000fc60000000008 */
[----:B------:R-:W3:Y:S04]  /*aa220*/  LDL.LU R10, [R1+0x1008] ;  /* 0x00100800010a7983 */ /* 0x000ee80000300800 */
[----:B------:R-:W3:Y:S04]  /*aa230*/  LDL.LU R14, [R1+0x4680] ;  /* 0x00468000010e7983 */ /* 0x000ee80000300800 */
[----:B------:R-:W3:Y:S04]  /*aa240*/  LDL.LU R8, [R1+0x1004] ;  /* 0x0010040001087983 */ /* 0x000ee80000300800 */
[----:B------:R-:W-:Y:S04]  /*aa250*/  STL.64 [R1+0x16b8], R18 ;  /* 0x0016b81201007387 */ /* 0x000fe80000100a00 */
[----:B------:R0:W-:Y:S02]  /*aa260*/  STL.64 [R1+0x16b0], R16 ;  /* 0x0016b01001007387 */ /* 0x0001e40000100a00 */
[----:B0-----:R-:W-:-:S05]  /*aa270*/  IADD3 R16, P2, R165, R4, RZ ;  /* 0x00000004a5107210 */ /* 0x001fca0007f5e0ff */
[----:B------:R-:W-:-:S05]  /*aa280*/  IMAD.X R17, R155, 0x1, R3, P2 ;  /* 0x000000019b117824 */ /* 0x000fca00010e0603 */
[----:B------:R-:W-:Y:S01]  /*aa290*/  STL.64 [R1+0x16a8], R16 ;  /* 0x0016a81001007387 */ /* 0x000fe20000100a00 */
[----:B------:R-:W-:Y:S06]  /*aa2a0*/  BAR.SYNC.DEFER_BLOCKING 0x0 ;  /* 0x0000000000007b1d */ /* 0x000fec0000010000 */
[----:B------:R-:W0:Y:S01]  /*aa2b0*/  LDS.128 R16, [R11] ;  /* 0x000000000b107984 */ /* 0x000e220000000c00 */
[----:B------:R-:W-:Y:S02]  /*aa2c0*/  F2FP.SATFINITE.E4M3.F32.PACK_AB_MERGE_C R159, R234, R233, RZ ;  /* 0x000000e9ea9f723e */ /* 0x000fe400048070ff */
[----:B------:R-:W-:Y:S01]  /*aa2d0*/  F2FP.SATFINITE.E4M3.F32.PACK_AB_MERGE_C R158, R236, R235, RZ ;  /* 0x000000ebec9e723e */ /* 0x000fe200048070ff */
[----:B0-----:R-:W-:Y:S04]  /*aa2e0*/  STL.64 [R1+0xc40], R16 ;  /* 0x000c401001007387 */ /* 0x001fe80000100a00 */
[----:B------:R-:W-:Y:S04]  /*aa2f0*/  STL.64 [R1+0xc48], R18 ;  /* 0x000c481201007387 */ /* 0x000fe80000100a00 */
        /* <DEDUP_REMOVED lines=8> */
[----:B------:R-:W-:-:S03]  /*aa380*/  PRMT R156, R163, 0x5410, R156 ;  /* 0x00005410a39c7816 */ /* 0x000fc6000000009c */
[----:B------:R-:W3:Y:S01]  /*aa390*/  LDL.LU R237, [R1+0xdf8] ;  /* 0x000df80001ed7983 */ /* 0x000ee20000300800 */
[----:B------:R-:W-:Y:S01]  /*aa3a0*/  PRMT R155, R156, 0x5210, R15 ;  /* 0x000052109c9b7816 */ /* 0x000fe2000000000f */
[----:B------:R-:W-:Y:S06]  /*aa3b0*/  BAR.SYNC.DEFER_BLOCKING 0x0 ;  /* 0x0000000000007b1d */ /* 0x000fec0000010000 */
[----:B------:R-:W3:Y:S04]  /*aa3c0*/  LDL.LU R238, [R1+0xdfc] ;  /* 0x000dfc0001ee7983 */ /* 0x000ee80000300800 */
[----:B------:R2:W-:Y:S02]  /*aa3d0*/  STSM.16.M88.4 [R222], R152 ;  /* 0x00000098de007844 */ /* 0x0005e40000000200 */
[----:B--2---:R-:W-:-:S02]  /*aa3e0*/  F2FP.SATFINITE.E4M3.F32.PACK_AB_MERGE_C R154, R240, R239, RZ ;  /* 0x000000eff09a723e */ /* 0x004fc400048070ff */
[----:B------:R-:W2:Y:S04]  /*aa3f0*/  LDL.LU R239, [R1+0xa00] ;  /* 0x000a000001ef7983 */ /* 0x000ea80000300800 */
[----:B------:R-:W2:Y:S01]  /*aa400*/  LDL.LU R240, [R1+0xa04] ;  /* 0x000a040001f07983 */ /* 0x000ea20000300800 */
[----:B----4-:R-:W-:-:S03]  /*aa410*/  F2FP.SATFINITE.E4M3.F32.PACK_AB_MERGE_C R153, R242, R241, RZ ;  /* 0x000000f1f299723e */ /* 0x010fc600048070ff */
[----:B------:R-:W4:Y:S04]  /*aa420*/  LDL.LU R241, [R1+0x830] ;  /* 0x0008300001f17983 */ /* 0x000f280000300800 */
[----:B------:R-:W4:Y:S01]  /*aa430*/  LDL.LU R242, [R1+0x834] ;  /* 0x0008340001f27983 */ /* 0x000f220000300800 */
[----:B------:R-:W-:Y:S02]  /*aa440*/  LOP3.LUT R163, R243, 0xffff, RZ, 0xc0, !PT ;  /* 0x0000fffff3a37812 */ /* 0x000fe400078ec0ff */
[----:B------:R-:W-:Y:S01]  /*aa450*/  LOP3.LUT R22, R244, 0xffff, RZ, 0xc0, !PT ;  /* 0x0000fffff4167812 */ /* 0x000fe200078ec0ff */
[----:B------:R-:W4:Y:S04]  /*aa460*/  LDL.LU R243, [R1+0x838] ;  /* 0x0008380001f37983 */ /* 0x000f280000300800 */
[----:B------:R-:W4:Y:S01]  /*aa470*/  LDL.LU R244, [R1+0x83c] ;  /* 0x00083c0001f47983 */ /* 0x000f220000300800 */
[----:B------:R-:W-:-:S02]  /*aa480*/  LOP3.LUT R162, R245, 0xffff, RZ, 0xc0, !PT ;  /* 0x0000fffff5a27812 */ /* 0x000fc400078ec0ff */
[----:B------:R-:W-:Y:S01]  /*aa490*/  PRMT R152, R22, 0x3340, R0 ;  /* 0x0000334016987816 */ /* 0x000fe20000000000 */
[----:B------:R-:W4:Y:S01]  /*aa4a0*/  LDL.LU R245, [R1+0x430] ;  /* 0x0004300001f57983 */ /* 0x000f220000300800 */
[----:B------:R-:W-:Y:S02]  /*aa4b0*/  PRMT R161, R163, 0x3340, R162 ;  /* 0x00003340a3a17816 */ /* 0x000fe400000000a2 */
[----:B---3--:R-:W-:Y:S02]  /*aa4c0*/  LOP3.LUT R21, R246, 0xffff, RZ, 0xc0, !PT ;  /* 0x0000fffff6157812 */ /* 0x008fe400078ec0ff */
[----:B------:R-:W-:Y:S01]  /*aa4d0*/  LOP3.LUT R165, R247, 0xffff, RZ, 0xc0, !PT ;  /* 0x0000fffff7a57812 */ /* 0x000fe200078ec0ff */
[----:B------:R-:W3:Y:S01]  /*aa4e0*/  LDL.LU R246, [R1+0x434] ;  /* 0x0004340001f67983 */ /* 0x000ee20000300800 */
[----:B------:R-:W-:Y:S02]  /*aa4f0*/  LOP3.LUT R164, R248, 0xffff, RZ, 0xc0, !PT ;  /* 0x0000fffff8a47812 */ /* 0x000fe400078ec0ff */
[----:B------:R-:W-:Y:S01]  /*aa500*/  PRMT R161, R161, 0x5410, R152 ;  /* 0x00005410a1a17816 */ /* 0x000fe20000000098 */
[----:B------:R-:W3:Y:S01]  /*aa510*/  LDL.LU R247, [R1+0x438] ;  /* 0x0004380001f77983 */ /* 0x000ee20000300800 */
[----:B------:R-:W-:-:S02]  /*aa520*/  PRMT R152, R165, 0x3340, R0 ;  /* 0x00003340a5987816 */ /* 0x000fc40000000000 */
[----:B------:R-:W-:Y:S01]  /*aa530*/  PRMT R160, R21, 0x3340, R164 ;  /* 0x0000334015a07816 */ /* 0x000fe200000000a4 */
[----:B------:R-:W3:Y:S03]  /*aa540*/  LDL.LU R248, [R1+0x43c] ;  /* 0x00043c0001f87983 */ /* 0x000ee60000300800 */
[----:B------:R-:W-:Y:S02]  /*aa550*/  PRMT R160, R160, 0x5410, R152 ;  /* 0x00005410a0a07816 */ /* 0x000fe40000000098 */
[----:B------:R-:W-:Y:S02]  /*aa560*/  LOP3.LUT R20, R12, 0xffff, RZ, 0xc0, !PT ;  /* 0x0000ffff0c147812 */ /* 0x000fe400078ec0ff */
[----:B------:R-:W-:Y:S02]  /*aa570*/  LOP3.LUT R17, R157, 0xffff, RZ, 0xc0, !PT ;  /* 0x0000ffff9d117812 */ /* 0x000fe400078ec0ff */
[----:B------:R-:W-:-:S02]  /*aa580*/  LOP3.LUT R18, R9, 0xffff, RZ, 0xc0, !PT ;  /* 0x0000ffff09127812 */ /* 0x000fc400078ec0ff */
[----:B------:R-:W-:Y:S02]  /*aa590*/  LOP3.LUT R19, R10, 0xffff, RZ, 0xc0, !PT ;  /* 0x0000ffff0a137812 */ /* 0x000fe400078ec0ff */
[----:B------:R-:W-:Y:S02]  /*aa5a0*/  PRMT R152, R18, 0x3340, R0 ;  /* 0x0000334012987816 */ /* 0x000fe40000000000 */
[----:B------:R-:W-:Y:S02]  /*aa5b0*/  PRMT R156, R20, 0x3340, R19 ;  /* 0x00003340149c7816 */ /* 0x000fe40000000013 */
[----:B------:R-:W-:Y:S02]  /*aa5c0*/  LOP3.LUT R12, R8, 0xffff, RZ, 0xc0, !PT ;  /* 0x0000ffff080c7812 */ /* 0x000fe400078ec0ff */
[----:B------:R-:W-:Y:S02]  /*aa5d0*/  PRMT R156, R156, 0x5410, R152 ;  /* 0x000054109c9c7816 */ /* 0x000fe40000000098 */
[----:B------:R-:W-:-:S02]  /*aa5e0*/  LOP3.LUT R8, R154, 0xffff, RZ, 0xc0, !PT ;  /* 0x0000ffff9a087812 */ /* 0x000fc400078ec0ff */
[----:B------:R-:W-:Y:S02]  /*aa5f0*/  LOP3.LUT R10, R159, 0xffff, RZ, 0xc0, !PT ;  /* 0x0000ffff9f0a7812 */ /* 0x000fe400078ec0ff */
[----:B------:R-:W-:Y:S02]  /*aa600*/  LOP3.LUT R9, R158, 0xffff, RZ, 0xc0, !PT ;  /* 0x0000ffff9e097812 */ /* 0x000fe400078ec0ff */
[----:B------:R-:W-:Y:S01]  /*aa610*/  PRMT R154, R156, 0x4210, R8 ;  /* 0x000042109c9a7816 */ /* 0x000fe20000000008 */
[----:B------:R-:W-:Y:S01]  /*aa620*/  BAR.SYNC.DEFER_BLOCKING 0x0 ;  /* 0x0000000000007b1d */ /* 0x000fe20000010000 */
[----:B------:R-:W-:-:S05]  /*aa630*/  LOP3.LUT R14, R14, 0xffff, RZ, 0xc0, !PT ;  /* 0x0000ffff0e0e7812 */ /* 0x000fca00078ec0ff */
[----:B------:R-:W0:Y:S01]  /*aa640*/  LDS.128 R156, [R11] ;  /* 0x000000000b9c7984 */ /* 0x000e220000000c00 */
[----:B------:R-:W-:Y:S02]  /*aa650*/  PRMT R152, R10, 0x3340, R0 ;  /* 0x000033400a987816 */ /* 0x000fe40000000000 */
[----:B------:R-:W-:Y:S02]  /*aa660*/  PRMT R155, R14, 0x3340, R12 ;  /* 0x000033400e9b7816 */ /* 0x000fe4000000000c */
[----:B------:R-:W-:Y:S02]  /*aa670*/  LOP3.LUT R15, R153, 0xffff, RZ, 0xc0, !PT ;  /* 0x0000ffff990f7812 */ /* 0x000fe400078ec0ff */
[----:B------:R-:W-:Y:S02]  /*aa680*/  PRMT R155, R155, 0x5410, R152 ;  /* 0x000054109b9b7816 */ /* 0x000fe40000000098 */
[----:B------:R-:W-:Y:S02]  /*aa690*/  PRMT R152, R161, 0x4210, R9 ;  /* 0x00004210a1987816 */ /* 0x000fe40000000009 */
[----:B------:R-:W-:-:S02]  /*aa6a0*/  PRMT R153, R160, 0x4210, R17 ;  /* 0x00004210a0997816 */ /* 0x000fc40000000011 */
[----:B------:R-:W-:Y:S01]  /*aa6b0*/  PRMT R155, R155, 0x4210, R15 ;  /* 0x000042109b9b7816 */ /* 0x000fe2000000000f */
[----:B------:R-:W-:Y:S06]  /*aa6c0*/  BAR.SYNC.DEFER_BLOCKING 0x0 ;  /* 0x0000000000007b1d */ /* 0x000fec0000010000 */
[----:B------:R1:W-:Y:S04]  /*aa6d0*/  STSM.16.M88.4 [R222], R152 ;  /* 0x00000098de007844 */ /* 0x0003e80000000200 */
[----:B0-----:R0:W-:Y:S04]  /*aa6e0*/  STL.64 [R1+0xc30], R156 ;  /* 0x000c309c01007387 */ /* 0x0011e80000100a00 */
[----:B------:R-:W-:Y:S01]  /*aa6f0*/  STL.64 [R1+0xc38], R158 ;  /* 0x000c389e01007387 */ /* 0x000fe20000100a00 */
[----:B-1----:R-:W-:-:S02]  /*aa700*/  SHF.R.S32.HI R152, RZ, 0x1f, R168 ;  /* 0x0000001fff987819 */ /* 0x002fc400000114a8 */
[----:B0-----:R-:W-:-:S05]  /*aa710*/  IADD3 R156, P2, R168, R2, RZ ;  /* 0x00000002a89c7210 */ /* 0x001fca0007f5e0ff */
[----:B------:R-:W-:Y:S01]  /*aa720*/  IMAD.X R157, R152, 0x1, R13, P2 ;  /* 0x00000001989d7824 */ /* 0x000fe200010e060d */
[----:B------:R-:W-:Y:S02]  /*aa730*/  IADD3 R154, P2, R168, R0, RZ ;  /* 0x00000000a89a7210 */ /* 0x000fe40007f5e0ff */
[----:B------:R-:W-:-:S05]  /*aa740*/  F2FP.SATFINITE.E4M3.F32.PACK_AB_MERGE_C R16, R230, R229, RZ ;  /* 0x000000e5e610723e */ /* 0x000fca00048070ff */
[----:B------:R0:W-:Y:S01]  /*aa750*/  STL [R1+0x551c], R16 ;  /* 0x00551c1001007387 */ /* 0x0001e20000100800 */
[----:B------:R-:W-:-:S03]  /*aa760*/  IMAD.X R155, R152, 0x1, R7, P2 ;  /* 0x00000001989b7824 */ /* 0x000fc600010e0607 */
[----:B------:R-:W-:Y:S01]  /*aa770*/  STL.64 [R1+0x16a0], R156 ;  /* 0x0016a09c01007387 */ /* 0x000fe20000100a00 */
[----:B0-----:R-:W-:-:S05]  /*aa780*/  F2FP.SATFINITE.E4M3.F32.PACK_AB_MERGE_C R16, R232, R231, RZ ;  /* 0x000000e7e810723e */ /* 0x001fca00048070ff */
[----:B------:R0:W-:Y:S02]  /*aa790*/  STL [R1+0x4acc], R16 ;  /* 0x004acc1001007387 */ /* 0x0001e40000100800 */
[----:B0-----:R-:W-:-:S05]  /*aa7a0*/  F2FP.SATFINITE.E4M3.F32.PACK_AB_MERGE_C R16, R234, R233, RZ ;  /* 0x000000e9ea10723e */ /* 0x001fca00048070ff */
[----:B------:R0:W-:Y:S04]  /*aa7b0*/  STL [R1+0x5520], R16 ;  /* 0x0055201001007387 */ /* 0x0001e80000100800 */
[----:B------:R1:W-:Y:S01]  /*aa7c0*/  STL.64 [R1+0x1698], R154 ;  /* 0x0016989a01007387 */ /* 0x0003e20000100a00 */
[----:B0-----:R-:W-:Y:S02]  /*aa7d0*/  F2FP.SATFINITE.E4M3.F32.PACK_AB_MERGE_C R16, R236, R235, RZ ;  /* 0x000000ebec10723e */ /* 0x001fe400048070ff */
[----:B-1----:R-:W-:-:S03]  /*aa7e0*/  IADD3 R154, P2, R168, R6, RZ ;  /* 0x00000006a89a7210 */ /* 0x002fc60007f5e0ff */
[----:B------:R-:W-:Y:S02]  /*aa7f0*/  STL [R1+0x4a64], R16 ;  /* 0x004a641001007387 */ /* 0x000fe40000100800 */
[----:B------:R-:W-:-:S05]  /*aa800*/  IMAD.X R155, R152, 0x1, R5, P2 ;  /* 0x00000001989b7824 */ /* 0x000fca00010e0605 */
[----:B------:R0:W-:Y:S02]  /*aa810*/  STL.64 [R1+0x1690], R154 ;  /* 0x0016909a01007387 */ /* 0x0001e40000100a00 */
[----:B0-----:R-:W-:-:S05]  /*aa820*/  IADD3 R154, P2, R168, R4, RZ ;  /* 0x00000004a89a7210 */ /* 0x001fca0007f5e0ff */
[----:B------:R-:W-:Y:S01]  /*aa830*/  IMAD.X R155, R152, 0x1, R3, P2 ;  /* 0x00000001989b7824 */ /* 0x000fe200010e0603 */
[----:B------:R-:W-:-:S04]  /*aa840*/  SHF.R.S32.HI R152, RZ, 0x1f, R167 ;  /* 0x0000001fff987819 */ /* 0x000fc800000114a7 */
[----:B------:R0:W-:Y:S01]  /*aa850*/  STL.64 [R1+0x1688], R154 ;  /* 0x0016889a01007387 */ /* 0x0001e20000100a00 */
[----:B------:R-:W-:Y:S02]  /*aa860*/  F2FP.SATFINITE.E4M3.F32.PACK_AB_MERGE_C R23, R238, R237, RZ ;  /* 0x000000edee17723e */ /* 0x000fe400048070ff */
[----:B--2---:R-:W-:Y:S02]  /*aa870*/  F2FP.SATFINITE.E4M3.F32.PACK_AB_MERGE_C R16, R240, R239, RZ ;  /* 0x000000eff010723e */ /* 0x004fe400048070ff */
[C---:B0-----:R-:W-:Y:S01]  /*aa880*/  IADD3 R154, P2, R167.reuse, R2, RZ ;  /* 0x00000002a79a7210 */ /* 0x041fe20007f5e0ff */
[----:B------:R-:W-:Y:S04]  /*aa890*/  STL [R1+0x4a78], R23 ;  /* 0x004a781701007387 */ /* 0x000fe80000100800 */
[----:B------:R-:W-:Y:S01]  /*aa8a0*/  IMAD.X R155, R152, 0x1, R13, P2 ;  /* 0x00000001989b7824 */ /* 0x000fe200010e060d */
[----:B------:R-:W-:Y:S04]  /*aa8b0*/  STL [R1+0x49f8], R16 ;  /* 0x0049f81001007387 */ /* 0x000fe80000100800 */
[----:B------:R0:W-:Y:S02]  /*aa8c0*/  STL.64 [R1+0x15f8], R154 ;  /* 0x0015f89a01007387 */ /* 0x0001e40000100a00 */
[----:B0-----:R-:W-:-:S05]  /*aa8d0*/  IADD3 R154, P2, R167, R0, RZ ;  /* 0x00000000a79a7210 */ /* 0x001fca0007f5e0ff */
[----:B------:R-:W-:-:S05]  /*aa8e0*/  IMAD.X R155, R152, 0x1, R7, P2 ;  /* 0x00000001989b7824 */ /* 0x000fca00010e0607 */
[----:B------:R0:W-:Y:S02]  /*aa8f0*/  STL.64 [R1+0x15e8], R154 ;  /* 0x0015e89a01007387 */ /* 0x0001e40000100a00 */
[----:B0-----:R-:W-:-:S05]  /*aa900*/  IADD3 R154, P2, R167, R6, RZ ;  /* 0x00000006a79a7210 */ /* 0x001fca0007f5e0ff */
[----:B------:R-:W-:-:S05]  /*aa910*/  IMAD.X R155, R152, 0x1, R5, P2 ;  /* 0x00000001989b7824 */ /* 0x000fca00010e0605 */
[----:B------:R0:W-:Y:S01]  /*aa920*/  STL.64 [R1+0x15e0], R154 ;  /* 0x0015e09a01007387 */ /* 0x0001e20000100a00 */
[----:B------:R-:W-:Y:S02]  /*aa930*/  SHF.R.U32.HI R153, RZ, 0x8, R163 ;  /* 0x00000008ff997819 */ /* 0x000fe400000116a3 */
[----:B------:R-:W-:Y:S02]  /*aa940*/  SHF.R.U32.HI R163, RZ, 0x8, R162 ;  /* 0x00000008ffa37819 */ /* 0x000fe400000116a2 */
[----:B------:R-:W-:Y:S02]  /*aa950*/  SHF.R.U32.HI R161, RZ, 0x8, R164 ;  /* 0x00000008ffa17819 */ /* 0x000fe400000116a4 */
[----:B0-----:R-:W-:-:S05]  /*aa960*/  IADD3 R154, P2, R167, R4, RZ ;  /* 0x00000004a79a7210 */ /* 0x001fca0007f5e0ff */
[----:B------:R-:W-:Y:S01]  /*aa970*/  IMAD.X R155, R152, 0x1, R3, P2 ;  /* 0x00000001989b7824 */ /* 0x000fe200010e0603 */
[----:B------:R-:W-:Y:S02]  /*aa980*/  SHF.R.U32.HI R152, RZ, 0x8, R21 ;  /* 0x00000008ff987819 */ /* 0x000fe40000011615 */
[----:B------:R-:W-:Y:S02]  /*aa990*/  LOP3.LUT R153, R153, 0xffff, RZ, 0xc0, !PT ;  /* 0x0000ffff99997812 */ /* 0x000fe400078ec0ff */
[----:B------:R-:W-:Y:S02]  /*aa9a0*/  LOP3.LUT R163, R163, 0xffff, RZ, 0xc0, !PT ;  /* 0x0000ffffa3a37812 */ /* 0x000fe400078ec0ff */
[----:B------:R-:W-:Y:S02]  /*aa9b0*/  LOP3.LUT R152, R152, 0xffff, RZ, 0xc0, !PT ;  /* 0x0000ffff98987812 */ /* 0x000fe400078ec0ff */
[----:B------:R-:W-:Y:S02]  /*aa9c0*/  LOP3.LUT R161, R161, 0xffff, RZ, 0xc0, !PT ;  /* 0x0000ffffa1a17812 */ /* 0x000fe400078ec0ff */
[----:B------:R-:W-:-:S02]  /*aa9d0*/  PRMT R163, R153, 0x3340, R163 ;  /* 0x0000334099a37816 */ /* 0x000fc400000000a3 */
[----:B------:R-:W-:Y:S02]  /*aa9e0*/  SHF.R.U32.HI R153, RZ, 0x8, R22 ;  /* 0x00000008ff997819 */ /* 0x000fe40000011616 */
[----:B------:R-:W-:Y:S02]  /*aa9f0*/  PRMT R161, R152, 0x3340, R161 ;  /* 0x0000334098a17816 */ /* 0x000fe400000000a1 */
[----:B------:R-:W-:Y:S02]  /*aaa00*/  SHF.R.S32.HI R152, RZ, 0x1f, R166 ;  /* 0x0000001fff987819 */ /* 0x000fe400000114a6 */
[----:B------:R-:W-:Y:S02]  /*aaa10*/  IADD3 R22, P2, R166, R2, RZ ;  /* 0x00000002a6167210 */ /* 0x000fe40007f5e0ff */
[----:B------:R-:W-:-:S03]  /*aaa20*/  SHF.R.U32.HI R156, RZ, 0x8, R18 ;  /* 0x00000008ff9c7819 */ /* 0x000fc60000011612 */
[----:B------:R-:W-:Y:S01]  /*aaa30*/  IMAD.X R23, R152, 0x1, R13, P2 ;  /* 0x0000000198177824 */ /* 0x000fe200010e060d */
[----:B------:R-:W-:Y:S02]  /*aaa40*/  IADD3 R18, P2, R166, R0, RZ ;  /* 0x00000000a6127210 */ /* 0x000fe40007f5e0ff */
[----:B------:R-:W-:-:S03]  /*aaa50*/  SHF.R.U32.HI R162, RZ, 0x8, R19 ;  /* 0x00000008ffa27819 */ /* 0x000fc60000011613 */
[----:B------:R-:W-:Y:S01]  /*aaa60*/  IMAD.X R19, R152, 0x1, R7, P2 ;  /* 0x0000000198137824 */ /* 0x000fe200010e0607 */
[----:B------:R-:W-:Y:S04]  /*aaa70*/  STL.64 [R1+0x15d8], R154 ;  /* 0x0015d89a01007387 */ /* 0x000fe80000100a00 */
[----:B------:R-:W-:Y:S04]  /*aaa80*/  STL.64 [R1+0x15d0], R22 ;  /* 0x0015d01601007387 */ /* 0x000fe80000100a00 */
[----:B------:R0:W-:Y:S01]  /*aaa90*/  STL.64 [R1+0x15f0], R18 ;  /* 0x0015f01201007387 */ /* 0x0001e20000100a00 */
[----:B----4-:R-:W-:-:S02]  /*aaaa0*/  F2FP.SATFINITE.E4M3.F32.PACK_AB_MERGE_C R160, R242, R241, RZ ;  /* 0x000000f1f2a0723e */ /* 0x010fc400048070ff */
[----:B0-----:R-:W-:-:S05]  /*aaab0*/  IADD3 R18, P2, R166, R6, RZ ;  /* 0x00000006a6127210 */ /* 0x001fca0007f5e0ff */
[----:B------:R-:W-:-:S05]  /*aaac0*/  IMAD.X R19, R152, 0x1, R5, P2 ;  /* 0x0000000198137824 */ /* 0x000fca00010e0605 */
[----:B------:R0:W-:Y:S04]  /*aaad0*/  STL.64 [R1+0x1680], R18 ;  /* 0x0016801201007387 */ /* 0x0001e80000100a00 */
[----:B------:R-:W2:Y:S04]  /*aaae0*/  LDL.LU R240, [R1+0x30] ;  /* 0x0000300001f07983 */ /* 0x000ea80000300800 */
[----:B------:R-:W2:Y:S01]  /*aaaf0*/  LDL.LU R241, [R1+0x34] ;  /* 0x0000340001f17983 */ /* 0x000ea20000300800 */
[----:B0-----:R-:W-:-:S03]  /*aab00*/  IADD3 R18, P2, R166, R4, RZ ;  /* 0x00000004a6127210 */ /* 0x001fc60007f5e0ff */
[----:B------:R-:W4:Y:S02]  /*aab10*/  LDL.LU R242, [R1+0x38] ;  /* 0x0000380001f27983 */ /* 0x000f240000300800 */
[----:B------:R-:W-:Y:S01]  /*aab20*/  IMAD.X R19, R152, 0x1, R3, P2 ;  /* 0x0000000198137824 */ /* 0x000fe200010e0603 */
[----:B------:R-:W-:-:S04]  /*aab30*/  F2FP.SATFINITE.E4M3.F32.PACK_AB_MERGE_C R159, R244, R243, RZ ;  /* 0x000000f3f49f723e */ /* 0x000fc800048070ff */
[----:B------:R0:W-:Y:S04]  /*aab40*/  STL.64 [R1+0x1678], R18 ;  /* 0x0016781201007387 */ /* 0x0001e80000100a00 */
[----:B------:R-:W4:Y:S04]  /*aab50*/  LDL.LU R243, [R1+0x3c] ;  /* 0x00003c0001f37983 */ /* 0x000f280000300800 */
[----:B------:R-:W2:Y:S01]  /*aab60*/  LDL.LU R244, [R1+0x46b8] ;  /* 0x0046b80001f47983 */ /* 0x000ea20000300800 */
[----:B------:R-:W-:Y:S02]  /*aab70*/  SHF.R.U32.HI R154, RZ, 0x8, R165 ;  /* 0x00000008ff9a7819 */ /* 0x000fe400000116a5 */
[----:B------:R-:W-:Y:S01]  /*aab80*/  SHF.R.U32.HI R155, RZ, 0x8, R20 ;  /* 0x00000008ff9b7819 */ /* 0x000fe20000011614 */
[----:B------:R-:W-:Y:S01]  /*aab90*/  BAR.SYNC.DEFER_BLOCKING 0x0 ;  /* 0x0000000000007b1d */ /* 0x000fe20000010000 */
        /* <DEDUP_REMOVED lines=11> */
[----:B---3--:R-:W-:Y:S02]  /*aac50*/  F2FP.SATFINITE.E4M3.F32.PACK_AB_MERGE_C R158, R246, R245, RZ ;  /* 0x000000f5f69e723e */ /* 0x008fe400048070ff */
[----:B------:R-:W-:Y:S01]  /*aac60*/  PRMT R154, R162, 0x5410, R155 ;  /* 0x00005410a29a7816 */ /* 0x000fe2000000009b */
[----:B------:R-:W3:Y:S01]  /*aac70*/  LDL.LU R245, [R1+0xc0c] ;  /* 0x000c0c0001f57983 */ /* 0x000ee20000300800 */
[----:B------:R-:W-:-:S02]  /*aac80*/  SHF.R.S32.HI R155, RZ, 0x1f, R169 ;  /* 0x0000001fff9b7819 */ /* 0x000fc400000114a9 */
[----:B0-----:R-:W-:Y:S01]  /*aac90*/  IADD3 R18, P2, R169, R2, RZ ;  /* 0x00000002a9127210 */ /* 0x001fe20007f5e0ff */
[----:B------:R-:W3:Y:S01]  /*aaca0*/  LDL.LU R246, [R1+0x140c] ;  /* 0x00140c0001f67983 */ /* 0x000ee20000300800 */
[----:B------:R-:W-:-:S03]  /*aacb0*/  F2FP.SATFINITE.E4M3.F32.PACK_AB_MERGE_C R157, R248, R247, RZ ;  /* 0x000000f7f89d723e */ /* 0x000fc600048070ff */
[----:B------:R-:W-:Y:S01]  /*aacc0*/  IMAD.X R19, R155, 0x1, R13, P2 ;  /* 0x000000019b137824 */ /* 0x000fe200010e060d */
[----:B------:R-:W3:Y:S01]  /*aacd0*/  LDL.LU R247, [R1+0x46ac] ;  /* 0x0046ac0001f77983 */ /* 0x000ee20000300800 */
[----:B------:R-:W-:Y:S02]  /*aace0*/  SHF.R.U32.HI R164, RZ, 0x8, R12 ;  /* 0x00000008ffa47819 */ /* 0x000fe4000001160c */
[----:B------:R-:W-:Y:S01]  /*aacf0*/  PRMT R152, R152, 0x5210, R9 ;  /* 0x0000521098987816 */ /* 0x000fe20000000009 */
[----:B------:R-:W3:Y:S04]  /*aad00*/  LDL.LU R248, [R1+0xc08] ;  /* 0x000c080001f87983 */ /* 0x000ee80000300800 */
[----:B------:R-:W3:Y:S04]  /*aad10*/  LDL.LU R12, [R1+0x1408] ;  /* 0x00140800010c7983 */ /* 0x000ee80000300800 */
[----:B------:R-:W3:Y:S04]  /*aad20*/  LDL.LU R9, [R1+0x468c] ;  /* 0x00468c0001097983 */ /* 0x000ee80000300800 */
[----:B------:R0:W-:Y:S01]  /*aad30*/  STL.64 [R1+0x15c8], R18 ;  /* 0x0015c81201007387 */ /* 0x0001e20000100a00 */
[----:B------:R-:W-:-:S02]  /*aad40*/  PRMT R153, R153, 0x5210, R17 ;  /* 0x0000521099997816 */ /* 0x000fc40000000011 */
[----:B0-----:R-:W-:-:S05]  /*aad50*/  IADD3 R18, P2, R169, R0, RZ ;  /* 0x00000000a9127210 */ /* 0x001fca0007f5e0ff */
[----:B------:R-:W-:Y:S01]  /*aad60*/  IMAD.X R19, R155, 0x1, R7, P2 ;  /* 0x000000019b137824 */ /* 0x000fe200010e0607 */
[----:B------:R-:W-:Y:S02]  /*aad70*/  IADD3 R16, P2, R169, R6, RZ ;  /* 0x00000006a9107210 */ /* 0x000fe40007f5e0ff */
[----:B------:R-:W-:Y:S02]  /*aad80*/  SHF.R.U32.HI R165, RZ, 0x8, R10 ;  /* 0x00000008ffa57819 */ /* 0x000fe4000001160a */
[----:B------:R-:W-:Y:S01]  /*aad90*/  SHF.R.U32.HI R156, RZ, 0x8, R14 ;  /* 0x00000008ff9c7819 */ /* 0x000fe2000001160e */
[----:B------:R-:W-:Y:S01]  /*aada0*/  IMAD.X R17, R155, 0x1, R5, P2 ;  /* 0x000000019b117824 */ /* 0x000fe200010e0605 */
[----:B------:R-:W3:Y:S01]  /*aadb0*/  LDL.LU R10, [R1+0x1010] ;  /* 0x00101000010a7983 */ /* 0x000ee20000300800 */
[----:B------:R-:W-:-:S03]  /*aadc0*/  PRMT R154, R154, 0x5210, R8 ;  /* 0x000052109a9a7816 */ /* 0x000fc60000000008 */
[----:B------:R-:W3:Y:S04]  /*aadd0*/  LDL.LU R14, [R1+0x4688] ;  /* 0x00468800010e7983 */ /* 0x000ee80000300800 */
[----:B------:R-:W3:Y:S04]  /*aade0*/  LDL.LU R8, [R1+0x100c] ;  /* 0x00100c0001087983 */ /* 0x000ee80000300800 */
[----:B------:R-:W-:Y:S04]  /*aadf0*/  STL.64 [R1+0x15c0], R18 ;  /* 0x0015c01201007387 */ /* 0x000fe80000100a00 */
[----:B------:R0:W-:Y:S02]  /*aae00*/  STL.64 [R1+0x15b8], R16 ;  /* 0x0015b81001007387 */ /* 0x0001e40000100a00 */
[----:B0-----:R-:W-:-:S05]  /*aae10*/  IADD3 R16, P2, R169, R4, RZ ;  /* 0x00000004a9107210 */ /* 0x001fca0007f5e0ff */
[----:B------:R-:W-:-:S05]  /*aae20*/  IMAD.X R17, R155, 0x1, R3, P2 ;  /* 0x000000019b117824 */ /* 0x000fca00010e0603 */
[----:B------:R-:W-:Y:S04]  /*aae30*/  STL.64 [R1+0x15b0], R16 ;  /* 0x0015b01001007387 */ /* 0x000fe80000100a00 */
[----:B------:R-:W0:Y:S01]  /*aae40*/  LDS.128 R16, [R11] ;  /* 0x000000000b107984 */ /* 0x000e220000000c00 */
[----:B------:R-:W-:Y:S02]  /*aae50*/  LOP3.LUT R156, R156, 0xffff, RZ, 0xc0, !PT ;  /* 0x0000ffff9c9c7812 */ /* 0x000fe400078ec0ff */
[----:B------:R-:W-:Y:S02]  /*aae60*/  LOP3.LUT R164, R164, 0xffff, RZ, 0xc0, !PT ;  /* 0x0000ffffa4a47812 */ /* 0x000fe400078ec0ff */
[----:B------:R-:W-:Y:S02]  /*aae70*/  LOP3.LUT R165, R165, 0xffff, RZ, 0xc0, !PT ;  /* 0x0000ffffa5a57812 */ /* 0x000fe400078ec0ff */
[----:B------:R-:W-:-:S02]  /*aae80*/  PRMT R164, R156, 0x3340, R164 ;  /* 0x000033409ca47816 */ /* 0x000fc400000000a4 */
[----:B------:R-:W-:Y:S01]  /*aae90*/  PRMT R156, R165, 0x3340, R0 ;  /* 0x00003340a59c7816 */ /* 0x000fe20000000000 */
        /* <DEDUP_REMOVED lines=15> */
[----:B------:R-:W3:Y:S04]  /*aaf90*/  LDL.LU R239, [R1+0xa30] ;  /* 0x000a300001ef7983 */ /* 0x000ee80000300800 */
[----:B------:R0:W-:Y:S01]  /*aafa0*/  STSM.16.M88.4 [R222], R152 ;  /* 0x00000098de007844 */ /* 0x0001e20000000200 */
[----:B------:R-:W-:Y:S01]  /*aafb0*/  BAR.SYNC.DEFER_BLOCKING 0x0 ;  /* 0x0000000000007b1d */ /* 0x000fe20000010000 */
[----:B--2---:R-:W-:-:S05]  /*aafc0*/  LOP3.LUT R166, R244, 0xffff, RZ, 0xc0, !PT ;  /* 0x0000fffff4a67812 */ /* 0x004fca00078ec0ff */
[----:B------:R-:W1:Y:S01]  /*aafd0*/  LDS.128 R20, [R11] ;  /* 0x000000000b147984 */ /* 0x000e620000000c00 */
[----:B0-----:R-:W-:-:S03]  /*aafe0*/  F2FP.SATFINITE.E4M3.F32.PACK_AB_MERGE_C R154, R241, R240, RZ ;  /* 0x000000f0f19a723e */ /* 0x001fc600048070ff */
[----:B------:R-:W2:Y:S01]  /*aaff0*/  LDL.LU R240, [R1+0xa34] ;  /* 0x000a340001f07983 */ /* 0x000ea20000300800 */
[----:B----4-:R-:W-:-:S03]  /*ab000*/  F2FP.SATFINITE.E4M3.F32.PACK_AB_MERGE_C R153, R243, R242, RZ ;  /* 0x000000f2f399723e */ /* 0x010fc600048070ff */
[----:B------:R-:W4:Y:S04]  /*ab010*/  LDL.LU R241, [R1+0x840] ;  /* 0x0008400001f17983 */ /* 0x000f280000300800 */
[----:B------:R-:W4:Y:S04]  /*ab020*/  LDL.LU R242, [R1+0x844] ;  /* 0x0008440001f27983 */ /* 0x000f280000300800 */
[----:B------:R-:W4:Y:S04]  /*ab030*/  LDL.LU R243, [R1+0x848] ;  /* 0x0008480001f37983 */ /* 0x000f280000300800 */
[----:B------:R-:W4:Y:S01]  /*ab040*/  LDL.LU R244, [R1+0x84c] ;  /* 0x00084c0001f47983 */ /* 0x000f220000300800 */
[----:B---3--:R-:W-:-:S03]  /*ab050*/  LOP3.LUT R168, R245, 0xffff, RZ, 0xc0, !PT ;  /* 0x0000fffff5a87812 */ /* 0x008fc600078ec0ff */
[----:B------:R-:W3:Y:S01]  /*ab060*/  LDL.LU R245, [R1+0x440] ;  /* 0x0004400001f57983 */ /* 0x000ee20000300800 */
[----:B------:R-:W-:-:S03]  /*ab070*/  LOP3.LUT R163, R246, 0xffff, RZ, 0xc0, !PT ;  /* 0x0000fffff6a37812 */ /* 0x000fc600078ec0ff */
[----:B------:R-:W3:Y:S01]  /*ab080*/  LDL.LU R246, [R1+0x444] ;  /* 0x0004440001f67983 */ /* 0x000ee20000300800 */
[----:B------:R-:W-:-:S03]  /*ab090*/  LOP3.LUT R169, R247, 0xffff, RZ, 0xc0, !PT ;  /* 0x0000fffff7a97812 */ /* 0x000fc600078ec0ff */
[----:B------:R-:W3:Y:S01]  /*ab0a0*/  LDL.LU R247, [R1+0x448] ;  /* 0x0004480001f77983 */ /* 0x000ee20000300800 */
[----:B------:R-:W-:-:S03]  /*ab0b0*/  LOP3.LUT R17, R248, 0xffff, RZ, 0xc0, !PT ;  /* 0x0000fffff8117812 */ /* 0x000fc600078ec0ff */
[----:B------:R-:W3:Y:S01]  /*ab0c0*/  LDL.LU R248, [R1+0x44c] ;  /* 0x00044c0001f87983 */ /* 0x000ee20000300800 */
[----:B------:R-:W-:Y:S02]  /*ab0d0*/  PRMT R152, R168, 0x3340, R0 ;  /* 0x00003340a8987816 */ /* 0x000fe40000000000 */
[----:B------:R-:W-:Y:S02]  /*ab0e0*/  PRMT R162, R166, 0x3340, R163 ;  /* 0x00003340a6a27816 */ /* 0x000fe400000000a3 */
[----:B------:R-:W-:Y:S02]  /*ab0f0*/  LOP3.LUT R167, R12, 0xffff, RZ, 0xc0, !PT ;  /* 0x0000ffff0ca77812 */ /* 0x000fe400078ec0ff */
[----:B------:R-:W-:Y:S02]  /*ab100*/  PRMT R162, R162, 0x5410, R152 ;  /* 0x00005410a2a27816 */ /* 0x000fe40000000098 */
[----:B------:R-:W-:Y:S02]  /*ab110*/  PRMT R152, R17, 0x3340, R0 ;  /* 0x0000334011987816 */ /* 0x000fe40000000000 */
[----:B------:R-:W-:-:S02]  /*ab120*/  PRMT R161, R169, 0x3340, R167 ;  /* 0x00003340a9a17816 */ /* 0x000fc400000000a7 */
[----:B------:R-:W-:Y:S02]  /*ab130*/  LOP3.LUT R165, R9, 0xffff, RZ, 0xc0, !PT ;  /* 0x0000ffff09a57812 */ /* 0x000fe400078ec0ff */
[----:B------:R-:W-:Y:S02]  /*ab140*/  LOP3.LUT R18, R160, 0xffff, RZ, 0xc0, !PT ;  /* 0x0000ffffa0127812 */ /* 0x000fe400078ec0ff */
[----:B------:R-:W-:Y:S02]  /*ab150*/  PRMT R161, R161, 0x5410, R152 ;  /* 0x00005410a1a17816 */ /* 0x000fe40000000098 */
[----:B------:R-:W-:Y:S02]  /*ab160*/  PRMT R152, R18, 0x3340, R0 ;  /* 0x0000334012987816 */ /* 0x000fe40000000000 */
[----:B------:R-:W-:Y:S02]  /*ab170*/  LOP3.LUT R9, R158, 0xffff, RZ, 0xc0, !PT ;  /* 0x0000ffff9e097812 */ /* 0x000fe400078ec0ff */
[----:B------:R-:W-:-:S02]  /*ab180*/  LOP3.LUT R164, R10, 0xffff, RZ, 0xc0, !PT ;  /* 0x0000ffff0aa47812 */ /* 0x000fc400078ec0ff */
[----:B------:R-:W-:Y:S02]  /*ab190*/  LOP3.LUT R10, R159, 0xffff, RZ, 0xc0, !PT ;  /* 0x0000ffff9f0a7812 */ /* 0x000fe400078ec0ff */
[----:B------:R-:W-:Y:S02]  /*ab1a0*/  PRMT R156, R165, 0x3340, R164 ;  /* 0x00003340a59c7816 */ /* 0x000fe400000000a4 */
[----:B------:R-:W-:Y:S02]  /*ab1b0*/  LOP3.LUT R14, R14, 0xffff, RZ, 0xc0, !PT ;  /* 0x0000ffff0e0e7812 */ /* 0x000fe400078ec0ff */
[----:B------:R-:W-:Y:S02]  /*ab1c0*/  LOP3.LUT R12, R8, 0xffff, RZ, 0xc0, !PT ;  /* 0x0000ffff080c7812 */ /* 0x000fe400078ec0ff */
[----:B------:R-:W-:Y:S02]  /*ab1d0*/  PRMT R156, R156, 0x5410, R152 ;  /* 0x000054109c9c7816 */ /* 0x000fe40000000098 */
[----:B------:R-:W-:-:S02]  /*ab1e0*/  PRMT R152, R10, 0x3340, R0 ;  /* 0x000033400a987816 */ /* 0x000fc40000000000 */
[----:B------:R-:W-:Y:S02]  /*ab1f0*/  PRMT R155, R14, 0x3340, R12 ;  /* 0x000033400e9b7816 */ /* 0x000fe4000000000c */
[----:B------:R-:W-:Y:S02]  /*ab200*/  LOP3.LUT R16, R157, 0xffff, RZ, 0xc0, !PT ;  /* 0x0000ffff9d107812 */ /* 0x000fe400078ec0ff */
[----:B------:R-:W-:Y:S02]  /*ab210*/  PRMT R155, R155, 0x5410, R152 ;  /* 0x000054109b9b7816 */ /* 0x000fe40000000098 */
[----:B------:R-:W-:Y:S02]  /*ab220*/  LOP3.LUT R8, R154, 0xffff, RZ, 0xc0, !PT ;  /* 0x0000ffff9a087812 */ /* 0x000fe400078ec0ff */
[----:B------:R-:W-:Y:S02]  /*ab230*/  LOP3.LUT R15, R153, 0xffff, RZ, 0xc0, !PT ;  /* 0x0000ffff990f7812 */ /* 0x000fe400078ec0ff */
[----:B------:R-:W-:-:S02]  /*ab240*/  PRMT R152, R162, 0x4210, R9 ;  /* 0x00004210a2987816 */ /* 0x000fc40000000009 */
[----:B------:R-:W-:Y:S02]  /*ab250*/  PRMT R153, R161, 0x4210, R16 ;  /* 0x00004210a1997816 */ /* 0x000fe40000000010 */
[----:B------:R-:W-:Y:S02]  /*ab260*/  PRMT R154, R156, 0x4210, R8 ;  /* 0x000042109c9a7816 */ /* 0x000fe40000000008 */
[----:B------:R-:W-:Y:S01]  /*ab270*/  PRMT R155, R155, 0x4210, R15 ;  /* 0x000042109b9b7816 */ /* 0x000fe2000000000f */
[----:B------:R-:W-:Y:S06]  /*ab280*/  BAR.SYNC.DEFER_BLOCKING 0x0 ;  /* 0x0000000000007b1d */ /* 0x000fec0000010000 */
[----:B-1----:R0:W-:Y:S02]  /*ab290*/  STL.64 [R1+0xc10], R20 ;  /* 0x000c101401007387 */ /* 0x0021e40000100a00 */
[----:B0-----:R-:W-:-:S02]  /*ab2a0*/  IADD3 R20, P2, R172, R2, RZ ;  /* 0x00000002ac147210 */ /* 0x001fc40007f5e0ff */
[----:B------:R0:W-:Y:S04]  /*ab2b0*/  STSM.16.M88.4 [R222], R152 ;  /* 0x00000098de007844 */ /* 0x0001e80000000200 */
[----:B------:R-:W-:Y:S01]  /*ab2c0*/  STL.64 [R1+0xc18], R22 ;  /* 0x000c181601007387 */ /* 0x000fe20000100a00 */
[----:B0-----:R-:W-:-:S05]  /*ab2d0*/  SHF.R.S32.HI R152, RZ, 0x1f, R172 ;  /* 0x0000001fff987819 */ /* 0x001fca00000114ac */
[----:B------:R-:W-:-:S05]  /*ab2e0*/  IMAD.X R21, R152, 0x1, R13, P2 ;  /* 0x0000000198157824 */ /* 0x000fca00010e060d */
[----:B------:R0:W-:Y:S02]  /*ab2f0*/  STL.64 [R1+0x15a8], R20 ;  /* 0x0015a81401007387 */ /* 0x0001e40000100a00 */
[----:B0-----:R-:W-:Y:S02]  /*ab300*/  IADD3 R20, P2, R172, R0, RZ ;  /* 0x00000000ac147210 */ /* 0x001fe40007f5e0ff */
[----:B------:R-:W-:-:S03]  /*ab310*/  F2FP.SATFINITE.E4M3.F32.PACK_AB_MERGE_C R22, R230, R229, RZ ;  /* 0x000000e5e616723e */ /* 0x000fc600048070ff */
[----:B------:R-:W-:Y:S01]  /*ab320*/  IMAD.X R21, R152, 0x1, R7, P2 ;  /* 0x0000000198157824 */ /* 0x000fe200010e0607 */
[----:B------:R-:W-:Y:S01]  /*ab330*/  F2FP.SATFINITE.E4M3.F32.PACK_AB_MERGE_C R19, R232, R231, RZ ;  /* 0x000000e7e813723e */ /* 0x000fe200048070ff */
[----:B------:R0:W-:Y:S04]  /*ab340*/  STL [R1+0x4978], R22 ;  /* 0x0049781601007387 */ /* 0x0001e80000100800 */
[----:B------:R1:W-:Y:S04]  /*ab350*/  STL [R1+0x4928], R19 ;  /* 0x0049281301007387 */ /* 0x0003e80000100800 */
[----:B------:R1:W-:Y:S01]  /*ab360*/  STL.64 [R1+0x15a0], R20 ;  /* 0x0015a01401007387 */ /* 0x0003e20000100a00 */
[----:B0-----:R-:W-:-:S02]  /*ab370*/  F2FP.SATFINITE.E4M3.F32.PACK_AB_MERGE_C R22, R234, R233, RZ ;  /* 0x000000e9ea16723e */ /* 0x001fc400048070ff */
[----:B-1----:R-:W-:Y:S02]  /*ab380*/  F2FP.SATFINITE.E4M3.F32.PACK_AB_MERGE_C R19, R236, R235, RZ ;  /* 0x000000ebec13723e */ /* 0x002fe400048070ff */
[----:B------:R-:W-:Y:S01]  /*ab390*/  IADD3 R20, P2, R172, R6, RZ ;  /* 0x00000006ac147210 */ /* 0x000fe20007f5e0ff */
[----:B------:R-:W-:Y:S04]  /*ab3a0*/  STL [R1+0x493c], R22 ;  /* 0x00493c1601007387 */ /* 0x000fe80000100800 */
[----:B------:R-:W-:Y:S01]  /*ab3b0*/  IMAD.X R21, R152, 0x1, R5, P2 ;  /* 0x0000000198157824 */ /* 0x000fe200010e0605 */
[----:B------:R-:W-:Y:S04]  /*ab3c0*/  STL [R1+0x48d4], R19 ;  /* 0x0048d41301007387 */ /* 0x000fe80000100800 */
[----:B------:R0:W-:Y:S02]  /*ab3d0*/  STL.64 [R1+0x1598], R20 ;  /* 0x0015981401007387 */ /* 0x0001e40000100a00 */
[----:B0-----:R-:W-:-:S05]  /*ab3e0*/  IADD3 R20, P2, R172, R4, RZ ;  /* 0x00000004ac147210 */ /* 0x001fca0007f5e0ff */
[----:B------:R-:W-:-:S05]  /*ab3f0*/  IMAD.X R21, R152, 0x1, R3, P2 ;  /* 0x0000000198157824 */ /* 0x000fca00010e0603 */
[----:B------:R0:W-:Y:S01]  /*ab400*/  STL.64 [R1+0x1590], R20 ;  /* 0x0015901401007387 */ /* 0x0001e20000100a00 */
[----:B------:R-:W-:Y:S02]  /*ab410*/  SHF.R.S32.HI R152, RZ, 0x1f, R171 ;  /* 0x0000001fff987819 */ /* 0x000fe400000114ab */
[----:B0-----:R-:W-:-:S05]  /*ab420*/  F2FP.SATFINITE.E4M3.F32.PACK_AB_MERGE_C R20, R238, R237, RZ ;  /* 0x000000edee14723e */ /* 0x001fca00048070ff */
[----:B------:R0:W-:Y:S02]  /*ab430*/  STL [R1+0x48e8], R20 ;  /* 0x0048e81401007387 */ /* 0x0001e40000100800 */
[----:B0-----:R-:W-:-:S05]  /*ab440*/  IADD3 R20, P2, R171, R2, RZ ;  /* 0x00000002ab147210 */ /* 0x001fca0007f5e0ff */
[----:B------:R-:W-:Y:S01]  /*ab450*/  IMAD.X R21, R152, 0x1, R13, P2 ;  /* 0x0000000198157824 */ /* 0x000fe200010e060d */
[----:B------:R-:W-:Y:S02]  /*ab460*/  SHF.R.U32.HI R162, RZ, 0x8, R167 ;  /* 0x00000008ffa27819 */ /* 0x000fe400000116a7 */
[----:B--2---:R-:W-:-:S05]  /*ab470*/  F2FP.SATFINITE.E4M3.F32.PACK_AB_MERGE_C R19, R240, R239, RZ ;  /* 0x000000eff013723e */ /* 0x004fca00048070ff */
        /* <DEDUP_REMOVED lines=8> */
[----:B------:R-:W-:Y:S02]  /*ab500*/  LOP3.LUT R162, R162, 0xffff, RZ, 0xc0, !PT ;  /* 0x0000ffffa2a27812 */ /* 0x000fe400078ec0ff */
[----:B0-----:R-:W-:-:S05]  /*ab510*/  IADD3 R20, P2, R171, R4, RZ ;  /* 0x00000004ab147210 */ /* 0x001fca0007f5e0ff */
[----:B------:R-:W-:Y:S01]  /*ab520*/  IMAD.X R21, R152, 0x1, R3, P2 ;  /* 0x0000000198157824 */ /* 0x000fe200010e0603 */
[----:B------:R-:W-:-:S04]  /*ab530*/  SHF.R.U32.HI R152, RZ, 0x8, R169 ;  /* 0x00000008ff987819 */ /* 0x000fc800000116a9 */
[----:B------:R-:W-:Y:S01]  /*ab540*/  LOP3.LUT R152, R152, 0xffff, RZ, 0xc0, !PT ;  /* 0x0000ffff98987812 */ /* 0x000fe200078ec0ff */
[----:B------:R0:W-:Y:S03]  /*ab550*/  STL.64 [R1+0x1558], R20 ;  /* 0x0015581401007387 */ /* 0x0001e60000100a00 */
[----:B------:R-:W-:Y:S02]  /*ab560*/  PRMT R162, R152, 0x3340, R162 ;  /* 0x0000334098a27816 */ /* 0x000fe400000000a2 */
[----:B------:R-:W-:Y:S02]  /*ab570*/  SHF.R.S32.HI R152, RZ, 0x1f, R170 ;  /* 0x0000001fff987819 */ /* 0x000fe400000114aa */
[----:B------:R-:W-:Y:S02]  /*ab580*/  SHF.R.U32.HI R155, RZ, 0x8, R18 ;  /* 0x00000008ff9b7819 */ /* 0x000fe40000011612 */
[----:B0-----:R-:W-:-:S05]  /*ab590*/  IADD3 R20, P2, R170, R2, RZ ;  /* 0x00000002aa147210 */ /* 0x001fca0007f5e0ff */
[----:B------:R-:W-:Y:S01]  /*ab5a0*/  IMAD.X R21, R152, 0x1, R13, P2 ;  /* 0x0000000198157824 */ /* 0x000fe200010e060d */
[----:B------:R-:W-:-:S05]  /*ab5b0*/  IADD3 R18, P2, R170, R0, RZ ;  /* 0x00000000aa127210 */ /* 0x000fca0007f5e0ff */
[----:B------:R-:W-:Y:S01]  /*ab5c0*/  IMAD.X R19, R152, 0x1, R7, P2 ;  /* 0x0000000198137824 */ /* 0x000fe200010e0607 */
[----:B------:R-:W-:Y:S04]  /*ab5d0*/  STL.64 [R1+0x1550], R20 ;  /* 0x0015501401007387 */ /* 0x000fe80000100a00 */
[----:B------:R0:W-:Y:S01]  /*ab5e0*/  STL.64 [R1+0x1570], R18 ;  /* 0x0015701201007387 */ /* 0x0001e20000100a00 */
[----:B----4-:R-:W-:Y:S02]  /*ab5f0*/  F2FP.SATFINITE.E4M3.F32.PACK_AB_MERGE_C R161, R242, R241, RZ ;  /* 0x000000f1f2a1723e */ /* 0x010fe400048070ff */
[----:B------:R-:W-:Y:S01]  /*ab600*/  F2FP.SATFINITE.E4M3.F32.PACK_AB_MERGE_C R160, R244, R243, RZ ;  /* 0x000000f3f4a0723e */ /* 0x000fe200048070ff */
[----:B------:R-:W-:Y:S01]  /*ab610*/  BAR.SYNC.DEFER_BLOCKING 0x0 ;  /* 0x0000000000007b1d */ /* 0x000fe20000010000 */
        /* <DEDUP_REMOVED lines=10> */
[----:B------:R-:W-:Y:S02]  /*ab6c0*/  SHF.R.U32.HI R153, RZ, 0x8, R166 ;  /* 0x00000008ff997819 */ /* 0x000fe400000116a6 */
[----:B------:R-:W-:Y:S01]  /*ab6d0*/  SHF.R.U32.HI R163, RZ, 0x8, R163 ;  /* 0x00000008ffa37819 */ /* 0x000fe200000116a3 */
[----:B------:R-:W2:Y:S01]  /*ab6e0*/  LDL.LU R244, [R1+0x46c8] ;  /* 0x0046c80001f47983 */ /* 0x000ea20000300800 */
[----:B------:R-:W-:Y:S02]  /*ab6f0*/  LOP3.LUT R153, R153, 0xffff, RZ, 0xc0, !PT ;  /* 0x0000ffff99997812 */ /* 0x000fe400078ec0ff */
[----:B------:R-:W-:-:S02]  /*ab700*/  LOP3.LUT R163, R163, 0xffff, RZ, 0xc0, !PT ;  /* 0x0000ffffa3a37812 */ /* 0x000fc400078ec0ff */
[----:B------:R-:W-:Y:S02]  /*ab710*/  SHF.R.U32.HI R154, RZ, 0x8, R165 ;  /* 0x00000008ff9a7819 */ /* 0x000fe400000116a5 */
[----:B------:R-:W-:Y:S02]  /*ab720*/  SHF.R.U32.HI R157, RZ, 0x8, R164 ;  /* 0x00000008ff9d7819 */ /* 0x000fe400000116a4 */
[----:B---3--:R-:W-:Y:S02]  /*ab730*/  F2FP.SATFINITE.E4M3.F32.PACK_AB_MERGE_C R159, R246, R245, RZ ;  /* 0x000000f5f69f723e */ /* 0x008fe400048070ff */
[----:B------:R-:W-:Y:S01]  /*ab740*/  PRMT R163, R153, 0x3340, R163 ;  /* 0x0000334099a37816 */ /* 0x000fe200000000a3 */
[----:B------:R-:W3:Y:S01]  /*ab750*/  LDL.LU R245, [R1+0xe0c] ;  /* 0x000e0c0001f57983 */ /* 0x000ee20000300800 */
[----:B------:R-:W-:Y:S02]  /*ab760*/  LOP3.LUT R154, R154, 0xffff, RZ, 0xc0, !PT ;  /* 0x0000ffff9a9a7812 */ /* 0x000fe400078ec0ff */
[----:B------:R-:W-:Y:S01]  /*ab770*/  LOP3.LUT R157, R157, 0xffff, RZ, 0xc0, !PT ;  /* 0x0000ffff9d9d7812 */ /* 0x000fe200078ec0ff */
[----:B------:R-:W3:Y:S01]  /*ab780*/  LDL.LU R246, [R1+0x1414] ;  /* 0x0014140001f67983 */ /* 0x000ee20000300800 */
[----:B------:R-:W-:-:S02]  /*ab790*/  LOP3.LUT R155, R155, 0xffff, RZ, 0xc0, !PT ;  /* 0x0000ffff9b9b7812 */ /* 0x000fc400078ec0ff */
[----:B------:R-:W-:Y:S02]  /*ab7a0*/  SHF.R.U32.HI R153, RZ, 0x8, R168 ;  /* 0x00000008ff997819 */ /* 0x000fe400000116a8 */
[----:B------:R-:W-:Y:S02]  /*ab7b0*/  PRMT R157, R154, 0x3340, R157 ;  /* 0x000033409a9d7816 */ /* 0x000fe4000000009d */
[--C-:B------:R-:W-:Y:S02]  /*ab7c0*/  PRMT R155, R155, 0x3340, R0.reuse ;  /* 0x000033409b9b7816 */ /* 0x100fe40000000000 */
[----:B------:R-:W-:Y:S02]  /*ab7d0*/  LOP3.LUT R153, R153, 0xffff, RZ, 0xc0, !PT ;  /* 0x0000ffff99997812 */ /* 0x000fe400078ec0ff */
[----:B------:R-:W-:Y:S02]  /*ab7e0*/  PRMT R157, R157, 0x5410, R155 ;  /* 0x000054109d9d7816 */ /* 0x000fe4000000009b */
[----:B------:R-:W-:-:S02]  /*ab7f0*/  PRMT R153, R153, 0x3340, R0 ;  /* 0x0000334099997816 */ /* 0x000fc40000000000 */
[----:B------:R-:W-:Y:S02]  /*ab800*/  SHF.R.S32.HI R155, RZ, 0x1f, R173 ;  /* 0x0000001fff9b7819 */ /* 0x000fe400000114ad */
[----:B0-----:R-:W-:Y:S02]  /*ab810*/  IADD3 R18, P2, R173, R2, RZ ;  /* 0x00000002ad127210 */ /* 0x001fe40007f5e0ff */
[----:B------:R-:W-:Y:S02]  /*ab820*/  PRMT R152, R163, 0x5410, R153 ;  /* 0x00005410a3987816 */ /* 0x000fe40000000099 */
[----:B------:R-:W-:Y:S01]  /*ab830*/  F2FP.SATFINITE.E4M3.F32.PACK_AB_MERGE_C R158, R248, R247, RZ ;  /* 0x000000f7f89e723e */ /* 0x000fe200048070ff */
[----:B------:R-:W-:Y:S01]  /*ab840*/  IMAD.X R19, R155, 0x1, R13, P2 ;  /* 0x000000019b137824 */ /* 0x000fe200010e060d */
[----:B------:R-:W3:Y:S01]  /*ab850*/  LDL.LU R247, [R1+0x46bc] ;  /* 0x0046bc0001f77983 */ /* 0x000ee20000300800 */
[----:B------:R-:W-:Y:S02]  /*ab860*/  SHF.R.U32.HI R164, RZ, 0x8, R12 ;  /* 0x00000008ffa47819 */ /* 0x000fe4000001160c */
[----:B------:R-:W-:Y:S01]  /*ab870*/  PRMT R152, R152, 0x5210, R9 ;  /* 0x0000521098987816 */ /* 0x000fe20000000009 */
[----:B------:R-:W3:Y:S01]  /*ab880*/  LDL.LU R248, [R1+0xe08] ;  /* 0x000e080001f87983 */ /* 0x000ee20000300800 */
[----:B------:R-:W-:-:S03]  /*ab890*/  SHF.R.U32.HI R165, RZ, 0x8, R10 ;  /* 0x00000008ffa57819 */ /* 0x000fc6000001160a */
[----:B------:R-:W3:Y:S01]  /*ab8a0*/  LDL.LU R12, [R1+0x1410] ;  /* 0x00141000010c7983 */ /* 0x000ee20000300800 */
[----:B------:R-:W-:-:S03]  /*ab8b0*/  SHF.R.U32.HI R156, RZ, 0x8, R14 ;  /* 0x00000008ff9c7819 */ /* 0x000fc6000001160e */
[----:B------:R-:W3:Y:S04]  /*ab8c0*/  LDL.LU R9, [R1+0x4694] ;  /* 0x0046940001097983 */ /* 0x000ee80000300800 */
[----:B------:R0:W-:Y:S04]  /*ab8d0*/  STL.64 [R1+0x1548], R18 ;  /* 0x0015481201007387 */ /* 0x0001e80000100a00 */
[----:B------:R-:W3:Y:S04]  /*ab8e0*/  LDL.LU R10, [R1+0x1018] ;  /* 0x00101800010a7983 */ /* 0x000ee80000300800 */
[----:B------:R-:W3:Y:S01]  /*ab8f0*/  LDL.LU R14, [R1+0x4690] ;  /* 0x00469000010e7983 */ /* 0x000ee20000300800 */
[----:B------:R-:W-:-:S04]  /*ab900*/  SHF.R.U32.HI R154, RZ, 0x8, R17 ;  /* 0x00000008ff9a7819 */ /* 0x000fc80000011611 */
[----:B------:R-:W-:-:S04]  /*ab910*/  LOP3.LUT R154, R154, 0xffff, RZ, 0xc0, !PT ;  /* 0x0000ffff9a9a7812 */ /* 0x000fc800078ec0ff */
[----:B------:R-:W-:Y:S02]  /*ab920*/  PRMT R154, R154, 0x3340, R0 ;  /* 0x000033409a9a7816 */ /* 0x000fe40000000000 */
[----:B0-----:R-:W-:Y:S02]  /*ab930*/  IADD3 R18, P2, R173, R0, RZ ;  /* 0x00000000ad127210 */ /* 0x001fe40007f5e0ff */
[----:B------:R-:W-:-:S03]  /*ab940*/  PRMT R153, R162, 0x5410, R154 ;  /* 0x00005410a2997816 */ /* 0x000fc6000000009a */
[----:B------:R-:W-:Y:S01]  /*ab950*/  IMAD.X R19, R155, 0x1, R7, P2 ;  /* 0x000000019b137824 */ /* 0x000fe200010e0607 */
[----:B------:R-:W-:Y:S02]  /*ab960*/  PRMT R153, R153, 0x5210, R16 ;  /* 0x0000521099997816 */ /* 0x000fe40000000010 */
[----:B------:R-:W-:Y:S02]  /*ab970*/  IADD3 R16, P2, R173, R6, RZ ;  /* 0x00000006ad107210 */ /* 0x000fe40007f5e0ff */
[----:B------:R-:W-:Y:S02]  /*ab980*/  PRMT R154, R157, 0x5210, R8 ;  /* 0x000052109d9a7816 */ /* 0x000fe40000000008 */
[----:B------:R-:W3:Y:S01]  /*ab990*/  LDL.LU R8, [R1+0x1014] ;  /* 0x0010140001087983 */ /* 0x000ee20000300800 */
[----:B------:R-:W-:-:S03]  /*ab9a0*/  IMAD.X R17, R155, 0x1, R5, P2 ;  /* 0x000000019b117824 */ /* 0x000fc600010e0605 */
        /* <DEDUP_REMOVED lines=10> */
[----:B------:R-:W-:-:S04]  /*aba50*/  PRMT R156, R165, 0x3340, R0 ;  /* 0x00003340a59c7816 */ /* 0x000fc80000000000 */
        /* <DEDUP_REMOVED lines=11> */
[----:B------:R-:W-:Y:S01]  /*abb10*/  PRMT R155, R156, 0x5210, R15 ;  /* 0x000052109c9b7816 */ /* 0x000fe2000000000f */
[----:B------:R-:W-:Y:S06]  /*abb20*/  BAR.SYNC.DEFER_BLOCKING 0x0 ;  /* 0x0000000000007b1d */ /* 0x000fec0000010000 */
[----:B------:R0:W-:Y:S01]  /*abb30*/  STSM.16.M88.4 [R222], R152 ;  /* 0x00000098de007844 */ /* 0x0001e20000000200 */
[----:B------:R-:W-:Y:S01]  /*abb40*/  LOP3.LUT R166, R161, 0xffff, RZ, 0xc0, !PT ;  /* 0x0000ffffa1a67812 */ /* 0x000fe200078ec0ff */
[----:B------:R-:W-:Y:S01]  /*abb50*/  BAR.SYNC.DEFER_BLOCKING 0x0 ;  /* 0x0000000000007b1d */ /* 0x000fe20000010000 */
[----:B--2---:R-:W-:-:S05]  /*abb60*/  LOP3.LUT R164, R244, 0xffff, RZ, 0xc0, !PT ;  /* 0x0000fffff4a47812 */ /* 0x004fca00078ec0ff */
[----:B------:R-:W1:Y:S01]  /*abb70*/  LDS.128 R20, [R11] ;  /* 0x000000000b147984 */ /* 0x000e620000000c00 */
[----:B0-----:R-:W-:-:S03]  /*abb80*/  F2FP.SATFINITE.E4M3.F32.PACK_AB_MERGE_C R154, R241, R240, RZ ;  /* 0x000000f0f19a723e */ /* 0x001fc600048070ff */
[----:B------:R-:W2:Y:S04]  /*abb90*/  LDL.LU R240, [R1+0xa58] ;  /* 0x000a580001f07983 */ /* 0x000ea80000300800 */
[----:B------:R-:W2:Y:S01]  /*abba0*/  LDL.LU R241, [R1+0xa5c] ;  /* 0x000a5c0001f17983 */ /* 0x000ea20000300800 */
[----:B----4-:R-:W-:-:S03]  /*abbb0*/  F2FP.SATFINITE.E4M3.F32.PACK_AB_MERGE_C R153, R243, R242, RZ ;  /* 0x000000f2f399723e */ /* 0x010fc600048070ff */
[----:B------:R-:W4:Y:S04]  /*abbc0*/  LDL.LU R242, [R1+0xa60] ;  /* 0x000a600001f27983 */ /* 0x000f280000300800 */
[----:B------:R-:W4:Y:S01]  /*abbd0*/  LDL.LU R243, [R1+0xa64] ;  /* 0x000a640001f37983 */ /* 0x000f220000300800 */
[----:B---3--:R-:W-:-:S03]  /*abbe0*/  LOP3.LUT R169, R245, 0xffff, RZ, 0xc0, !PT ;  /* 0x0000fffff5a97812 */ /* 0x008fc600078ec0ff */
[----:B------:R-:W3:Y:S04]  /*abbf0*/  LDL.LU R244, [R1+0x850] ;  /* 0x0008500001f47983 */ /* 0x000ee80000300800 */
[----:B------:R-:W3:Y:S01]  /*abc00*/  LDL.LU R245, [R1+0x854] ;  /* 0x0008540001f57983 */ /* 0x000ee20000300800 */
[----:B------:R-:W-:-:S03]  /*abc10*/  LOP3.LUT R163, R246, 0xffff, RZ, 0xc0, !PT ;  /* 0x0000fffff6a37812 */ /* 0x000fc600078ec0ff */
        /* <DEDUP_REMOVED lines=13> */
[----:B------:R-:W-:Y:S02]  /*abcf0*/  PRMT R157, R171, 0x3340, R165 ;  /* 0x00003340ab9d7816 */ /* 0x000fe400000000a5 */
[----:B------:R-:W-:Y:S02]  /*abd00*/  PRMT R162, R162, 0x5410, R152 ;  /* 0x00005410a2a27816 */ /* 0x000fe40000000098 */
[----:B------:R-:W-:Y:S02]  /*abd10*/  PRMT R152, R167, 0x3340, R0 ;  /* 0x00003340a7987816 */ /* 0x000fe40000000000 */
[----:B------:R-:W-:-:S02]  /*abd20*/  LOP3.LUT R168, R9, 0xffff, RZ, 0xc0, !PT ;  /* 0x0000ffff09a87812 */ /* 0x000fc400078ec0ff */
[----:B------:R-:W-:Y:S02]  /*abd30*/  PRMT R157, R157, 0x5410, R152 ;  /* 0x000054109d9d7816 */ /* 0x000fe40000000098 */
[----:B------:R-:W-:Y:S02]  /*abd40*/  PRMT R152, R166, 0x3340, R0 ;  /* 0x00003340a6987816 */ /* 0x000fe40000000000 */
[----:B------:R-:W-:Y:S02]  /*abd50*/  PRMT R156, R168, 0x3340, R161 ;  /* 0x00003340a89c7816 */ /* 0x000fe400000000a1 */
[----:B------:R-:W-:Y:S02]  /*abd60*/  LOP3.LUT R172, R160, 0xffff, RZ, 0xc0, !PT ;  /* 0x0000ffffa0ac7812 */ /* 0x000fe400078ec0ff */
[----:B------:R-:W-:Y:S02]  /*abd70*/  LOP3.LUT R170, R8, 0xffff, RZ, 0xc0, !PT ;  /* 0x0000ffff08aa7812 */ /* 0x000fe400078ec0ff */
[----:B------:R-:W-:-:S02]  /*abd80*/  PRMT R156, R156, 0x5410, R152 ;  /* 0x000054109c9c7816 */ /* 0x000fc40000000098 */
[----:B------:R-:W-:Y:S02]  /*abd90*/  PRMT R152, R172, 0x3340, R0 ;  /* 0x00003340ac987816 */ /* 0x000fe40000000000 */
[----:B------:R-:W-:Y:S02]  /*abda0*/  PRMT R155, R173, 0x3340, R170 ;  /* 0x00003340ad9b7816 */ /* 0x000fe400000000aa */
[----:B------:R-:W-:Y:S02]  /*abdb0*/  LOP3.LUT R9, R159, 0xffff, RZ, 0xc0, !PT ;  /* 0x0000ffff9f097812 */ /* 0x000fe400078ec0ff */
[----:B------:R-:W-:Y:S02]  /*abdc0*/  PRMT R155, R155, 0x5410, R152 ;  /* 0x000054109b9b7816 */ /* 0x000fe40000000098 */
[----:B------:R-:W-:Y:S02]  /*abdd0*/  LOP3.LUT R16, R158, 0xffff, RZ, 0xc0, !PT ;  /* 0x0000ffff9e107812 */ /* 0x000fe400078ec0ff */
[----:B------:R-:W-:-:S02]  /*abde0*/  LOP3.LUT R8, R154, 0xffff, RZ, 0xc0, !PT ;  /* 0x0000ffff9a087812 */ /* 0x000fc400078ec0ff */
[----:B------:R-:W-:Y:S02]  /*abdf0*/  LOP3.LUT R15, R153, 0xffff, RZ, 0xc0, !PT ;  /* 0x0000ffff990f7812 */ /* 0x000fe400078ec0ff */
[----:B------:R-:W-:Y:S02]  /*abe00*/  PRMT R152, R162, 0x4210, R9 ;  /* 0x00004210a2987816 */ /* 0x000fe40000000009 */
[----:B------:R-:W-:Y:S02]  /*abe10*/  PRMT R153, R157, 0x4210, R16 ;  /* 0x000042109d997816 */ /* 0x000fe40000000010 */
[----:B------:R-:W-:Y:S02]  /*abe20*/  PRMT R154, R156, 0x4210, R8 ;  /* 0x000042109c9a7816 */ /* 0x000fe40000000008 */
[----:B------:R-:W-:Y:S01]  /*abe30*/  PRMT R155, R155, 0x4210, R15 ;  /* 0x000042109b9b7816 */ /* 0x000fe2000000000f */
[----:B------:R-:W-:Y:S01]  /*abe40*/  BAR.SYNC.DEFER_BLOCKING 0x0 ;  /* 0x0000000000007b1d */ /* 0x000fe20000010000 */
[----:B------:R-:W-:-:S05]  /*abe50*/  IADD3 R18, P2, R176, R2, RZ ;  /* 0x00000002b0127210 */ /* 0x000fca0007f5e0ff */
[----:B-1----:R-:W-:Y:S04]  /*abe60*/  STL.64 [R1+0xa20], R20 ;  /* 0x000a201401007387 */ /* 0x002fe80000100a00 */
[----:B------:R-:W-:Y:S04]  /*abe70*/  STL.64 [R1+0xa28], R22 ;  /* 0x000a281601007387 */ /* 0x000fe80000100a00 */
[----:B------:R0:W-:Y:S02]  /*abe80*/  STSM.16.M88.4 [R222], R152 ;  /* 0x00000098de007844 */ /* 0x0001e40000000200 */
        /* <DEDUP_REMOVED lines=21> */
[----:B------:R-:W-:-:S04]  /*abfe0*/  SHF.R.U32.HI R162, RZ, 0x8, R165 ;  /* 0x00000008ffa27819 */ /* 0x000fc800000116a5 */
[----:B------:R-:W-:Y:S02]  /*abff0*/  LOP3.LUT R162, R162, 0xffff, RZ, 0xc0, !PT ;  /* 0x0000ffffa2a27812 */ /* 0x000fe400078ec0ff */
[----:B--2---:R-:W-:-:S05]  /*ac000*/  F2FP.SATFINITE.E4M3.F32.PACK_AB_MERGE_C R18, R241, R240, RZ ;  /* 0x000000f0f112723e */ /* 0x004fca00048070ff */
[----:B------:R0:W-:Y:S01]  /*ac010*/  STL [R1+0x481c], R18 ;  /* 0x00481c1201007387 */ /* 0x0001e20000100800 */
[----:B----4-:R-:W-:Y:S02]  /*ac020*/  F2FP.SATFINITE.E4M3.F32.PACK_AB_MERGE_C R17, R243, R242, RZ ;  /* 0x000000f2f311723e */ /* 0x010fe400048070ff */
[----:B0-----:R-:W-:-:S03]  /*ac030*/  IADD3 R18, P2, R175, R2, RZ ;  /* 0x00000002af127210 */ /* 0x001fc60007f5e0ff */
[----:B------:R-:W-:Y:S02]  /*ac040*/  STL [R1+0x46f8], R17 ;  /* 0x0046f81101007387 */ /* 0x000fe40000100800 */
[----:B------:R-:W-:-:S05]  /*ac050*/  IMAD.X R19, R152, 0x1, R13, P2 ;  /* 0x0000000198137824 */ /* 0x000fca00010e060d */
[----:B------:R0:W-:Y:S02]  /*ac060*/  STL.64 [R1+0x14f8], R18 ;  /* 0x0014f81201007387 */ /* 0x0001e40000100a00 */
[----:B0-----:R-:W-:-:S05]  /*ac070*/  IADD3 R18, P2, R175, R0, RZ ;  /* 0x00000000af127210 */ /* 0x001fca0007f5e0ff */
[----:B------:R-:W-:-:S05]  /*ac080*/  IMAD.X R19, R152, 0x1, R7, P2 ;  /* 0x0000000198137824 */ /* 0x000fca00010e0607 */
[----:B------:R0:W-:Y:S02]  /*ac090*/  STL.64 [R1+0x14e8], R18 ;  /* 0x0014e81201007387 */ /* 0x0001e40000100a00 */
[----:B0-----:R-:W-:-:S05]  /*ac0a0*/  IADD3 R18, P2, R175, R6, RZ ;  /* 0x00000006af127210 */ /* 0x001fca0007f5e0ff */
[----:B------:R-:W-:-:S05]  /*ac0b0*/  IMAD.X R19, R152, 0x1, R5, P2 ;  /* 0x0000000198137824 */ /* 0x000fca00010e0605 */
[----:B------:R0:W-:Y:S02]  /*ac0c0*/  STL.64 [R1+0x14e0], R18 ;  /* 0x0014e01201007387 */ /* 0x0001e40000100a00 */
[----:B0-----:R-:W-:-:S05]  /*ac0d0*/  IADD3 R18, P2, R175, R4, RZ ;  /* 0x00000004af127210 */ /* 0x001fca0007f5e0ff */
[----:B------:R-:W-:Y:S01]  /*ac0e0*/  IMAD.X R19, R152, 0x1, R3, P2 ;  /* 0x0000000198137824 */ /* 0x000fe200010e0603 */
[----:B------:R-:W-:-:S04]  /*ac0f0*/  SHF.R.U32.HI R152, RZ, 0x8, R171 ;  /* 0x00000008ff987819 */ /* 0x000fc800000116ab */
[----:B------:R-:W-:Y:S01]  /*ac100*/  LOP3.LUT R152, R152, 0xffff, RZ, 0xc0, !PT ;  /* 0x0000ffff98987812 */ /* 0x000fe200078ec0ff */
[----:B------:R0:W-:Y:S03]  /*ac110*/  STL.64 [R1+0x14d8], R18 ;  /* 0x0014d81201007387 */ /* 0x0001e60000100a00 */
[----:B------:R-:W-:Y:S02]  /*ac120*/  PRMT R162, R152, 0x3340, R162 ;  /* 0x0000334098a27816 */ /* 0x000fe400000000a2 */
[----:B------:R-:W-:Y:S02]  /*ac130*/  SHF.R.S32.HI R152, RZ, 0x1f, R174 ;  /* 0x0000001fff987819 */ /* 0x000fe400000114ae */
[----:B0-----:R-:W-:-:S05]  /*ac140*/  IADD3 R18, P2, R174, R2, RZ ;  /* 0x00000002ae127210 */ /* 0x001fca0007f5e0ff */
        /* <DEDUP_REMOVED lines=10> */
[----:B------:R-:W-:Y:S02]  /*ac1f0*/  SHF.R.U32.HI R153, RZ, 0x8, R164 ;  /* 0x00000008ff997819 */ /* 0x000fe400000116a4 */
[----:B------:R-:W-:Y:S01]  /*ac200*/  SHF.R.U32.HI R163, RZ, 0x8, R163 ;  /* 0x00000008ffa37819 */ /* 0x000fe200000116a3 */
[----:B------:R-:W4:Y:S01]  /*ac210*/  LDL.LU R242, [R1+0x58] ;  /* 0x0000580001f27983 */ /* 0x000f220000300800 */
[----:B0-----:R-:W-:-:S02]  /*ac220*/  IADD3 R18, P2, R174, R4, RZ ;  /* 0x00000004ae127210 */ /* 0x001fc40007f5e0ff */
[----:B------:R-:W-:Y:S02]  /*ac230*/  LOP3.LUT R153, R153, 0xffff, RZ, 0xc0, !PT ;  /* 0x0000ffff99997812 */ /* 0x000fe400078ec0ff */
[----:B------:R-:W-:Y:S01]  /*ac240*/  LOP3.LUT R163, R163, 0xffff, RZ, 0xc0, !PT ;  /* 0x0000ffffa3a37812 */ /* 0x000fe200078ec0ff */
[----:B------:R-:W-:Y:S01]  /*ac250*/  IMAD.X R19, R152, 0x1, R3, P2 ;  /* 0x0000000198137824 */ /* 0x000fe200010e0603 */
[----:B------:R-:W-:Y:S02]  /*ac260*/  SHF.R.U32.HI R154, RZ, 0x8, R167 ;  /* 0x00000008ff9a7819 */ /* 0x000fe400000116a7 */
[----:B------:R-:W-:Y:S02]  /*ac270*/  PRMT R163, R153, 0x3340, R163 ;  /* 0x0000334099a37816 */ /* 0x000fe400000000a3 */
[----:B------:R-:W-:Y:S01]  /*ac280*/  SHF.R.U32.HI R153, RZ, 0x8, R169 ;  /* 0x00000008ff997819 */ /* 0x000fe200000116a9 */
[----:B------:R0:W-:Y:S01]  /*ac290*/  STL.64 [R1+0x1500], R18 ;  /* 0x0015001201007387 */ /* 0x0001e20000100a00 */
[----:B------:R-:W-:-:S02]  /*ac2a0*/  SHF.R.U32.HI R155, RZ, 0x8, R168 ;  /* 0x00000008ff9b7819 */ /* 0x000fc400000116a8 */
[----:B------:R-:W-:Y:S01]  /*ac2b0*/  SHF.R.U32.HI R161, RZ, 0x8, R161 ;  /* 0x00000008ffa17819 */ /* 0x000fe200000116a1 */
[----:B------:R-:W4:Y:S01]  /*ac2c0*/  LDL.LU R243, [R1+0x5c] ;  /* 0x00005c0001f37983 */ /* 0x000f220000300800 */
[----:B------:R-:W-:Y:S02]  /*ac2d0*/  SHF.R.U32.HI R156, RZ, 0x8, R166 ;  /* 0x00000008ff9c7819 */ /* 0x000fe400000116a6 */
[----:B---3--:R-:W-:Y:S02]  /*ac2e0*/  F2FP.SATFINITE.E4M3.F32.PACK_AB_MERGE_C R160, R245, R244, RZ ;  /* 0x000000f4f5a0723e */ /* 0x008fe400048070ff */
[----:B------:R-:W-:Y:S01]  /*ac2f0*/  LOP3.LUT R153, R153, 0xffff, RZ, 0xc0, !PT ;  /* 0x0000ffff99997812 */ /* 0x000fe200078ec0ff */
[----:B------:R-:W3:Y:S01]  /*ac300*/  LDL.LU R244, [R1+0x46d8] ;  /* 0x0046d80001f47983 */ /* 0x000ee20000300800 */
[----:B------:R-:W-:Y:S02]  /*ac310*/  LOP3.LUT R154, R154, 0xffff, RZ, 0xc0, !PT ;  /* 0x0000ffff9a9a7812 */ /* 0x000fe400078ec0ff */
[----:B------:R-:W-:Y:S01]  /*ac320*/  LOP3.LUT R155, R155, 0xffff, RZ, 0xc0, !PT ;  /* 0x0000ffff9b9b7812 */ /* 0x000fe200078ec0ff */
[----:B------:R-:W4:Y:S01]  /*ac330*/  LDL.LU R245, [R1+0xe14] ;  /* 0x000e140001f57983 */ /* 0x000f220000300800 */
[----:B------:R-:W-:-:S02]  /*ac340*/  LOP3.LUT R161, R161, 0xffff, RZ, 0xc0, !PT ;  /* 0x0000ffffa1a17812 */ /* 0x000fc400078ec0ff */
[----:B------:R-:W-:Y:S02]  /*ac350*/  LOP3.LUT R156, R156, 0xffff, RZ, 0xc0, !PT ;  /* 0x0000ffff9c9c7812 */ /* 0x000fe400078ec0ff */
[--C-:B------:R-:W-:Y:S02]  /*ac360*/  PRMT R153, R153, 0x3340, R0.reuse ;  /* 0x0000334099997816 */ /* 0x100fe40000000000 */
[--C-:B------:R-:W-:Y:S02]  /*ac370*/  PRMT R154, R154, 0x3340, R0.reuse ;  /* 0x000033409a9a7816 */ /* 0x100fe40000000000 */
[----:B------:R-:W-:Y:S02]  /*ac380*/  PRMT R161, R155, 0x3340, R161 ;  /* 0x000033409ba17816 */ /* 0x000fe400000000a1 */
[----:B------:R-:W-:Y:S02]  /*ac390*/  PRMT R155, R156, 0x3340, R0 ;  /* 0x000033409c9b7816 */ /* 0x000fe40000000000 */
[----:B------:R-:W-:-:S02]  /*ac3a0*/  PRMT R152, R163, 0x5410, R153 ;  /* 0x00005410a3987816 */ /* 0x000fc40000000099 */
[----:B------:R-:W-:Y:S02]  /*ac3b0*/  PRMT R153, R162, 0x5410, R154 ;  /* 0x00005410a2997816 */ /* 0x000fe4000000009a */
[----:B------:R-:W-:Y:S02]  /*ac3c0*/  PRMT R154, R161, 0x5410, R155 ;  /* 0x00005410a19a7816 */ /* 0x000fe4000000009b */
[----:B------:R-:W-:Y:S02]  /*ac3d0*/  SHF.R.S32.HI R155, RZ, 0x1f, R177 ;  /* 0x0000001fff9b7819 */ /* 0x000fe400000114b1 */
[----:B0-----:R-:W-:Y:S02]  /*ac3e0*/  IADD3 R18, P2, R177, R2, RZ ;  /* 0x00000002b1127210 */ /* 0x001fe40007f5e0ff */
[----:B------:R-:W-:Y:S02]  /*ac3f0*/  F2FP.SATFINITE.E4M3.F32.PACK_AB_MERGE_C R159, R247, R246, RZ ;  /* 0x000000f6f79f723e */ /* 0x000fe400048070ff */
[----:B------:R-:W4:Y:S01]  /*ac400*/  LDL.LU R246, [R1+0x141c] ;  /* 0x00141c0001f67983 */ /* 0x000f220000300800 */
[----:B------:R-:W-:Y:S01]  /*ac410*/  IMAD.X R19, R155, 0x1, R13, P2 ;  /* 0x000000019b137824 */ /* 0x000fe200010e060d */
[----:B------:R-:W-:-:S02]  /*ac420*/  F2FP.SATFINITE.E4M3.F32.PACK_AB_MERGE_C R158, R12, R248, RZ ;  /* 0x000000f80c9e723e */ /* 0x000fc400048070ff */
[----:B------:R-:W4:Y:S01]  /*ac430*/  LDL.LU R247, [R1+0x46cc] ;  /* 0x0046cc0001f77983 */ /* 0x000f220000300800 */
[----:B------:R-:W-:-:S03]  /*ac440*/  PRMT R152, R152, 0x5210, R9 ;  /* 0x0000521098987816 */ /* 0x000fc60000000009 */
[----:B------:R-:W4:Y:S01]  /*ac450*/  LDL.LU R248, [R1+0xe10] ;  /* 0x000e100001f87983 */ /* 0x000f220000300800 */
[----:B------:R-:W-:-:S03]  /*ac460*/  F2FP.SATFINITE.E4M3.F32.PACK_AB_MERGE_C R157, R14, R10, RZ ;  /* 0x0000000a0e9d723e */ /* 0x000fc600048070ff */
[----:B------:R-:W4:Y:S01]  /*ac470*/  LDL.LU R12, [R1+0x1418] ;  /* 0x00141800010c7983 */ /* 0x000f220000300800 */
[----:B------:R-:W-:-:S03]  /*ac480*/  PRMT R154, R154, 0x5210, R8 ;  /* 0x000052109a9a7816 */ /* 0x000fc60000000008 */
[----:B------:R-:W4:Y:S04]  /*ac490*/  LDL.LU R9, [R1+0x469c] ;  /* 0x00469c0001097983 */ /* 0x000f280000300800 */
[----:B------:R0:W-:Y:S04]  /*ac4a0*/  STL.64 [R1+0x14c8], R18 ;  /* 0x0014c81201007387 */ /* 0x0001e80000100a00 */
[----:B------:R-:W4:Y:S04]  /*ac4b0*/  LDL.LU R10, [R1+0x1020] ;  /* 0x00102000010a7983 */ /* 0x000f280000300800 */
[----:B------:R-:W4:Y:S04]  /*ac4c0*/  LDL.LU R14, [R1+0x4698] ;  /* 0x00469800010e7983 */ /* 0x000f280000300800 */
[----:B------:R-:W4:Y:S01]  /*ac4d0*/  LDL.LU R8, [R1+0x101c] ;  /* 0x00101c0001087983 */ /* 0x000f220000300800 */
[----:B0-----:R-:W-:-:S02]  /*ac4e0*/  IADD3 R18, P2, R177, R0, RZ ;  /* 0x00000000b1127210 */ /* 0x001fc40007f5e0ff */
[----:B------:R-:W-:-:S03]  /*ac4f0*/  PRMT R153, R153, 0x5210, R16 ;  /* 0x0000521099997816 */ /* 0x000fc60000000010 */
[----:B------:R-:W-:Y:S01]  /*ac500*/  IMAD.X R19, R155, 0x1, R7, P2 ;  /* 0x000000019b137824 */ /* 0x000fe200010e0607 */
[----:B------:R-:W-:-:S05]  /*ac510*/  IADD3 R16, P2, R177, R6, RZ ;  /* 0x00000006b1107210 */ /* 0x000fca0007f5e0ff */
[----:B------:R-:W-:Y:S01]  /*ac520*/  IMAD.X R17, R155, 0x1, R5, P2 ;  /* 0x000000019b117824 */ /* 0x000fe200010e0605 */
[----:B------:R-:W-:Y:S04]  /*ac530*/  STL.64 [R1+0x14c0], R18 ;  /* 0x0014c01201007387 */ /* 0x000fe80000100a00 */
[----:B------:R0:W-:Y:S02]  /*ac540*/  STL.64 [R1+0x14b8], R16 ;  /* 0x0014b81001007387 */ /* 0x0001e40000100a00 */
[----:B0-----:R-:W-:-:S05]  /*ac550*/  IADD3 R16, P2, R177, R4, RZ ;  /* 0x00000004b1107210 */ /* 0x001fca0007f5e0ff */
[----:B------:R-:W-:-:S05]  /*ac560*/  IMAD.X R17, R155, 0x1, R3, P2 ;  /* 0x000000019b117824 */ /* 0x000fca00010e0603 */
[----:B------:R-:W-:Y:S01]  /*ac570*/  STL.64 [R1+0x14b0], R16 ;  /* 0x0014b01001007387 */ /* 0x000fe20000100a00 */
[----:B------:R-:W-:Y:S06]  /*ac580*/  BAR.SYNC.DEFER_BLOCKING 0x0 ;  /* 0x0000000000007b1d */ /* 0x000fec0000010000 */
[----:B------:R-:W0:Y:S01]  /*ac590*/  LDS.128 R16, [R11] ;  /* 0x000000000b107984 */ /* 0x000e220000000c00 */
[----:B------:R-:W-:Y:S02]  /*ac5a0*/  SHF.R.U32.HI R156, RZ, 0x8, R173 ;  /* 0x00000008ff9c7819 */ /* 0x000fe400000116ad */
[----:B------:R-:W-:-:S02]  /*ac5b0*/  SHF.R.U32.HI R164, RZ, 0x8, R170 ;  /* 0x00000008ffa47819 */ /* 0x000fc400000116aa */
[----:B------:R-:W-:Y:S02]  /*ac5c0*/  SHF.R.U32.HI R165, RZ, 0x8, R172 ;  /* 0x00000008ffa57819 */ /* 0x000fe400000116ac */
[----:B------:R-:W-:Y:S02]  /*ac5d0*/  LOP3.LUT R156, R156, 0xffff, RZ, 0xc0, !PT ;  /* 0x0000ffff9c9c7812 */ /* 0x000fe400078ec0ff */
[----:B------:R-:W-:Y:S02]  /*ac5e0*/  LOP3.LUT R164, R164, 0xffff, RZ, 0xc0, !PT ;  /* 0x0000ffffa4a47812 */ /* 0x000fe400078ec0ff */
[----:B------:R-:W-:Y:S02]  /*ac5f0*/  LOP3.LUT R165, R165, 0xffff, RZ, 0xc0, !PT ;  /* 0x0000ffffa5a57812 */ /* 0x000fe400078ec0ff */
[----:B------:R-:W-:Y:S02]  /*ac600*/  PRMT R164, R156, 0x3340, R164 ;  /* 0x000033409ca47816 */ /* 0x000fe400000000a4 */
[----:B------:R-:W-:-:S04]  /*ac610*/  PRMT R156, R165, 0x3340, R0 ;  /* 0x00003340a59c7816 */ /* 0x000fc80000000000 */
[----:B------:R-:W-:-:S04]  /*ac620*/  PRMT R156, R164, 0x5410, R156 ;  /* 0x00005410a49c7816 */ /* 0x000fc8000000009c */
[----:B------:R-:W-:Y:S01]  /*ac630*/  PRMT R155, R156, 0x5210, R15 ;  /* 0x000052109c9b7816 */ /* 0x000fe2000000000f */
[----:B------:R-:W-:Y:S06]  /*ac640*/  BAR.SYNC.DEFER_BLOCKING 0x0 ;  /* 0x0000000000007b1d */ /* 0x000fec0000010000 */
[----:B0-----:R-:W-:Y:S04]  /*ac650*/  STL.64 [R1+0xa10], R16 ;  /* 0x000a101001007387 */ /* 0x001fe80000100a00 */
[----:B------:R-:W-:Y:S04]  /*ac660*/  STL.64 [R1+0xa18], R18 ;  /* 0x000a181201007387 */ /* 0x000fe80000100a00 */
[----:B------:R-:W4:Y:S04]  /*ac670*/  LDL.LU R234, [R1+0xa68] ;  /* 0x000a680001ea7983 */ /* 0x000f280000300800 */
[----:B------:R-:W4:Y:S04]  /*ac680*/  LDL.LU R235, [R1+0xa6c] ;  /* 0x000a6c0001eb7983 */ /* 0x000f280000300800 */
[----:B------:R-:W4:Y:S04]  /*ac690*/  LDL.LU R236, [R1+0xa70] ;  /* 0x000a700001ec7983 */ /* 0x000f280000300800 */
[----:B------:R-:W4:Y:S04]  /*ac6a0*/  LDL.LU R237, [R1+0xa74] ;  /* 0x000a740001ed7983 */ /* 0x000f280000300800 */
[----:B------:R2:W-:Y:S04]  /*ac6b0*/  STSM.16.M88.4 [R222], R152 ;  /* 0x00000098de007844 */ /* 0x0005e80000000200 */
[----:B------:R-:W4:Y:S04]  /*ac6c0*/  LDL.LU R238, [R1+0xa78] ;  /* 0x000a780001ee7983 */ /* 0x000f280000300800 */
[----:B------:R-:W4:Y:S01]  /*ac6d0*/  LDL.LU R239, [R1+0xa7c] ;  /* 0x000a7c0001ef7983 */ /* 0x000f220000300800 */
[----:B------:R-:W-:Y:S01]  /*ac6e0*/  BAR.SYNC.DEFER_BLOCKING 0x0 ;  /* 0x0000000000007b1d */ /* 0x000fe20000010000 */
[----:B---3--:R-:W-:-:S05]  /*ac6f0*/  LOP3.LUT R174, R244, 0xffff, RZ, 0xc0, !PT ;  /* 0x0000fffff4ae7812 */ /* 0x008fca00078ec0ff */
[----:B------:R-:W0:Y:S01]  /*ac700*/  LDS.128 R16, [R11] ;  /* 0x000000000b107984 */ /* 0x000e220000000c00 */
[----:B--2---:R-:W-:-:S03]  /*ac710*/  F2FP.SATFINITE.E4M3.F32.PACK_AB_MERGE_C R154, R241, R240, RZ ;  /* 0x000000f0f19a723e */ /* 0x004fc600048070ff */
[----:B------:R-:W2:Y:S04]  /*ac720*/  LDL.LU R240, [R1+0xa80] ;  /* 0x000a800001f07983 */ /* 0x000ea80000300800 */
[----:B------:R-:W2:Y:S01]  /*ac730*/  LDL.LU R241, [R1+0xa84] ;  /* 0x000a840001f17983 */ /* 0x000ea20000300800 */
[----:B----4-:R-:W-:-:S03]  /*ac740*/  F2FP.SATFINITE.E4M3.F32.PACK_AB_MERGE_C R153, R243, R242, RZ ;  /* 0x000000f2f399723e */ /* 0x010fc600048070ff */
[----:B------:R-:W3:Y:S01]  /*ac750*/  LDL.LU R242, [R1+0xa88] ;  /* 0x000a880001f27983 */ /* 0x000ee20000300800 */
[----:B------:R-:W-:-:S03]  /*ac760*/  LOP3.LUT R172, R245, 0xffff, RZ, 0xc0, !PT ;  /* 0x0000fffff5ac7812 */ /* 0x000fc600078ec0ff */
[----:B------:R-:W3:Y:S04]  /*ac770*/  LDL.LU R243, [R1+0xa8c] ;  /* 0x000a8c0001f37983 */ /* 0x000ee80000300800 */
[----:B------:R-:W4:Y:S04]  /*ac780*/  LDL.LU R244, [R1+0xa90] ;  /* 0x000a900001f47983 */ /* 0x000f280000300800 */
[----:B------:R-:W4:Y:S01]  /*ac790*/  LDL.LU R245, [R1+0xa94] ;  /* 0x000a940001f57983 */ /* 0x000f220000300800 */
[----:B------:R-:W-:-:S03]  /*ac7a0*/  LOP3.LUT R170, R246, 0xffff, RZ, 0xc0, !PT ;  /* 0x0000fffff6aa7812 */ /* 0x000fc600078ec0ff */
        /* <DEDUP_REMOVED lines=32> */
[----:B------:R-:W-:-:S02]  /*ac9b0*/  LOP3.LUT R15, R153, 0xffff, RZ, 0xc0, !PT ;  /* 0x0000ffff990f7812 */ /* 0x000fc400078ec0ff */
[----:B------:R-:W-:Y:S02]  /*ac9c0*/  PRMT R152, R162, 0x4210, R175 ;  /* 0x00004210a2987816 */ /* 0x000fe400000000af */
[----:B------:R-:W-:Y:S02]  /*ac9d0*/  PRMT R153, R161, 0x4210, R177 ;  /* 0x00004210a1997816 */ /* 0x000fe400000000b1 */
[----:B------:R-:W-:Y:S02]  /*ac9e0*/  PRMT R154, R156, 0x4210, R176 ;  /* 0x000042109c9a7816 */ /* 0x000fe400000000b0 */
[----:B------:R-:W-:Y:S01]  /*ac9f0*/  PRMT R155, R155, 0x4210, R15 ;  /* 0x000042109b9b7816 */ /* 0x000fe2000000000f */
[----:B------:R-:W-:Y:S06]  /*aca00*/  BAR.SYNC.DEFER_BLOCKING 0x0 ;  /* 0x0000000000007b1d */ /* 0x000fec0000010000 */
[----:B0-----:R0:W-:Y:S02]  /*aca10*/  STL.64 [R1+0xa00], R16 ;  /* 0x000a001001007387 */ /* 0x0011e40000100a00 */
[----:B0-----:R-:W-:-:S02]  /*aca20*/  IADD3 R16, P2, R180, R2, RZ ;  /* 0x00000002b4107210 */ /* 0x001fc40007f5e0ff */
[----:B------:R0:W-:Y:S04]  /*aca30*/  STSM.16.M88.4 [R222], R152 ;  /* 0x00000098de007844 */ /* 0x0001e80000000200 */
[----:B------:R-:W-:Y:S01]  /*aca40*/  STL.64 [R1+0xa08], R18 ;  /* 0x000a081201007387 */ /* 0x000fe20000100a00 */
[----:B0-----:R-:W-:-:S05]  /*aca50*/  SHF.R.S32.HI R152, RZ, 0x1f, R180 ;  /* 0x0000001fff987819 */ /* 0x001fca00000114b4 */
[----:B------:R-:W-:-:S05]  /*aca60*/  IMAD.X R17, R152, 0x1, R13, P2 ;  /* 0x0000000198117824 */ /* 0x000fca00010e060d */
[----:B------:R0:W-:Y:S02]  /*aca70*/  STL.64 [R1+0x14a8], R16 ;  /* 0x0014a81001007387 */ /* 0x0001e40000100a00 */
[----:B0-----:R-:W-:-:S05]  /*aca80*/  IADD3 R16, P2, R180, R0, RZ ;  /* 0x00000000b4107210 */ /* 0x001fca0007f5e0ff */
[----:B------:R-:W-:Y:S01]  /*aca90*/  IMAD.X R17, R152, 0x1, R7, P2 ;  /* 0x0000000198117824 */ /* 0x000fe200010e0607 */
[----:B------:R-:W-:Y:S02]  /*acaa0*/  F2FP.SATFINITE.E4M3.F32.PACK_AB_MERGE_C R19, R235, R234, RZ ;  /* 0x000000eaeb13723e */ /* 0x000fe400048070ff */
[----:B------:R-:W-:-:S03]  /*acab0*/  F2FP.SATFINITE.E4M3.F32.PACK_AB_MERGE_C R18, R237, R236, RZ ;  /* 0x000000eced12723e */ /* 0x000fc600048070ff */
[----:B------:R0:W-:Y:S04]  /*acac0*/  STL [R1+0x46d8], R19 ;  /* 0x0046d81301007387 */ /* 0x0001e80000100800 */
[----:B------:R-:W-:Y:S04]  /*acad0*/  STL [R1+0x46cc], R18 ;  /* 0x0046cc1201007387 */ /* 0x000fe80000100800 */
[----:B------:R1:W-:Y:S01]  /*acae0*/  STL.64 [R1+0x14a0], R16 ;  /* 0x0014a01001007387 */ /* 0x0003e20000100a00 */
[----:B0-----:R-:W-:Y:S02]  /*acaf0*/  F2FP.SATFINITE.E4M3.F32.PACK_AB_MERGE_C R19, R239, R238, RZ ;  /* 0x000000eeef13723e */ /* 0x001fe400048070ff */
[----:B-1----:R-:W-:-:S03]  /*acb00*/  IADD3 R16, P2, R180, R6, RZ ;  /* 0x00000006b4107210 */ /* 0x002fc60007f5e0ff */
[----:B------:R-:W-:Y:S02]  /*acb10*/  STL [R1+0x46c8], R19 ;  /* 0x0046c81301007387 */ /* 0x000fe40000100800 */
[----:B------:R-:W-:Y:S01]  /*acb20*/  IMAD.X R17, R152, 0x1, R5, P2 ;  /* 0x0000000198117824 */ /* 0x000fe200010e0605 */
[----:B------:R-:W-:Y:S02]  /*acb30*/  SHF.R.U32.HI R157, RZ, 0x8, R163 ;  /* 0x00000008ff9d7819 */ /* 0x000fe400000116a3 */
[----:B------:R-:W-:-:S04]  /*acb40*/  SHF.R.U32.HI R163, RZ, 0x8, R170 ;  /* 0x00000008ffa37819 */ /* 0x000fc800000116aa */
[----:B------:R-:W-:Y:S02]  /*acb50*/  LOP3.LUT R163, R163, 0xffff, RZ, 0xc0, !PT ;  /* 0x0000ffffa3a37812 */ /* 0x000fe400078ec0ff */
[----:B--2---:R-:W-:-:S05]  /*acb60*/  F2FP.SATFINITE.E4M3.F32.PACK_AB_MERGE_C R18, R241, R240, RZ ;  /* 0x000000f0f112723e */ /* 0x004fca00048070ff */
[----:B------:R-:W-:Y:S04]  /*acb70*/  STL [R1+0x46bc], R18 ;  /* 0x0046bc1201007387 */ /* 0x000fe80000100800 */
[----:B------:R0:W-:Y:S02]  /*acb80*/  STL.64 [R1+0x1498], R16 ;  /* 0x0014981001007387 */ /* 0x0001e40000100a00 */
[----:B0-----:R-:W-:-:S05]  /*acb90*/  IADD3 R16, P2, R180, R4, RZ ;  /* 0x00000004b4107210 */ /* 0x001fca0007f5e0ff */
[----:B------:R-:W-:-:S05]  /*acba0*/  IMAD.X R17, R152, 0x1, R3, P2 ;  /* 0x0000000198117824 */ /* 0x000fca00010e0603 */
[----:B------:R3:W-:Y:S01]  /*acbb0*/  STL.64 [R1+0x1490], R16 ;  /* 0x0014901001007387 */ /* 0x0007e20000100a00 */
[----:B------:R-:W-:Y:S02]  /*acbc0*/  SHF.R.S32.HI R152, RZ, 0x1f, R179 ;  /* 0x0000001fff987819 */ /* 0x000fe400000114b3 */
[----:B---3--:R-:W-:Y:S02]  /*acbd0*/  F2FP.SATFINITE.E4M3.F32.PACK_AB_MERGE_C R17, R243, R242, RZ ;  /* 0x000000f2f311723e */ /* 0x008fe400048070ff */
[----:B----4-:R-:W-:-:S03]  /*acbe0*/  F2FP.SATFINITE.E4M3.F32.PACK_AB_MERGE_C R16, R245, R244, RZ ;  /* 0x000000f4f510723e */ /* 0x010fc600048070ff */
[----:B------:R-:W-:Y:S04]  /*acbf0*/  STL [R1+0x46b8], R17 ;  /* 0x0046b81101007387 */ /* 0x000fe80000100800 */
[----:B------:R0:W-:Y:S02]  /*acc00*/  STL [R1+0x46ac], R16 ;  /* 0x0046ac1001007387 */ /* 0x0001e40000100800 */
[----:B0-----:R-:W-:-:S05]  /*acc10*/  IADD3 R16, P2, R179, R2, RZ ;  /* 0x00000002b3107210 */ /* 0x001fca0007f5e0ff */
[----:B------:R-:W-:-:S05]  /*acc20*/  IMAD.X R17, R152, 0x1, R13, P2 ;  /* 0x0000000198117824 */ /* 0x000fca00010e060d */
[----:B------:R0:W-:Y:S01]  /*acc30*/  STL.64 [R1+0x1478], R16 ;  /* 0x0014781001007387 */ /* 0x0001e20000100a00 */
[----:B------:R-:W-:Y:S02]  /*acc40*/  F2FP.SATFINITE.E4M3.F32.PACK_AB_MERGE_C R158, R8, R14, RZ ;  /* 0x0000000e089e723e */ /* 0x000fe400048070ff */
[----:B0-----:R-:W-:-:S05]  /*acc50*/  IADD3 R16, P2, R179, R0, RZ ;  /* 0x00000000b3107210 */ /* 0x001fca0007f5e0ff */
[----:B------:R-:W-:Y:S01]  /*acc60*/  IMAD.X R17, R152, 0x1, R7, P2 ;  /* 0x0000000198117824 */ /* 0x000fe200010e0607 */
[----:B------:R-:W-:Y:S02]  /*acc70*/  IADD3 R8, P2, R179, R6, RZ ;  /* 0x00000006b3087210 */ /* 0x000fe40007f5e0ff */
[----:B------:R-:W-:-:S03]  /*acc80*/  F2FP.SATFINITE.E4M3.F32.PACK_AB_MERGE_C R159, R10, R9, RZ ;  /* 0x000000090a9f723e */ /* 0x000fc600048070ff */
[----:B------:R-:W-:Y:S01]  /*acc90*/  IMAD.X R9, R152, 0x1, R5, P2 ;  /* 0x0000000198097824 */ /* 0x000fe200010e0605 */
[----:B------:R-:W-:Y:S04]  /*acca0*/  STL.64 [R1+0x1468], R16 ;  /* 0x0014681001007387 */ /* 0x000fe80000100a00 */
        /* <DEDUP_REMOVED lines=20> */
[----:B------:R-:W3:Y:S01]  /*acdf0*/  LDL.LU R242, [R1+0x68] ;  /* 0x0000680001f27983 */ /* 0x000ee20000300800 */
[----:B------:R-:W-:Y:S02]  /*ace00*/  SHF.R.U32.HI R153, RZ, 0x8, R164 ;  /* 0x00000008ff997819 */ /* 0x000fe400000116a4 */
[----:B------:R-:W-:Y:S01]  /*ace10*/  SHF.R.U32.HI R154, RZ, 0x8, R165 ;  /* 0x00000008ff9a7819 */ /* 0x000fe200000116a5 */
[----:B------:R-:W-:Y:S01]  /*ace20*/  IMAD.X R9, R152, 0x1, R3, P2 ;  /* 0x0000000198097824 */ /* 0x000fe200010e0603 */
[----:B------:R-:W-:Y:S02]  /*ace30*/  SHF.R.U32.HI R155, RZ, 0x8, R168 ;  /* 0x00000008ff9b7819 */ /* 0x000fe400000116a8 */
[----:B------:R-:W-:Y:S02]  /*ace40*/  SHF.R.U32.HI R162, RZ, 0x8, R166 ;  /* 0x00000008ffa27819 */ /* 0x000fe400000116a6 */
[----:B------:R-:W-:Y:S01]  /*ace50*/  SHF.R.U32.HI R156, RZ, 0x8, R167 ;  /* 0x00000008ff9c7819 */ /* 0x000fe200000116a7 */
[----:B------:R0:W-:Y:S01]  /*ace60*/  STL.64 [R1+0x1480], R8 ;  /* 0x0014800801007387 */ /* 0x0001e20000100a00 */
[----:B------:R-:W-:-:S02]  /*ace70*/  LOP3.LUT R153, R153, 0xffff, RZ, 0xc0, !PT ;  /* 0x0000ffff99997812 */ /* 0x000fc400078ec0ff */
[----:B------:R-:W-:Y:S01]  /*ace80*/  LOP3.LUT R157, R157, 0xffff, RZ, 0xc0, !PT ;  /* 0x0000ffff9d9d7812 */ /* 0x000fe200078ec0ff */
[----:B------:R-:W3:Y:S01]  /*ace90*/  LDL.LU R243, [R1+0x6c] ;  /* 0x00006c0001f37983 */ /* 0x000ee20000300800 */
[----:B------:R-:W-:Y:S02]  /*acea0*/  LOP3.LUT R154, R154, 0xffff, RZ, 0xc0, !PT ;  /* 0x0000ffff9a9a7812 */ /* 0x000fe400078ec0ff */
[----:B------:R-:W-:Y:S01]  /*aceb0*/  LOP3.LUT R155, R155, 0xffff, RZ, 0xc0, !PT ;  /* 0x0000ffff9b9b7812 */ /* 0x000fe200078ec0ff */
[----:B------:R-:W4:Y:S01]  /*acec0*/  LDL.LU R244, [R1+0x47fc] ;  /* 0x0047fc0001f47983 */ /* 0x000f220000300800 */
[----:B------:R-:W-:Y:S02]  /*aced0*/  LOP3.LUT R162, R162, 0xffff, RZ, 0xc0, !PT ;  /* 0x0000ffffa2a27812 */ /* 0x000fe400078ec0ff */
[----:B------:R-:W-:Y:S01]  /*acee0*/  LOP3.LUT R156, R156, 0xffff, RZ, 0xc0, !PT ;  /* 0x0000ffff9c9c7812 */ /* 0x000fe200078ec0ff */
[----:B------:R-:W3:Y:S01]  /*acef0*/  LDL.LU R245, [R1+0xe1c] ;  /* 0x000e1c0001f57983 */ /* 0x000ee20000300800 */
        /* <DEDUP_REMOVED lines=8> */
[----:B------:R-:W-:Y:S02]  /*acf80*/  F2FP.SATFINITE.E4M3.F32.PACK_AB_MERGE_C R161, R247, R246, RZ ;  /* 0x000000f6f7a1723e */ /* 0x000fe400048070ff */
[----:B------:R-:W3:Y:S01]  /*acf90*/  LDL.LU R246, [R1+0x1424] ;  /* 0x0014240001f67983 */ /* 0x000ee20000300800 */
[----:B------:R-:W-:Y:S01]  /*acfa0*/  IMAD.X R9, R155, 0x1, R13, P2 ;  /* 0x000000019b097824 */ /* 0x000fe200010e060d */
[----:B------:R-:W-:Y:S02]  /*acfb0*/  F2FP.SATFINITE.E4M3.F32.PACK_AB_MERGE_C R160, R12, R248, RZ ;  /* 0x000000f80ca0723e */ /* 0x000fe400048070ff */
[----:B------:R-:W3:Y:S04]  /*acfc0*/  LDL.LU R247, [R1+0x47f4] ;  /* 0x0047f40001f77983 */ /* 0x000ee80000300800 */
[----:B------:R-:W3:Y:S04]  /*acfd0*/  LDL.LU R248, [R1+0xe18] ;  /* 0x000e180001f87983 */ /* 0x000ee80000300800 */
[----:B------:R-:W3:Y:S04]  /*acfe0*/  LDL.LU R12, [R1+0x1420] ;  /* 0x00142000010c7983 */ /* 0x000ee80000300800 */
[----:B------:R0:W-:Y:S04]  /*acff0*/  STL.64 [R1+0x1448], R8 ;  /* 0x0014480801007387 */ /* 0x0001e80000100a00 */
[----:B0-----:R-:W3:Y:S04]  /*ad000*/  LDL.LU R9, [R1+0x47dc] ;  /* 0x0047dc0001097983 */ /* 0x001ee80000300800 */
[----:B------:R-:W3:Y:S04]  /*ad010*/  LDL.LU R10, [R1+0x1028] ;  /* 0x00102800010a7983 */ /* 0x000ee80000300800 */
[----:B------:R-:W3:Y:S04]  /*ad020*/  LDL.LU R14, [R1+0x46a8] ;  /* 0x0046a800010e7983 */ /* 0x000ee80000300800 */
[----:B------:R-:W3:Y:S01]  /*ad030*/  LDL.LU R8, [R1+0x1024] ;  /* 0x0010240001087983 */ /* 0x000ee20000300800 */
[----:B------:R-:W-:-:S05]  /*ad040*/  IADD3 R16, P2, R181, R0, RZ ;  /* 0x00000000b5107210 */ /* 0x000fca0007f5e0ff */
[----:B------:R-:W-:-:S05]  /*ad050*/  IMAD.X R17, R155, 0x1, R7, P2 ;  /* 0x000000019b117824 */ /* 0x000fca00010e0607 */
[----:B------:R0:W-:Y:S02]  /*ad060*/  STL.64 [R1+0x1440], R16 ;  /* 0x0014401001007387 */ /* 0x0001e40000100a00 */
[----:B0-----:R-:W-:-:S05]  /*ad070*/  IADD3 R16, P2, R181, R6, RZ ;  /* 0x00000006b5107210 */ /* 0x001fca0007f5e0ff */
[----:B------:R-:W-:-:S05]  /*ad080*/  IMAD.X R17, R155, 0x1, R5, P2 ;  /* 0x000000019b117824 */ /* 0x000fca00010e0605 */
        /* <DEDUP_REMOVED lines=9> */
[----:B------:R-:W-:Y:S02]  /*ad120*/  SHF.R.U32.HI R165, RZ, 0x8, R171 ;  /* 0x00000008ffa57819 */ /* 0x000fe400000116ab */
[----:B------:R-:W-:Y:S02]  /*ad130*/  LOP3.LUT R156, R156, 0xffff, RZ, 0xc0, !PT ;  /* 0x0000ffff9c9c7812 */ /* 0x000fe400078ec0ff */
[----:B------:R-:W-:Y:S02]  /*ad140*/  LOP3.LUT R164, R164, 0xffff, RZ, 0xc0, !PT ;  /* 0x0000ffffa4a47812 */ /* 0x000fe400078ec0ff */
[----:B------:R-:W-:Y:S02]  /*ad150*/  LOP3.LUT R153, R153, 0xffff, RZ, 0xc0, !PT ;  /* 0x0000ffff99997812 */ /* 0x000fe400078ec0ff */
[----:B------:R-:W-:-:S02]  /*ad160*/  LOP3.LUT R165, R165, 0xffff, RZ, 0xc0, !PT ;  /* 0x0000ffffa5a57812 */ /* 0x000fc400078ec0ff */
[----:B------:R-:W-:Y:S02]  /*ad170*/  PRMT R164, R156, 0x3340, R164 ;  /* 0x000033409ca47816 */ /* 0x000fe400000000a4 */
[--C-:B------:R-:W-:Y:S02]  /*ad180*/  PRMT R153, R153, 0x3340, R0.reuse ;  /* 0x0000334099997816 */ /* 0x100fe40000000000 */
[----:B------:R-:W-:Y:S02]  /*ad190*/  PRMT R156, R165, 0x3340, R0 ;  /* 0x00003340a59c7816 */ /* 0x000fe40000000000 */
[----:B------:R-:W-:Y:S02]  /*ad1a0*/  PRMT R152, R163, 0x5410, R153 ;  /* 0x00005410a3987816 */ /* 0x000fe40000000099 */
[----:B------:R-:W-:Y:S02]  /*ad1b0*/  PRMT R156, R164, 0x5410, R156 ;  /* 0x00005410a49c7816 */ /* 0x000fe4000000009c */
[----:B------:R-:W-:-:S02]  /*ad1c0*/  PRMT R152, R152, 0x5210, R175 ;  /* 0x0000521098987816 */ /* 0x000fc400000000af */
[----:B------:R-:W-:Y:S02]  /*ad1d0*/  PRMT R153, R157, 0x5210, R177 ;  /* 0x000052109d997816 */ /* 0x000fe400000000b1 */
[----:B------:R-:W-:Y:S01]  /*ad1e0*/  PRMT R154, R154, 0x5210, R176 ;  /* 0x000052109a9a7816 */ /* 0x000fe200000000b0 */
[----:B0-----:R-:W-:Y:S04]  /*ad1f0*/  STL.64 [R1+0x860], R16 ;  /* 0x0008601001007387 */ /* 0x001fe80000100a00 */
[----:B------:R-:W-:Y:S01]  /*ad200*/  STL.64 [R1+0x868], R18 ;  /* 0x0008681201007387 */ /* 0x000fe20000100a00 */
[----:B------:R-:W-:Y:S01]  /*ad210*/  BAR.SYNC.DEFER_BLOCKING 0x0 ;  /* 0x0000000000007b1d */ /* 0x000fe20000010000 */
[----:B------:R-:W-:-:S05]  /*ad220*/  PRMT R155, R156, 0x5210, R15 ;  /* 0x000052109c9b7816 */ /* 0x000fca000000000f */
[----:B------:R-:W3:Y:S04]  /*ad230*/  LDL.LU R234, [R1+0xa98] ;  /* 0x000a980001ea7983 */ /* 0x000ee80000300800 */
[----:B------:R-:W3:Y:S04]  /*ad240*/  LDL.LU R235, [R1+0xa9c] ;  /* 0x000a9c0001eb7983 */ /* 0x000ee80000300800 */
[----:B------:R-:W3:Y:S04]  /*ad250*/  LDL.LU R236, [R1+0xaa0] ;  /* 0x000aa00001ec7983 */ /* 0x000ee80000300800 */
[----:B------:R-:W3:Y:S04]  /*ad260*/  LDL.LU R237, [R1+0xaa4] ;  /* 0x000aa40001ed7983 */ /* 0x000ee80000300800 */
[----:B------:R2:W-:Y:S04]  /*ad270*/  STSM.16.M88.4 [R222], R152 ;  /* 0x00000098de007844 */ /* 0x0005e80000000200 */
[----:B------:R-:W3:Y:S04]  /*ad280*/  LDL.LU R238, [R1+0xaa8] ;  /* 0x000aa80001ee7983 */ /* 0x000ee80000300800 */
[----:B------:R-:W3:Y:S01]  /*ad290*/  LDL.LU R239, [R1+0xaac] ;  /* 0x000aac0001ef7983 */ /* 0x000ee20000300800 */
[----:B------:R-:W-:Y:S01]  /*ad2a0*/  BAR.SYNC.DEFER_BLOCKING 0x0 ;  /* 0x0000000000007b1d */ /* 0x000fe20000010000 */
[----:B----4-:R-:W-:-:S05]  /*ad2b0*/  LOP3.LUT R166, R244, 0xffff, RZ, 0xc0, !PT ;  /* 0x0000fffff4a67812 */ /* 0x010fca00078ec0ff */
[----:B------:R-:W0:Y:S01]  /*ad2c0*/  LDS.128 R16, [R11] ;  /* 0x000000000b107984 */ /* 0x000e220000000c00 */
[----:B--2---:R-:W-:-:S03]  /*ad2d0*/  F2FP.SATFINITE.E4M3.F32.PACK_AB_MERGE_C R154, R241, R240, RZ ;  /* 0x000000f0f19a723e */ /* 0x004fc600048070ff */
[----:B------:R-:W2:Y:S04]  /*ad2e0*/  LDL.LU R240, [R1+0xab0] ;  /* 0x000ab00001f07983 */ /* 0x000ea80000300800 */
[----:B------:R-:W2:Y:S01]  /*ad2f0*/  LDL.LU R241, [R1+0xab4] ;  /* 0x000ab40001f17983 */ /* 0x000ea20000300800 */
[----:B---3--:R-:W-:-:S03]  /*ad300*/  F2FP.SATFINITE.E4M3.F32.PACK_AB_MERGE_C R153, R243, R242, RZ ;  /* 0x000000f2f399723e */ /* 0x008fc600048070ff */
[----:B------:R-:W3:Y:S04]  /*ad310*/  LDL.LU R242, [R1+0xab8] ;  /* 0x000ab80001f27983 */ /* 0x000ee80000300800 */
[----:B------:R-:W3:Y:S01]  /*ad320*/  LDL.LU R243, [R1+0xabc] ;  /* 0x000abc0001f37983 */ /* 0x000ee20000300800 */
[----:B------:R-:W-:-:S03]  /*ad330*/  LOP3.LUT R169, R245, 0xffff, RZ, 0xc0, !PT ;  /* 0x0000fffff5a97812 */ /* 0x000fc600078ec0ff */
[----:B------:R-:W4:Y:S04]  /*ad340*/  LDL.LU R244, [R1+0xac0] ;  /* 0x000ac00001f47983 */ /* 0x000f280000300800 */
[----:B------:R-:W4:Y:S01]  /*ad350*/  LDL.LU R245, [R1+0xac4] ;  /* 0x000ac40001f57983 */ /* 0x000f220000300800 */
[----:B------:R-:W-:Y:S02]  /*ad360*/  LOP3.LUT R163, R246, 0xffff, RZ, 0xc0, !PT ;  /* 0x0000fffff6a37812 */ /* 0x000fe400078ec0ff */
[----:B------:R-:W-:Y:S01]  /*ad370*/  LOP3.LUT R171, R247, 0xffff, RZ, 0xc0, !PT ;  /* 0x0000fffff7ab7812 */ /* 0x000fe200078ec0ff */
[----:B------:R-:W4:Y:S01]  /*ad380*/  LDL.LU R246, [R1+0x870] ;  /* 0x0008700001f67983 */ /* 0x000f220000300800 */
[----:B------:R-:W-:-:S03]  /*ad390*/  LOP3.LUT R174, R248, 0xffff, RZ, 0xc0, !PT ;  /* 0x0000fffff8ae7812 */ /* 0x000fc600078ec0ff */
[----:B------:R-:W4:Y:S01]  /*ad3a0*/  LDL.LU R247, [R1+0x874] ;  /* 0x0008740001f77983 */ /* 0x000f220000300800 */
[----:B------:R-:W-:-:S03]  /*ad3b0*/  LOP3.LUT R167, R12, 0xffff, RZ, 0xc0, !PT ;  /* 0x0000ffff0ca77812 */ /* 0x000fc600078ec0ff */
        /* <DEDUP_REMOVED lines=60> */
[----:B---3--:R-:W-:-:S05]  /*ad780*/  F2FP.SATFINITE.E4M3.F32.PACK_AB_MERGE_C R16, R243, R242, RZ ;  /* 0x000000f2f310723e */ /* 0x008fca00048070ff */
[----:B------:R0:W-:Y:S01]  /*ad790*/  STL [R1+0x469c], R16 ;  /* 0x00469c1001007387 */ /* 0x0001e20000100800 */
[----:B----4-:R-:W-:Y:S02]  /*ad7a0*/  F2FP.SATFINITE.E4M3.F32.PACK_AB_MERGE_C R15, R245, R244, RZ ;  /* 0x000000f4f50f723e */ /* 0x010fe400048070ff */
[----:B0-----:R-:W-:-:S03]  /*ad7b0*/  IADD3 R16, P2, R183, R2, RZ ;  /* 0x00000002b7107210 */ /* 0x001fc60007f5e0ff */
[----:B------:R-:W-:Y:S02]  /*ad7c0*/  STL [R1+0x4694], R15 ;  /* 0x0046940f01007387 */ /* 0x000fe40000100800 */
        /* <DEDUP_REMOVED lines=30> */
[----:B------:R-:W-:Y:S01]  /*ad9b0*/  SHF.R.U32.HI R154, RZ, 0x8, R165 ;  /* 0x00000008ff9a7819 */ /* 0x000fe200000116a5 */
[----:B------:R-:W-:Y:S01]  /*ad9c0*/  IMAD.X R9, R152, 0x1, R3, P2 ;  /* 0x0000000198097824 */ /* 0x000fe200010e0603 */
[----:B------:R-:W-:Y:S02]  /*ad9d0*/  SHF.R.U32.HI R157, RZ, 0x8, R164 ;  /* 0x00000008ff9d7819 */ /* 0x000fe400000116a4 */
[----:B------:R-:W-:Y:S02]  /*ad9e0*/  SHF.R.U32.HI R155, RZ, 0x8, R168 ;  /* 0x00000008ff9b7819 */ /* 0x000fe400000116a8 */
[----:B------:R0:W-:Y:S01]  /*ad9f0*/  STL.64 [R1+0x1400], R8 ;  /* 0x0014000801007387 */ /* 0x0001e20000100a00 */
[----:B------:R-:W-:Y:S02]  /*ada00*/  LOP3.LUT R154, R154, 0xffff, RZ, 0xc0, !PT ;  /* 0x0000ffff9a9a7812 */ /* 0x000fe400078ec0ff */
[----:B------:R-:W-:Y:S01]  /*ada10*/  LOP3.LUT R157, R157, 0xffff, RZ, 0xc0, !PT ;  /* 0x0000ffff9d9d7812 */ /* 0x000fe200078ec0ff */
[----:B------:R-:W3:Y:S01]  /*ada20*/  LDL.LU R243, [R1+0x7c] ;  /* 0x00007c0001f37983 */ /* 0x000ee20000300800 */
[----:B------:R-:W-:-:S02]  /*ada30*/  LOP3.LUT R155, R155, 0xffff, RZ, 0xc0, !PT ;  /* 0x0000ffff9b9b7812 */ /* 0x000fc400078ec0ff */
[----:B------:R-:W-:Y:S01]  /*ada40*/  PRMT R157, R154, 0x3340, R157 ;  /* 0x000033409a9d7816 */ /* 0x000fe2000000009d */
[----:B------:R-:W4:Y:S01]  /*ada50*/  LDL.LU R244, [R1+0x4808] ;  /* 0x0048080001f47983 */ /* 0x000f220000300800 */
[----:B------:R-:W-:Y:S02]  /*ada60*/  PRMT R155, R155, 0x3340, R0 ;  /* 0x000033409b9b7816 */ /* 0x000fe40000000000 */
[----:B0-----:R-:W-:Y:S01]  /*ada70*/  IADD3 R8, P2, R185, R2, RZ ;  /* 0x00000002b9087210 */ /* 0x001fe20007f5e0ff */
[----:B------:R-:W3:Y:S01]  /*ada80*/  LDL.LU R245, [R1+0xe24] ;  /* 0x000e240001f57983 */ /* 0x000ee20000300800 */
[----:B------:R-:W-:Y:S02]  /*ada90*/  PRMT R157, R157, 0x5410, R155 ;  /* 0x000054109d9d7816 */ /* 0x000fe4000000009b */
[----:B------:R-:W-:Y:S02]  /*adaa0*/  SHF.R.S32.HI R155, RZ, 0x1f, R185 ;  /* 0x0000001fff9b7819 */ /* 0x000fe400000114b9 */
[----:B------:R-:W-:-:S02]  /*adab0*/  F2FP.SATFINITE.E4M3.F32.PACK_AB_MERGE_C R161, R247, R246, RZ ;  /* 0x000000f6f7a1723e */ /* 0x000fc400048070ff */
        /* <DEDUP_REMOVED lines=20> */
[----:B------:R-:W-:Y:S01]  /*adc00*/  BAR.SYNC.DEFER_BLOCKING 0x0 ;  /* 0x0000000000007b1d */ /* 0x000fe20000010000 */
[----:B------:R-:W-:-:S05]  /*adc10*/  SHF.R.U32.HI R153, RZ, 0x8, R166 ;  /* 0x00000008ff997819 */ /* 0x000fca00000116a6 */
[----:B------:R-:W0:Y:S01]  /*adc20*/  LDS.128 R16, [R11] ;  /* 0x000000000b107984 */ /* 0x000e220000000c00 */
[----:B------:R-:W-:Y:S02]  /*adc30*/  SHF.R.U32.HI R163, RZ, 0x8, R163 ;  /* 0x00000008ffa37819 */ /* 0x000fe400000116a3 */
[----:B------:R-:W-:Y:S02]  /*adc40*/  LOP3.LUT R153, R153, 0xffff, RZ, 0xc0, !PT ;  /* 0x0000ffff99997812 */ /* 0x000fe400078ec0ff */
[----:B------:R-:W-:Y:S02]  /*adc50*/  LOP3.LUT R163, R163, 0xffff, RZ, 0xc0, !PT ;  /* 0x0000ffffa3a37812 */ /* 0x000fe400078ec0ff */
[----:B------:R-:W-:Y:S02]  /*adc60*/  SHF.R.U32.HI R156, RZ, 0x8, R173 ;  /* 0x00000008ff9c7819 */ /* 0x000fe400000116ad */
[----:B------:R-:W-:Y:S02]  /*adc70*/  PRMT R163, R153, 0x3340, R163 ;  /* 0x0000334099a37816 */ /* 0x000fe400000000a3 */
[----:B------:R-:W-:-:S02]  /*adc80*/  SHF.R.U32.HI R153, RZ, 0x8, R169 ;  /* 0x00000008ff997819 */ /* 0x000fc400000116a9 */
[----:B------:R-:W-:Y:S02]  /*adc90*/  SHF.R.U32.HI R164, RZ, 0x8, R170 ;  /* 0x00000008ffa47819 */ /* 0x000fe400000116aa */
[----:B------:R-:W-:Y:S02]  /*adca0*/  SHF.R.U32.HI R154, RZ, 0x8, R174 ;  /* 0x00000008ff9a7819 */ /* 0x000fe400000116ae */
[----:B------:R-:W-:Y:S02]  /*adcb0*/  SHF.R.U32.HI R165, RZ, 0x8, R172 ;  /* 0x00000008ffa57819 */ /* 0x000fe400000116ac */
[----:B------:R-:W-:Y:S02]  /*adcc0*/  LOP3.LUT R153, R153, 0xffff, RZ, 0xc0, !PT ;  /* 0x0000ffff99997812 */ /* 0x000fe400078ec0ff */
[----:B------:R-:W-:Y:S02]  /*adcd0*/  LOP3.LUT R156, R156, 0xffff, RZ, 0xc0, !PT ;  /* 0x0000ffff9c9c7812 */ /* 0x000fe400078ec0ff */
[----:B------:R-:W-:-:S02]  /*adce0*/  LOP3.LUT R164, R164, 0xffff, RZ, 0xc0, !PT ;  /* 0x0000ffffa4a47812 */ /* 0x000fc400078ec0ff */
[----:B------:R-:W-:Y:S02]  /*adcf0*/  LOP3.LUT R154, R154, 0xffff, RZ, 0xc0, !PT ;  /* 0x0000ffff9a9a7812 */ /* 0x000fe400078ec0ff */
[----:B------:R-:W-:Y:S02]  /*add00*/  LOP3.LUT R165, R165, 0xffff, RZ, 0xc0, !PT ;  /* 0x0000ffffa5a57812 */ /* 0x000fe400078ec0ff */
[----:B------:R-:W-:Y:S02]  /*add10*/  PRMT R153, R153, 0x3340, R0 ;  /* 0x0000334099997816 */ /* 0x000fe40000000000 */
[----:B------:R-:W-:Y:S02]  /*add20*/  PRMT R164, R156, 0x3340, R164 ;  /* 0x000033409ca47816 */ /* 0x000fe400000000a4 */
[--C-:B------:R-:W-:Y:S02]  /*add30*/  PRMT R154, R154, 0x3340, R0.reuse ;  /* 0x000033409a9a7816 */ /* 0x100fe40000000000 */
[----:B------:R-:W-:-:S02]  /*add40*/  PRMT R156, R165, 0x3340, R0 ;  /* 0x00003340a59c7816 */ /* 0x000fc40000000000 */
[----:B------:R-:W-:Y:S01]  /*add50*/  PRMT R152, R163, 0x5410, R153 ;  /* 0x00005410a3987816 */ /* 0x000fe20000000099 */
[----:B0-----:R-:W-:Y:S01]  /*add60*/  STL.64 [R1+0x840], R16 ;  /* 0x0008401001007387 */ /* 0x001fe20000100a00 */
[----:B------:R-:W-:-:S03]  /*add70*/  PRMT R153, R162, 0x5410, R154 ;  /* 0x00005410a2997816 */ /* 0x000fc6000000009a */
[----:B------:R-:W-:Y:S01]  /*add80*/  STL.64 [R1+0x848], R18 ;  /* 0x0008481201007387 */ /* 0x000fe20000100a00 */
[----:B------:R-:W-:Y:S01]  /*add90*/  BAR.SYNC.DEFER_BLOCKING 0x0 ;  /* 0x0000000000007b1d */ /* 0x000fe20000010000 */
[----:B------:R-:W-:-:S05]  /*adda0*/  PRMT R156, R164, 0x5410, R156 ;  /* 0x00005410a49c7816 */ /* 0x000fca000000009c */
[----:B------:R-:W3:Y:S04]  /*addb0*/  LDL.LU R234, [R1+0xac8] ;  /* 0x000ac80001ea7983 */ /* 0x000ee80000300800 */
[----:B------:R-:W3:Y:S04]  /*addc0*/  LDL.LU R235, [R1+0xacc] ;  /* 0x000acc0001eb7983 */ /* 0x000ee80000300800 */
[----:B------:R-:W3:Y:S01]  /*addd0*/  LDL.LU R236, [R1+0xad0] ;  /* 0x000ad00001ec7983 */ /* 0x000ee20000300800 */
[----:B------:R-:W-:-:S03]  /*adde0*/  PRMT R152, R152, 0x5210, R175 ;  /* 0x0000521098987816 */ /* 0x000fc600000000af */
[----:B------:R-:W3:Y:S01]  /*addf0*/  LDL.LU R237, [R1+0xad4] ;  /* 0x000ad40001ed7983 */ /* 0x000ee20000300800 */
[----:B------:R-:W-:Y:S02]  /*ade00*/  PRMT R153, R153, 0x5210, R177 ;  /* 0x0000521099997816 */ /* 0x000fe400000000b1 */
[----:B------:R-:W-:Y:S01]  /*ade10*/  PRMT R154, R157, 0x5210, R176 ;  /* 0x000052109d9a7816 */ /* 0x000fe200000000b0 */
[----:B------:R-:W3:Y:S01]  /*ade20*/  LDL.LU R238, [R1+0xad8] ;  /* 0x000ad80001ee7983 */ /* 0x000ee20000300800 */
[----:B------:R-:W-:-:S03]  /*ade30*/  PRMT R155, R156, 0x5210, R178 ;  /* 0x000052109c9b7816 */ /* 0x000fc600000000b2 */
[----:B------:R-:W3:Y:S04]  /*ade40*/  LDL.LU R239, [R1+0xadc] ;  /* 0x000adc0001ef7983 */ /* 0x000ee80000300800 */
[----:B------:R2:W-:Y:S01]  /*ade50*/  STSM.16.M88.4 [R222], R152 ;  /* 0x00000098de007844 */ /* 0x0005e20000000200 */
        /* <DEDUP_REMOVED lines=15> */
[----:B------:R-:W-:Y:S02]  /*adf50*/  LOP3.LUT R173, R248, 0xffff, RZ, 0xc0, !PT ;  /* 0x0000fffff8ad7812 */ /* 0x000fe400078ec0ff */
[----:B------:R-:W-:Y:S01]  /*adf60*/  LOP3.LUT R172, R12, 0xffff, RZ, 0xc0, !PT ;  /* 0x0000ffff0cac7812 */ /* 0x000fe200078ec0ff */
        /* <DEDUP_REMOVED lines=9> */
[----:B------:R-:W4:Y:S04]  /*ae000*/  LDL.LU R14, [R1+0x488] ;  /* 0x00048800010e7983 */ /* 0x000f280000300800 */
[----:B------:R-:W4:Y:S01]  /*ae010*/  LDL.LU R8, [R1+0x48c] ;  /* 0x00048c0001087983 */ /* 0x000f220000300800 */
[----:B------:R-:W-:Y:S02]  /*ae020*/  PRMT R152, R168, 0x3340, R0 ;  /* 0x00003340a8987816 */ /* 0x000fe40000000000 */
[----:B------:R-:W-:Y:S02]  /*ae030*/  PRMT R162, R167, 0x3340, R163 ;  /* 0x00003340a7a27816 */ /* 0x000fe400000000a3 */
[----:B------:R-:W-:Y:S02]  /*ae040*/  PRMT R157, R174, 0x3340, R172 ;  /* 0x00003340ae9d7816 */ /* 0x000fe400000000ac */
[----:B------:R-:W-:-:S02]  /*ae050*/  PRMT R162, R162, 0x5410, R152 ;  /* 0x00005410a2a27816 */ /* 0x000fc40000000098 */
[----:B------:R-:W-:Y:S02]  /*ae060*/  PRMT R152, R173, 0x3340, R0 ;  /* 0x00003340ad987816 */ /* 0x000fe40000000000 */
[----:B------:R-:W-:Y:S02]  /*ae070*/  LOP3.LUT R165, R161, 0xffff, RZ, 0xc0, !PT ;  /* 0x0000ffffa1a57812 */ /* 0x000fe400078ec0ff */
        /* <DEDUP_REMOVED lines=9> */
[----:B------:R-:W-:-:S02]  /*ae110*/  LOP3.LUT R177, R158, 0xffff, RZ, 0xc0, !PT ;  /* 0x0000ffff9eb17812 */ /* 0x000fc400078ec0ff */
[----:B------:R-:W-:Y:S02]  /*ae120*/  LOP3.LUT R176, R154, 0xffff, RZ, 0xc0, !PT ;  /* 0x0000ffff9ab07812 */ /* 0x000fe400078ec0ff */
[----:B------:R-:W-:Y:S02]  /*ae130*/  LOP3.LUT R178, R153, 0xffff, RZ, 0xc0, !PT ;  /* 0x0000ffff99b27812 */ /* 0x000fe400078ec0ff */
        /* <DEDUP_REMOVED lines=59> */
[----:B------:R0:W-:Y:S01]  /*ae4f0*/  STL.64 [R1+0x1360], R8 ;  /* 0x0013600801007387 */ /* 0x0001e20000100a00 */
[----:B------:R-:W-:Y:S02]  /*ae500*/  SHF.R.U32.HI R155, RZ, 0x8, R165 ;  /* 0x00000008ff9b7819 */ /* 0x000fe400000116a5 */
[----:B0-----:R-:W-:-:S05]  /*ae510*/  IADD3 R8, P2, R186, R6, RZ ;  /* 0x00000006ba087210 */ /* 0x001fca0007f5e0ff */
[----:B------:R-:W-:Y:S01]  /*ae520*/  IMAD.X R9, R152, 0x1, R5, P2 ;  /* 0x0000000198097824 */ /* 0x000fe200010e0605 */
[----:B------:R-:W-:-:S04]  /*ae530*/  LOP3.LUT R155, R155, 0xffff, RZ, 0xc0, !PT ;  /* 0x0000ffff9b9b7812 */ /* 0x000fc800078ec0ff */
[----:B------:R0:W-:Y:S01]  /*ae540*/  STL.64 [R1+0x1358], R8 ;  /* 0x0013580801007387 */ /* 0x0001e20000100a00 */
[----:B------:R-:W-:-:S03]  /*ae550*/  PRMT R155, R155, 0x3340, R0 ;  /* 0x000033409b9b7816 */ /* 0x000fc60000000000 */
[----:B------:R-:W2:Y:S01]  /*ae560*/  LDL.LU R240, [R1+0x80] ;  /* 0x0000800001f07983 */ /* 0x000ea20000300800 */
[----:B0-----:R-:W-:-:S03]  /*ae570*/  IADD3 R8, P2, R186, R4, RZ ;  /* 0x00000004ba087210 */ /* 0x001fc60007f5e0ff */
[----:B------:R-:W2:Y:S02]  /*ae580*/  LDL.LU R241, [R1+0x84] ;  /* 0x0000840001f17983 */ /* 0x000ea40000300800 */
[----:B------:R-:W-:Y:S02]  /*ae590*/  IMAD.X R9, R152, 0x1, R3, P2 ;  /* 0x0000000198097824 */ /* 0x000fe400010e0603 */
[----:B------:R-:W3:Y:S01]  /*ae5a0*/  LDL.LU R242, [R1+0x88] ;  /* 0x0000880001f27983 */ /* 0x000ee20000300800 */
[----:B------:R-:W-:Y:S02]  /*ae5b0*/  PRMT R157, R157, 0x5410, R155 ;  /* 0x000054109d9d7816 */ /* 0x000fe4000000009b */
[----:B------:R-:W-:Y:S01]  /*ae5c0*/  SHF.R.S32.HI R155, RZ, 0x1f, R189 ;  /* 0x0000001fff9b7819 */ /* 0x000fe200000114bd */
[----:B------:R0:W-:Y:S01]  /*ae5d0*/  STL.64 [R1+0x1350], R8 ;  /* 0x0013500801007387 */ /* 0x0001e20000100a00 */
[----:B------:R-:W-:-:S03]  /*ae5e0*/  F2FP.SATFINITE.E4M3.F32.PACK_AB_MERGE_C R161, R247, R246, RZ ;  /* 0x000000f6f7a1723e */ /* 0x000fc600048070ff */
[----:B------:R-:W3:Y:S01]  /*ae5f0*/  LDL.LU R243, [R1+0x8c] ;  /* 0x00008c0001f37983 */ /* 0x000ee20000300800 */
[----:B------:R-:W-:-:S03]  /*ae600*/  F2FP.SATFINITE.E4M3.F32.PACK_AB_MERGE_C R160, R12, R248, RZ ;  /* 0x000000f80ca0723e */ /* 0x000fc600048070ff */
[----:B------:R-:W4:Y:S01]  /*ae610*/  LDL.LU R244, [R1+0x482c] ;  /* 0x00482c0001f47983 */ /* 0x000f220000300800 */
[----:B0-----:R-:W-:-:S03]  /*ae620*/  IADD3 R8, P2, R189, R2, RZ ;  /* 0x00000002bd087210 */ /* 0x001fc60007f5e0ff */
[----:B------:R-:W4:Y:S02]  /*ae630*/  LDL.LU R245, [R1+0xe2c] ;  /* 0x000e2c0001f57983 */ /* 0x000f240000300800 */
[----:B------:R-:W-:Y:S02]  /*ae640*/  IMAD.X R9, R155, 0x1, R13, P2 ;  /* 0x000000019b097824 */ /* 0x000fe400010e060d */
[----:B------:R-:W4:Y:S04]  /*ae650*/  LDL.LU R246, [R1+0x4634] ;  /* 0x0046340001f67983 */ /* 0x000f280000300800 */
[----:B------:R-:W4:Y:S04]  /*ae660*/  LDL.LU R247, [R1+0x4830] ;  /* 0x0048300001f77983 */ /* 0x000f280000300800 */
[----:B------:R-:W4:Y:S04]  /*ae670*/  LDL.LU R248, [R1+0xe28] ;  /* 0x000e280001f87983 */ /* 0x000f280000300800 */
[----:B------:R-:W4:Y:S04]  /*ae680*/  LDL.LU R12, [R1+0x4630] ;  /* 0x00463000010c7983 */ /* 0x000f280000300800 */
[----:B------:R0:W-:Y:S04]  /*ae690*/  STL.64 [R1+0x1348], R8 ;  /* 0x0013480801007387 */ /* 0x0001e80000100a00 */
[----:B0-----:R-:W2:Y:S04]  /*ae6a0*/  LDL.LU R9, [R1+0x47f0] ;  /* 0x0047f00001097983 */ /* 0x001ea80000300800 */
[----:B------:R-:W4:Y:S04]  /*ae6b0*/  LDL.LU R10, [R1+0x1038] ;  /* 0x00103800010a7983 */ /* 0x000f280000300800 */
[----:B------:R-:W4:Y:S04]  /*ae6c0*/  LDL.LU R14, [R1+0x47ec] ;  /* 0x0047ec00010e7983 */ /* 0x000f280000300800 */
[----:B------:R-:W4:Y:S01]  /*ae6d0*/  LDL.LU R8, [R1+0x1034] ;  /* 0x0010340001087983 */ /* 0x000f220000300800 */
        /* <DEDUP_REMOVED lines=23> */
[----:B------:R-:W-:Y:S02]  /*ae850*/  PRMT R154, R156, 0x3340, R0 ;  /* 0x000033409c9a7816 */ /* 0x000fe40000000000 */
[----:B------:R-:W-:-:S02]  /*ae860*/  SHF.R.U32.HI R153, RZ, 0x8, R168 ;  /* 0x00000008ff997819 */ /* 0x000fc400000116a8 */
[----:B------:R-:W-:Y:S01]  /*ae870*/  SHF.R.U32.HI R156, RZ, 0x8, R171 ;  /* 0x00000008ff9c7819 */ /* 0x000fe200000116ab */
[----:B0-----:R-:W-:Y:S04]  /*ae880*/  STL.64 [R1+0x820], R16 ;  /* 0x0008201001007387 */ /* 0x001fe80000100a00 */
[----:B------:R-:W-:Y:S04]  /*ae890*/  STL.64 [R1+0x828], R18 ;  /* 0x0008281201007387 */ /* 0x000fe80000100a00 */
[----:B------:R-:W4:Y:S04]  /*ae8a0*/  LDL.LU R234, [R1+0xaf8] ;  /* 0x000af80001ea7983 */ /* 0x000f280000300800 */
[----:B------:R-:W4:Y:S01]  /*ae8b0*/  LDL.LU R235, [R1+0xafc] ;  /* 0x000afc0001eb7983 */ /* 0x000f220000300800 */
[----:B------:R-:W-:Y:S01]  /*ae8c0*/  SHF.R.U32.HI R164, RZ, 0x8, R169 ;  /* 0x00000008ffa47819 */ /* 0x000fe200000116a9 */
[----:B------:R-:W-:Y:S01]  /*ae8d0*/  BAR.SYNC.DEFER_BLOCKING 0x0 ;  /* 0x0000000000007b1d */ /* 0x000fe20000010000 */
[----:B------:R-:W-:-:S02]  /*ae8e0*/  SHF.R.U32.HI R165, RZ, 0x8, R170 ;  /* 0x00000008ffa57819 */ /* 0x000fc400000116aa */
[----:B------:R-:W-:Y:S02]  /*ae8f0*/  LOP3.LUT R153, R153, 0xffff, RZ, 0xc0, !PT ;  /* 0x0000ffff99997812 */ /* 0x000fe400078ec0ff */
[----:B------:R-:W-:Y:S02]  /*ae900*/  LOP3.LUT R156, R156, 0xffff, RZ, 0xc0, !PT ;  /* 0x0000ffff9c9c7812 */ /* 0x000fe400078ec0ff */
[----:B------:R-:W-:Y:S01]  /*ae910*/  LOP3.LUT R164, R164, 0xffff, RZ, 0xc0, !PT ;  /* 0x0000ffffa4a47812 */ /* 0x000fe200078ec0ff */
[----:B------:R-:W4:Y:S01]  /*ae920*/  LDL.LU R236, [R1+0xb00] ;  /* 0x000b000001ec7983 */ /* 0x000f220000300800 */
[----:B------:R-:W-:Y:S02]  /*ae930*/  LOP3.LUT R165, R165, 0xffff, RZ, 0xc0, !PT ;  /* 0x0000ffffa5a57812 */ /* 0x000fe400078ec0ff */
[----:B------:R-:W-:Y:S01]  /*ae940*/  PRMT R153, R153, 0x3340, R0 ;  /* 0x0000334099997816 */ /* 0x000fe20000000000 */
        /* <DEDUP_REMOVED lines=8> */
[----:B------:R-:W-:Y:S02]  /*ae9d0*/  PRMT R152, R152, 0x5210, R175 ;  /* 0x0000521098987816 */ /* 0x000fe400000000af */
[----:B------:R-:W-:-:S02]  /*ae9e0*/  PRMT R153, R153, 0x5210, R177 ;  /* 0x0000521099997816 */ /* 0x000fc400000000b1 */
[----:B------:R-:W-:Y:S02]  /*ae9f0*/  PRMT R154, R157, 0x5210, R176 ;  /* 0x000052109d9a7816 */ /* 0x000fe400000000b0 */
[----:B------:R-:W-:-:S05]  /*aea00*/  PRMT R155, R156, 0x5210, R178 ;  /* 0x000052109c9b7816 */ /* 0x000fca00000000b2 */
[----:B------:R0:W-:Y:S01]  /*aea10*/  STSM.16.M88.4 [R222], R152 ;  /* 0x00000098de007844 */ /* 0x0001e20000000200 */
[----:B------:R-:W-:Y:S01]  /*aea20*/  BAR.SYNC.DEFER_BLOCKING 0x0 ;  /* 0x0000000000007b1d */ /* 0x000fe20000010000 */
[----:B--2---:R-:W-:-:S05]  /*aea30*/  LOP3.LUT R174, R9, 0xffff, RZ, 0xc0, !PT ;  /* 0x0000ffff09ae7812 */ /* 0x004fca00078ec0ff */
[----:B------:R-:W1:Y:S01]  /*aea40*/  LDS.128 R16, [R11] ;  /* 0x000000000b107984 */ /* 0x000e620000000c00 */
[----:B0-----:R-:W-:Y:S02]  /*aea50*/  F2FP.SATFINITE.E4M3.F32.PACK_AB_MERGE_C R154, R241, R240, RZ ;  /* 0x000000f0f19a723e */ /* 0x001fe400048070ff */
[----:B---3--:R-:W-:Y:S01]  /*aea60*/  F2FP.SATFINITE.E4M3.F32.PACK_AB_MERGE_C R153, R243, R242, RZ ;  /* 0x000000f2f399723e */ /* 0x008fe200048070ff */
[----:B------:R-:W2:Y:S01]  /*aea70*/  LDL.LU R240, [R1+0xb10] ;  /* 0x000b100001f07983 */ /* 0x000ea20000300800 */
[----:B----4-:R-:W-:-:S03]  /*aea80*/  LOP3.LUT R170, R244, 0xffff, RZ, 0xc0, !PT ;  /* 0x0000fffff4aa7812 */ /* 0x010fc600078ec0ff */
[----:B------:R-:W2:Y:S01]  /*aea90*/  LDL.LU R241, [R1+0xb14] ;  /* 0x000b140001f17983 */ /* 0x000ea20000300800 */
[----:B------:R-:W-:-:S03]  /*aeaa0*/  LOP3.LUT R171, R245, 0xffff, RZ, 0xc0, !PT ;  /* 0x0000fffff5ab7812 */ /* 0x000fc600078ec0ff */
[----:B------:R-:W3:Y:S01]  /*aeab0*/  LDL.LU R242, [R1+0xb18] ;  /* 0x000b180001f27983 */ /* 0x000ee20000300800 */
[----:B------:R-:W-:-:S03]  /*aeac0*/  LOP3.LUT R168, R246, 0xffff, RZ, 0xc0, !PT ;  /* 0x0000fffff6a87812 */ /* 0x000fc600078ec0ff */
[----:B------:R-:W3:Y:S01]  /*aead0*/  LDL.LU R243, [R1+0xb1c] ;  /* 0x000b1c0001f37983 */ /* 0x000ee20000300800 */
        /* <DEDUP_REMOVED lines=12> */
[----:B------:R-:W2:Y:S04]  /*aeba0*/  LDL.LU R9, [R1+0x490] ;  /* 0x0004900001097983 */ /* 0x000ea80000300800 */
[----:B------:R-:W2:Y:S04]  /*aebb0*/  LDL.LU R10, [R1+0x494] ;  /* 0x00049400010a7983 */ /* 0x000ea80000300800 */
[----:B------:R-:W3:Y:S04]  /*aebc0*/  LDL.LU R14, [R1+0x498] ;  /* 0x00049800010e7983 */ /* 0x000ee80000300800 */
[----:B------:R-:W3:Y:S01]  /*aebd0*/  LDL.LU R8, [R1+0x49c] ;  /* 0x00049c0001087983 */ /* 0x000ee20000300800 */
[----:B------:R-:W-:-:S02]  /*aebe0*/  PRMT R152, R171, 0x3340, R0 ;  /* 0x00003340ab987816 */ /* 0x000fc40000000000 */
[----:B------:R-:W-:Y:S02]  /*aebf0*/  PRMT R162, R170, 0x3340, R168 ;  /* 0x00003340aaa27816 */ /* 0x000fe400000000a8 */
[----:B------:R-:W-:Y:S02]  /*aec00*/  PRMT R157, R164, 0x3340, R163 ;  /* 0x00003340a49d7816 */ /* 0x000fe400000000a3 */
[----:B------:R-:W-:Y:S02]  /*aec10*/  PRMT R162, R162, 0x5410, R152 ;  /* 0x00005410a2a27816 */ /* 0x000fe40000000098 */
[----:B------:R-:W-:Y:S02]  /*aec20*/  PRMT R152, R169, 0x3340, R0 ;  /* 0x00003340a9987816 */ /* 0x000fe40000000000 */
[----:B------:R-:W-:Y:S02]  /*aec30*/  LOP3.LUT R173, R161, 0xffff, RZ, 0xc0, !PT ;  /* 0x0000ffffa1ad7812 */ /* 0x000fe400078ec0ff */
[----:B------:R-:W-:-:S02]  /*aec40*/  PRMT R157, R157, 0x5410, R152 ;  /* 0x000054109d9d7816 */ /* 0x000fc40000000098 */
[----:B------:R-:W-:Y:S02]  /*aec50*/  PRMT R152, R173, 0x3340, R0 ;  /* 0x00003340ad987816 */ /* 0x000fe40000000000 */
[----:B------:R-:W-:Y:S02]  /*aec60*/  PRMT R156, R174, 0x3340, R172 ;  /* 0x00003340ae9c7816 */ /* 0x000fe400000000ac */
[----:B------:R-:W-:Y:S02]  /*aec70*/  LOP3.LUT R166, R160, 0xffff, RZ, 0xc0, !PT ;  /* 0x0000ffffa0a67812 */ /* 0x000fe400078ec0ff */
[----:B------:R-:W-:Y:S02]  /*aec80*/  PRMT R156, R156, 0x5410, R152 ;  /* 0x000054109c9c7816 */ /* 0x000fe40000000098 */
[----:B------:R-:W-:Y:S02]  /*aec90*/  PRMT R152, R166, 0x3340, R0 ;  /* 0x00003340a6987816 */ /* 0x000fe40000000000 */
[----:B------:R-:W-:-:S02]  /*aeca0*/  PRMT R155, R167, 0x3340, R165 ;  /* 0x00003340a79b7816 */ /* 0x000fc400000000a5 */
[----:B------:R-:W-:Y:S02]  /*aecb0*/  LOP3.LUT R175, R159, 0xffff, RZ, 0xc0, !PT ;  /* 0x0000ffff9faf7812 */ /* 0x000fe400078ec0ff */
[----:B------:R-:W-:Y:S02]  /*aecc0*/  PRMT R155, R155, 0x5410, R152 ;  /* 0x000054109b9b7816 */ /* 0x000fe40000000098 */
[----:B------:R-:W-:Y:S02]  /*aecd0*/  LOP3.LUT R177, R158, 0xffff, RZ, 0xc0, !PT ;  /* 0x0000ffff9eb17812 */ /* 0x000fe400078ec0ff */
        /* <DEDUP_REMOVED lines=13> */
[----:B------:R0:W-:Y:S01]  /*aedb0*/  STL.64 [R1+0x1328], R16 ;  /* 0x0013281001007387 */ /* 0x0001e20000100a00 */
[----:B------:R-:W-:Y:S02]  /*aedc0*/  F2FP.SATFINITE.E4M3.F32.PACK_AB_MERGE_C R15, R235, R234, RZ ;  /* 0x000000eaeb0f723e */ /* 0x000fe400048070ff */
        /* <DEDUP_REMOVED lines=8> */
[----:B------:R-:W-:Y:S01]  /*aee50*/  IMAD.X R17, R152, 0x1, R3, P2 ;  /* 0x0000000198117824 */ /* 0x000fe200010e0603 */
[----:B------:R-:W-:-:S04]  /*aee60*/  SHF.R.S32.HI R152, RZ, 0x1f, R191 ;  /* 0x0000001fff987819 */ /* 0x000fc800000114bf */
[----:B------:R0:W-:Y:S02]  /*aee70*/  STL.64 [R1+0x1310], R16 ;  /* 0x0013101001007387 */ /* 0x0001e40000100a00 */
[----:B0-----:R-:W-:-:S05]  /*aee80*/  IADD3 R16, P2, R191, R2, RZ ;  /* 0x00000002bf107210 */ /* 0x001fca0007f5e0ff */
[----:B------:R-:W-:-:S05]  /*aee90*/  IMAD.X R17, R152, 0x1, R13, P2 ;  /* 0x0000000198117824 */ /* 0x000fca00010e060d */
[----:B------:R0:W-:Y:S02]  /*aeea0*/  STL.64 [R1+0x1308], R16 ;  /* 0x0013081001007387 */ /* 0x0001e40000100a00 */
[----:B0-----:R-:W-:-:S05]  /*aeeb0*/  IADD3 R16, P2, R191, R0, RZ ;  /* 0x00000000bf107210 */ /* 0x001fca0007f5e0ff */
[----:B------:R-:W-:-:S05]  /*aeec0*/  IMAD.X R17, R152, 0x1, R7, P2 ;  /* 0x0000000198117824 */ /* 0x000fca00010e0607 */
[----:B------:R-:W-:Y:S01]  /*aeed0*/  STL.64 [R1+0x1300], R16 ;  /* 0x0013001001007387 */ /* 0x000fe20000100a00 */
[----:B------:R-:W-:-:S04]  /*aeee0*/  SHF.R.U32.HI R162, RZ, 0x8, R168 ;  /* 0x00000008ffa27819 */ /* 0x000fc800000116a8 */
[----:B------:R-:W-:Y:S02]  /*aeef0*/  LOP3.LUT R162, R162, 0xffff, RZ, 0xc0, !PT ;  /* 0x0000ffffa2a27812 */ /* 0x000fe400078ec0ff */
[----:B------:R-:W-:Y:S02]  /*aef00*/  SHF.R.U32.HI R155, RZ, 0x8, R167 ;  /* 0x00000008ff9b7819 */ /* 0x000fe400000116a7 */
[----:B------:R-:W-:Y:S02]  /*aef10*/  SHF.R.U32.HI R156, RZ, 0x8, R165 ;  /* 0x00000008ff9c7819 */ /* 0x000fe400000116a5 */
[----:B------:R-:W-:Y:S02]  /*aef20*/  SHF.R.U32.HI R157, RZ, 0x8, R166 ;  /* 0x00000008ff9d7819 */ /* 0x000fe400000116a6 */
[----:B------:R-:W-:Y:S02]  /*aef30*/  LOP3.LUT R155, R155, 0xffff, RZ, 0xc0, !PT ;  /* 0x0000ffff9b9b7812 */ /* 0x000fe400078ec0ff */
[----:B------:R-:W-:-:S02]  /*aef40*/  LOP3.LUT R156, R156, 0xffff, RZ, 0xc0, !PT ;  /* 0x0000ffff9c9c7812 */ /* 0x000fc400078ec0ff */
[----:B------:R-:W-:Y:S02]  /*aef50*/  LOP3.LUT R157, R157, 0xffff, RZ, 0xc0, !PT ;  /* 0x0000ffff9d9d7812 */ /* 0x000fe400078ec0ff */
[----:B------:R-:W-:Y:S02]  /*aef60*/  PRMT R156, R155, 0x3340, R156 ;  /* 0x000033409b9c7816 */ /* 0x000fe4000000009c */
[----:B------:R-:W-:Y:S02]  /*aef70*/  PRMT R155, R157, 0x3340, R0 ;  /* 0x000033409d9b7816 */ /* 0x000fe40000000000 */
[----:B--2---:R-:W-:Y:S02]  /*aef80*/  F2FP.SATFINITE.E4M3.F32.PACK_AB_MERGE_C R159, R10, R9, RZ ;  /* 0x000000090a9f723e */ /* 0x004fe400048070ff */
[----:B---3--:R-:W-:Y:S02]  /*aef90*/  F2FP.SATFINITE.E4M3.F32.PACK_AB_MERGE_C R158, R8, R14, RZ ;  /* 0x0000000e089e723e */ /* 0x008fe400048070ff */
[----:B------:R-:W-:-:S05]  /*aefa0*/  IADD3 R8, P2, R191, R6, RZ ;  /* 0x00000006bf087210 */ /* 0x000fca0007f5e0ff */
        /* <DEDUP_REMOVED lines=17> */
[----:B------:R0:W-:Y:S01]  /*af0c0*/  STL.64 [R1+0x12d8], R8 ;  /* 0x0012d80801007387 */ /* 0x0001e20000100a00 */
[----:B------:R-:W-:Y:S02]  /*af0d0*/  F2FP.SATFINITE.E4M3.F32.PACK_AB_MERGE_C R218, R241, R240, RZ ;  /* 0x000000f0f1da723e */ /* 0x000fe400048070ff */
[----:B------:R-:W-:Y:S01]  /*af0e0*/  F2FP.SATFINITE.E4M3.F32.PACK_AB_MERGE_C R217, R243, R242, RZ ;  /* 0x000000f2f3d9723e */ /* 0x000fe200048070ff */
[----:B------:R-:W2:Y:S01]  /*af0f0*/  LDL.LU R240, [R1+0x90] ;  /* 0x0000900001f07983 */ /* 0x000ea20000300800 */
[----:B------:R-:W-:-:S03]  /*af100*/  PRMT R156, R156, 0x5410, R155 ;  /* 0x000054109c9c7816 */ /* 0x000fc6000000009b */
[----:B------:R-:W2:Y:S01]  /*af110*/  LDL.LU R241, [R1+0x94] ;  /* 0x0000940001f17983 */ /* 0x000ea20000300800 */
[----:B0-----:R-:W-:-:S03]  /*af120*/  IADD3 R8, P2, R190, R4, RZ ;  /* 0x00000004be087210 */ /* 0x001fc60007f5e0ff */
[----:B------:R-:W3:Y:S02]  /*af130*/  LDL.LU R242, [R1+0x98] ;  /* 0x0000980001f27983 */ /* 0x000ee40000300800 */
[----:B------:R-:W-:Y:S01]  /*af140*/  IMAD.X R9, R152, 0x1, R3, P2 ;  /* 0x0000000198097824 */ /* 0x000fe200010e0603 */
[----:B------:R-:W-:-:S04]  /*af150*/  SHF.R.S32.HI R155, RZ, 0x1f, R193 ;  /* 0x0000001fff9b7819 */ /* 0x000fc800000114c1 */
[----:B------:R0:W-:Y:S01]  /*af160*/  STL.64 [R1+0x12d0], R8 ;  /* 0x0012d00801007387 */ /* 0x0001e20000100a00 */
[----:B----4-:R-:W-:-:S03]  /*af170*/  F2FP.SATFINITE.E4M3.F32.PACK_AB_MERGE_C R220, R245, R244, RZ ;  /* 0x000000f4f5dc723e */ /* 0x010fc600048070ff */
[----:B------:R-:W3:Y:S01]  /*af180*/  LDL.LU R243, [R1+0x9c] ;  /* 0x00009c0001f37983 */ /* 0x000ee20000300800 */
[----:B------:R-:W-:-:S03]  /*af190*/  F2FP.SATFINITE.E4M3.F32.PACK_AB_MERGE_C R161, R247, R246, RZ ;  /* 0x000000f6f7a1723e */ /* 0x000fc600048070ff */
[----:B------:R-:W4:Y:S01]  /*af1a0*/  LDL.LU R244, [R1+0x4874] ;  /* 0x0048740001f47983 */ /* 0x000f220000300800 */
[----:B0-----:R-:W-:-:S03]  /*af1b0*/  IADD3 R8, P2, R193, R2, RZ ;  /* 0x00000002c1087210 */ /* 0x001fc60007f5e0ff */
[----:B------:R-:W3:Y:S01]  /*af1c0*/  LDL.LU R245, [R1+0xe34] ;  /* 0x000e340001f57983 */ /* 0x000ee20000300800 */
[----:B------:R-:W-:Y:S01]  /*af1d0*/  F2FP.SATFINITE.E4M3.F32.PACK_AB_MERGE_C R160, R12, R248, RZ ;  /* 0x000000f80ca0723e */ /* 0x000fe200048070ff */
[----:B------:R-:W-:Y:S02]  /*af1e0*/  IMAD.X R9, R155, 0x1, R13, P2 ;  /* 0x000000019b097824 */ /* 0x000fe400010e060d */
[----:B------:R-:W3:Y:S04]  /*af1f0*/  LDL.LU R246, [R1+0x4640] ;  /* 0x0046400001f67983 */ /* 0x000ee80000300800 */
        /* <DEDUP_REMOVED lines=18> */
[----:B------:R-:W-:Y:S02]  /*af320*/  SHF.R.U32.HI R153, RZ, 0x8, R164 ;  /* 0x00000008ff997819 */ /* 0x000fe400000116a4 */
[----:B------:R-:W-:Y:S02]  /*af330*/  SHF.R.U32.HI R164, RZ, 0x8, R163 ;  /* 0x00000008ffa47819 */ /* 0x000fe400000116a3 */
[----:B------:R-:W-:Y:S01]  /*af340*/  LOP3.LUT R153, R153, 0xffff, RZ, 0xc0, !PT ;  /* 0x0000ffff99997812 */ /* 0x000fe200078ec0ff */
[----:B------:R-:W0:Y:S01]  /*af350*/  LDS.128 R16, [R11] ;  /* 0x000000000b107984 */ /* 0x000e220000000c00 */
[----:B------:R-:W-:Y:S02]  /*af360*/  LOP3.LUT R164, R164, 0xffff, RZ, 0xc0, !PT ;  /* 0x0000ffffa4a47812 */ /* 0x000fe400078ec0ff */
[----:B------:R-:W-:-:S02]  /*af370*/  SHF.R.U32.HI R154, RZ, 0x8, R169 ;  /* 0x00000008ff9a7819 */ /* 0x000fc400000116a9 */
[----:B------:R-:W-:Y:S02]  /*af380*/  PRMT R164, R153, 0x3340, R164 ;  /* 0x0000334099a47816 */ /* 0x000fe400000000a4 */
[----:B------:R-:W-:Y:S02]  /*af390*/  SHF.R.U32.HI R153, RZ, 0x8, R171 ;  /* 0x00000008ff997819 */ /* 0x000fe400000116ab */
[----:B------:R-:W-:Y:S02]  /*af3a0*/  SHF.R.U32.HI R157, RZ, 0x8, R174 ;  /* 0x00000008ff9d7819 */ /* 0x000fe400000116ae */
[----:B------:R-:W-:Y:S02]  /*af3b0*/  SHF.R.U32.HI R163, RZ, 0x8, R172 ;  /* 0x00000008ffa37819 */ /* 0x000fe400000116ac */
[----:B------:R-:W-:Y:S02]  /*af3c0*/  SHF.R.U32.HI R165, RZ, 0x8, R173 ;  /* 0x00000008ffa57819 */ /* 0x000fe400000116ad */
[----:B------:R-:W-:-:S02]  /*af3d0*/  LOP3.LUT R153, R153, 0xffff, RZ, 0xc0, !PT ;  /* 0x0000ffff99997812 */ /* 0x000fc400078ec0ff */
[----:B------:R-:W-:Y:S02]  /*af3e0*/  LOP3.LUT R154, R154, 0xffff, RZ, 0xc0, !PT ;  /* 0x0000ffff9a9a7812 */ /* 0x000fe400078ec0ff */
[----:B------:R-:W-:Y:S02]  /*af3f0*/  LOP3.LUT R157, R157, 0xffff, RZ, 0xc0, !PT ;  /* 0x0000ffff9d9d7812 */ /* 0x000fe400078ec0ff */
[----:B------:R-:W-:Y:S02]  /*af400*/  LOP3.LUT R163, R163, 0xffff, RZ, 0xc0, !PT ;  /* 0x0000ffffa3a37812 */ /* 0x000fe400078ec0ff */
[----:B------:R-:W-:Y:S02]  /*af410*/  LOP3.LUT R165, R165, 0xffff, RZ, 0xc0, !PT ;  /* 0x0000ffffa5a57812 */ /* 0x000fe400078ec0ff */
[--C-:B------:R-:W-:Y:S02]  /*af420*/  PRMT R153, R153, 0x3340, R0.reuse ;  /* 0x0000334099997816 */ /* 0x100fe40000000000 */
[----:B------:R-:W-:-:S02]  /*af430*/  PRMT R154, R154, 0x3340, R0 ;  /* 0x000033409a9a7816 */ /* 0x000fc40000000000 */
[----:B------:R-:W-:Y:S02]  /*af440*/  PRMT R163, R157, 0x3340, R163 ;  /* 0x000033409da37816 */ /* 0x000fe400000000a3 */
[----:B------:R-:W-:Y:S02]  /*af450*/  PRMT R157, R165, 0x3340, R0 ;  /* 0x00003340a59d7816 */ /* 0x000fe40000000000 */
[----:B------:R-:W-:Y:S02]  /*af460*/  PRMT R152, R162, 0x5410, R153 ;  /* 0x00005410a2987816 */ /* 0x000fe40000000099 */
[----:B------:R-:W-:Y:S02]  /*af470*/  PRMT R153, R164, 0x5410, R154 ;  /* 0x00005410a4997816 */ /* 0x000fe4000000009a */
[----:B------:R-:W-:Y:S02]  /*af480*/  PRMT R154, R163, 0x5410, R157 ;  /* 0x00005410a39a7816 */ /* 0x000fe4000000009d */
[----:B------:R-:W-:Y:S01]  /*af490*/  PRMT R152, R152, 0x5210, R175 ;  /* 0x0000521098987816 */ /* 0x000fe200000000af */
[----:B0-----:R-:W-:Y:S01]  /*af4a0*/  STL.64 [R1+0x800], R16 ;  /* 0x0008001001007387 */ /* 0x001fe20000100a00 */
[----:B------:R-:W-:-:S02]  /*af4b0*/  PRMT R153, R153, 0x5210, R177 ;  /* 0x0000521099997816 */ /* 0x000fc400000000b1 */
[----:B------:R-:W-:Y:S01]  /*af4c0*/  PRMT R154, R154, 0x5210, R176 ;  /* 0x000052109a9a7816 */ /* 0x000fe200000000b0 */
[----:B------:R-:W-:Y:S01]  /*af4d0*/  STL.64 [R1+0x808], R18 ;  /* 0x0008081201007387 */ /* 0x000fe20000100a00 */
[----:B------:R-:W-:Y:S01]  /*af4e0*/  BAR.SYNC.DEFER_BLOCKING 0x0 ;  /* 0x0000000000007b1d */ /* 0x000fe20000010000 */
[----:B------:R-:W-:Y:S02]  /*af4f0*/  PRMT R155, R156, 0x5210, R178 ;  /* 0x000052109c9b7816 */ /* 0x000fe400000000b2 */
[----:B------:R-:W-:Y:S02]  /*af500*/  F2FP.SATFINITE.E4M3.F32.PACK_AB_MERGE_C R216, R237, R236, RZ ;  /* 0x000000ecedd8723e */ /* 0x000fe400048070ff */
[----:B------:R-:W-:Y:S01]  /*af510*/  F2FP.SATFINITE.E4M3.F32.PACK_AB_MERGE_C R23, R239, R238, RZ ;  /* 0x000000eeef17723e */ /* 0x000fe200048070ff */
        /* <DEDUP_REMOVED lines=10> */
[----:B--2---:R-:W-:Y:S02]  /*af5c0*/  F2FP.SATFINITE.E4M3.F32.PACK_AB_MERGE_C R154, R241, R240, RZ ;  /* 0x000000f0f19a723e */ /* 0x004fe400048070ff */
[----:B---3--:R-:W-:Y:S01]  /*af5d0*/  F2FP.SATFINITE.E4M3.F32.PACK_AB_MERGE_C R153, R243, R242, RZ ;  /* 0x000000f2f399723e */ /* 0x008fe200048070ff */
[----:B------:R-:W2:Y:S01]  /*af5e0*/  LDL.LU R240, [R1+0xb40] ;  /* 0x000b400001f07983 */ /* 0x000ea20000300800 */
[----:B------:R-:W-:-:S03]  /*af5f0*/  LOP3.LUT R168, R245, 0xffff, RZ, 0xc0, !PT ;  /* 0x0000fffff5a87812 */ /* 0x000fc600078ec0ff */
        /* <DEDUP_REMOVED lines=8> */
[----:B------:R-:W4:Y:S04]  /*af680*/  LDL.LU R245, [R1+0xb54] ;  /* 0x000b540001f57983 */ /* 0x000f280000300800 */
[----:B------:R-:W4:Y:S04]  /*af690*/  LDL.LU R246, [R1+0x8a0] ;  /* 0x0008a00001f67983 */ /* 0x000f280000300800 */
[----:B------:R-:W4:Y:S04]  /*af6a0*/  LDL.LU R247, [R1+0x8a4] ;  /* 0x0008a40001f77983 */ /* 0x000f280000300800 */
[----:B------:R-:W4:Y:S01]  /*af6b0*/  LDL.LU R248, [R1+0x8a8] ;  /* 0x0008a80001f87983 */ /* 0x000f220000300800 */
[----:B------:R-:W-:-:S03]  /*af6c0*/  LOP3.LUT R166, R9, 0xffff, RZ, 0xc0, !PT ;  /* 0x0000ffff09a67812 */ /* 0x000fc600078ec0ff */
[----:B------:R-:W4:Y:S01]  /*af6d0*/  LDL.LU R12, [R1+0x8ac] ;  /* 0x0008ac00010c7983 */ /* 0x000f220000300800 */
[----:B------:R-:W-:-:S03]  /*af6e0*/  LOP3.LUT R164, R10, 0xffff, RZ, 0xc0, !PT ;  /* 0x0000ffff0aa47812 */ /* 0x000fc600078ec0ff */
[----:B------:R-:W2:Y:S01]  /*af6f0*/  LDL.LU R9, [R1+0x4a0] ;  /* 0x0004a00001097983 */ /* 0x000ea20000300800 */
[----:B------:R-:W-:-:S03]  /*af700*/  LOP3.LUT R171, R14, 0xffff, RZ, 0xc0, !PT ;  /* 0x0000ffff0eab7812 */ /* 0x000fc600078ec0ff */
[----:B------:R-:W2:Y:S01]  /*af710*/  LDL.LU R10, [R1+0x4a4] ;  /* 0x0004a400010a7983 */ /* 0x000ea20000300800 */
[----:B------:R-:W-:-:S03]  /*af720*/  LOP3.LUT R169, R8, 0xffff, RZ, 0xc0, !PT ;  /* 0x0000ffff08a97812 */ /* 0x000fc600078ec0ff */
[----:B------:R-:W3:Y:S04]  /*af730*/  LDL.LU R14, [R1+0x4a8] ;  /* 0x0004a800010e7983 */ /* 0x000ee80000300800 */
[----:B------:R-:W3:Y:S01]  /*af740*/  LDL.LU R8, [R1+0x4ac] ;  /* 0x0004ac0001087983 */ /* 0x000ee20000300800 */
        /* <DEDUP_REMOVED lines=48> */
[----:B------:R-:W-:-:S04]  /*afa50*/  SHF.R.U32.HI R155, RZ, 0x8, R165 ;  /* 0x00000008ff9b7819 */ /* 0x000fc800000116a5 */
[----:B------:R-:W-:-:S04]  /*afa60*/  LOP3.LUT R155, R155, 0xffff, RZ, 0xc0, !PT ;  /* 0x0000ffff9b9b7812 */ /* 0x000fc800078ec0ff */
        /* <DEDUP_REMOVED lines=61> */
[----:B------:R-:W-:Y:S02]  /*afe40*/  SHF.R.U32.HI R153, RZ, 0x8, R167 ;  /* 0x00000008ff997819 */ /* 0x000fe400000116a7 */
[----:B------:R-:W-:Y:S01]  /*afe50*/  SHF.R.U32.HI R163, RZ, 0x8, R163 ;  /* 0x00000008ffa37819 */ /* 0x000fe200000116a3 */
[----:B------:R-:W0:Y:S01]  /*afe60*/  LDS.128 R16, [R11] ;  /* 0x000000000b107984 */ /* 0x000e220000000c00 */
[----:B------:R-:W-:-:S02]  /*afe70*/  SHF.R.U32.HI R156, RZ, 0x8, R173 ;  /* 0x00000008ff9c7819 */ /* 0x000fc400000116ad */
[----:B------:R-:W-:Y:S02]  /*afe80*/  LOP3.LUT R154, R154, 0xffff, RZ, 0xc0, !PT ;  /* 0x0000ffff9a9a7812 */ /* 0x000fe400078ec0ff */
[----:B------:R-:W-:Y:S02]  /*afe90*/  LOP3.LUT R162, R162, 0xffff, RZ, 0xc0, !PT ;  /* 0x0000ffffa2a27812 */ /* 0x000fe400078ec0ff */
[----:B------:R-:W-:Y:S02]  /*afea0*/  LOP3.LUT R153, R153, 0xffff, RZ, 0xc0, !PT ;  /* 0x0000ffff99997812 */ /* 0x000fe400078ec0ff */
[----:B------:R-:W-:Y:S02]  /*afeb0*/  LOP3.LUT R163, R163, 0xffff, RZ, 0xc0, !PT ;  /* 0x0000ffffa3a37812 */ /* 0x000fe400078ec0ff */
[----:B------:R-:W-:Y:S02]  /*afec0*/  LOP3.LUT R156, R156, 0xffff, RZ, 0xc0, !PT ;  /* 0x0000ffff9c9c7812 */ /* 0x000fe400078ec0ff */
[----:B------:R-:W-:-:S02]  /*afed0*/  PRMT R162, R154, 0x3340, R162 ;  /* 0x000033409aa27816 */ /* 0x000fc400000000a2 */
[----:B------:R-:W-:Y:S02]  /*afee0*/  PRMT R163, R153, 0x3340, R163 ;  /* 0x0000334099a37816 */ /* 0x000fe400000000a3 */
[----:B------:R-:W-:Y:S02]  /*afef0*/  PRMT R154, R156, 0x3340, R0 ;  /* 0x000033409c9a7816 */ /* 0x000fe40000000000 */
[----:B------:R-:W-:Y:S02]  /*aff00*/  SHF.R.U32.HI R153, RZ, 0x8, R168 ;  /* 0x00000008ff997819 */ /* 0x000fe400000116a8 */
[----:B------:R-:W-:Y:S02]  /*aff10*/  SHF.R.U32.HI R156, RZ, 0x8, R171 ;  /* 0x00000008ff9c7819 */ /* 0x000fe400000116ab */
[----:B------:R-:W-:Y:S02]  /*aff20*/  SHF.R.U32.HI R164, RZ, 0x8, R169 ;  /* 0x00000008ffa47819 */ /* 0x000fe400000116a9 */
[----:B------:R-:W-:-:S02]  /*aff30*/  SHF.R.U32.HI R165, RZ, 0x8, R170 ;  /* 0x00000008ffa57819 */ /* 0x000fc400000116aa */
        /* <DEDUP_REMOVED lines=9> */
[----:B------:R-:W-:Y:S01]  /*affd0*/  PRMT R156, R164, 0x5410, R156 ;  /* 0x00005410a49c7816 */ /* 0x000fe2000000009c */
[----:B0-----:R-:W-:Y:S01]  /*affe0*/  STL.64 [R1+0x480], R16 ;  /* 0x0004801001007387 */ /* 0x001fe20000100a00 */
[----:B------:R-:W-:Y:S02]  /*afff0*/  F2FP.SATFINITE.E4M3.F32.PACK_AB_MERGE_C R219, R235, R234, RZ ;  /* 0x000000eaebdb723e */ /* 0x000fe400048070ff */
[----:B------:R-:W-:Y:S01]  /*b0000*/  PRMT R152, R152, 0x5210, R175 ;  /* 0x0000521098987816 */ /* 0x000fe200000000af */
[----:B------:R-:W-:Y:S01]  /*b0010*/  STL.64 [R1+0x488], R18 ;  /* 0x0004881201007387 */ /* 0x000fe20000100a00 */
[----:B------:R-:W-:Y:S01]  /*b0020*/  BAR.SYNC.DEFER_BLOCKING 0x0 ;  /* 0x0000000000007b1d */ /* 0x000fe20000010000 */
[----:B------:R-:W-:-:S02]  /*b0030*/  PRMT R153, R153, 0x5210, R177 ;  /* 0x0000521099997816 */ /* 0x000fc400000000b1 */
[----:B------:R-:W-:Y:S02]  /*b0040*/  PRMT R154, R157, 0x5210, R176 ;  /* 0x000052109d9a7816 */ /* 0x000fe400000000b0 */
[----:B------:R-:W-:Y:S02]  /*b0050*/  PRMT R155, R156, 0x5210, R178 ;  /* 0x000052109c9b7816 */ /* 0x000fe400000000b2 */
[----:B------:R-:W-:Y:S01]  /*b0060*/  F2FP.SATFINITE.E4M3.F32.PACK_AB_MERGE_C R225, R237, R236, RZ ;  /* 0x000000ecede1723e */ /* 0x000fe200048070ff */
[----:B------:R-:W3:Y:S01]  /*b0070*/  LDL.LU R234, [R1+0xb58] ;  /* 0x000b580001ea7983 */ /* 0x000ee20000300800 */
[----:B------:R-:W-:-:S03]  /*b0080*/  F2FP.SATFINITE.E4M3.F32.PACK_AB_MERGE_C R224, R239, R238, RZ ;  /* 0x000000eeefe0723e */ /* 0x000fc600048070ff */
[----:B------:R-:W3:Y:S04]  /*b0090*/  LDL.LU R235, [R1+0xb5c] ;  /* 0x000b5c0001eb7983 */ /* 0x000ee80000300800 */
[----:B------:R-:W3:Y:S04]  /*b00a0*/  LDL.LU R236, [R1+0xb60] ;  /* 0x000b600001ec7983 */ /* 0x000ee80000300800 */
[----:B------:R2:W-:Y:S01]  /*b00b0*/  STSM.16.M88.4 [R222], R152 ;  /* 0x00000098de007844 */ /* 0x0005e20000000200 */
[----:B------:R-:W-:Y:S01]  /*b00c0*/  BAR.SYNC.DEFER_BLOCKING 0x0 ;  /* 0x0000000000007b1d */ /* 0x000fe20000010000 */
[----:B----4-:R-:W-:-:S05]  /*b00d0*/  LOP3.LUT R166, R244, 0xffff, RZ, 0xc0, !PT ;  /* 0x0000fffff4a67812 */ /* 0x010fca00078ec0ff */
[----:B------:R-:W0:Y:S01]  /*b00e0*/  LDS.128 R16, [R11] ;  /* 0x000000000b107984 */ /* 0x000e220000000c00 */
[----:B--2---:R-:W-:Y:S02]  /*b00f0*/  F2FP.SATFINITE.E4M3.F32.PACK_AB_MERGE_C R154, R241, R240, RZ ;  /* 0x000000f0f19a723e */ /* 0x004fe400048070ff */
[----:B---3--:R-:W-:Y:S02]  /*b0100*/  F2FP.SATFINITE.E4M3.F32.PACK_AB_MERGE_C R153, R243, R242, RZ ;  /* 0x000000f2f399723e */ /* 0x008fe400048070ff */
[----:B------:R-:W-:Y:S02]  /*b0110*/  LOP3.LUT R168, R245, 0xffff, RZ, 0xc0, !PT ;  /* 0x0000fffff5a87812 */ /* 0x000fe400078ec0ff */
[----:B------:R-:W-:Y:S02]  /*b0120*/  LOP3.LUT R163, R246, 0xffff, RZ, 0xc0, !PT ;  /* 0x0000fffff6a37812 */ /* 0x000fe400078ec0ff */
[----:B------:R-:W-:Y:S02]  /*b0130*/  LOP3.LUT R170, R247, 0xffff, RZ, 0xc0, !PT ;  /* 0x0000fffff7aa7812 */ /* 0x000fe400078ec0ff */
[----:B------:R-:W-:-:S02]  /*b0140*/  LOP3.LUT R174, R248, 0xffff, RZ, 0xc0, !PT ;  /* 0x0000fffff8ae7812 */ /* 0x000fc400078ec0ff */
[----:B------:R-:W-:Y:S02]  /*b0150*/  LOP3.LUT R167, R12, 0xffff, RZ, 0xc0, !PT ;  /* 0x0000ffff0ca77812 */ /* 0x000fe400078ec0ff */
[----:B------:R-:W-:Y:S02]  /*b0160*/  LOP3.LUT R165, R9, 0xffff, RZ, 0xc0, !PT ;  /* 0x0000ffff09a57812 */ /* 0x000fe400078ec0ff */
[----:B------:R-:W2:Y:S04]  /*b0170*/  LDL.LU R9, [R1+0xb64] ;  /* 0x000b640001097983 */ /* 0x000ea80000300800 */
[----:B------:R-:W3:Y:S04]  /*b0180*/  LDL.LU R237, [R1+0xb68] ;  /* 0x000b680001ed7983 */ /* 0x000ee80000300800 */
[----:B------:R-:W3:Y:S04]  /*b0190*/  LDL.LU R238, [R1+0xb6c] ;  /* 0x000b6c0001ee7983 */ /* 0x000ee80000300800 */
[----:B------:R-:W4:Y:S04]  /*b01a0*/  LDL.LU R239, [R1+0xb70] ;  /* 0x000b700001ef7983 */ /* 0x000f280000300800 */
[----:B------:R-:W4:Y:S04]  /*b01b0*/  LDL.LU R240, [R1+0xb74] ;  /* 0x000b740001f07983 */ /* 0x000f280000300800 */
[----:B------:R-:W3:Y:S04]  /*b01c0*/  LDL.LU R241, [R1+0xb78] ;  /* 0x000b780001f17983 */ /* 0x000ee80000300800 */
[----:B------:R-:W3:Y:S04]  /*b01d0*/  LDL.LU R242, [R1+0xb7c] ;  /* 0x000b7c0001f27983 */ /* 0x000ee80000300800 */
[----:B------:R-:W3:Y:S04]  /*b01e0*/  LDL.LU R243, [R1+0xb80] ;  /* 0x000b800001f37983 */ /* 0x000ee80000300800 */
[----:B------:R-:W3:Y:S04]  /*b01f0*/  LDL.LU R244, [R1+0xb84] ;  /* 0x000b840001f47983 */ /* 0x000ee80000300800 */
[----:B------:R-:W3:Y:S01]  /*b0200*/  LDL.LU R245, [R1+0x8b0] ;  /* 0x0008b00001f57983 */ /* 0x000ee20000300800 */
[----:B------:R-:W-:-:S03]  /*b0210*/  LOP3.LUT R164, R10, 0xffff, RZ, 0xc0, !PT ;  /* 0x0000ffff0aa47812 */ /* 0x000fc600078ec0ff */
[----:B------:R-:W3:Y:S01]  /*b0220*/  LDL.LU R246, [R1+0x8b4] ;  /* 0x0008b40001f67983 */ /* 0x000ee20000300800 */
[----:B------:R-:W-:-:S03]  /*b0230*/  LOP3.LUT R173, R14, 0xffff, RZ, 0xc0, !PT ;  /* 0x0000ffff0ead7812 */ /* 0x000fc600078ec0ff */
[----:B------:R-:W3:Y:S01]  /*b0240*/  LDL.LU R247, [R1+0x8b8] ;  /* 0x0008b80001f77983 */ /* 0x000ee20000300800 */
[----:B------:R-:W-:-:S03]  /*b0250*/  LOP3.LUT R171, R8, 0xffff, RZ, 0xc0, !PT ;  /* 0x0000ffff08ab7812 */ /* 0x000fc600078ec0ff */
[----:B------:R-:W3:Y:S04]  /*b0260*/  LDL.LU R248, [R1+0x8bc] ;  /* 0x0008bc0001f87983 */ /* 0x000ee80000300800 */
[----:B------:R-:W3:Y:S04]  /*b0270*/  LDL.LU R12, [R1+0x4b0] ;  /* 0x0004b000010c7983 */ /* 0x000ee80000300800 */
[----:B------:R-:W3:Y:S04]  /*b0280*/  LDL.LU R10, [R1+0x4b4] ;  /* 0x0004b400010a7983 */ /* 0x000ee80000300800 */
[----:B------:R-:W2:Y:S04]  /*b0290*/  LDL.LU R14, [R1+0x4b8] ;  /* 0x0004b800010e7983 */ /* 0x000ea80000300800 */
[----:B------:R-:W2:Y:S01]  /*b02a0*/  LDL.LU R8, [R1+0x4bc] ;  /* 0x0004bc0001087983 */ /* 0x000ea20000300800 */
        /* <DEDUP_REMOVED lines=56> */
[----:B------:R-:W-:Y:S02]  /*b0630*/  F2FP.SATFINITE.E4M3.F32.PACK_AB_MERGE_C R231, R235, R234, RZ ;  /* 0x000000eaebe7723e */ /* 0x000fe400048070ff */
[----:B------:R-:W-:Y:S02]  /*b0640*/  PRMT R157, R157, 0x5410, R155 ;  /* 0x000054109d9d7816 */ /* 0x000fe4000000009b */
[----:B--2---:R-:W-:-:S02]  /*b0650*/  F2FP.SATFINITE.E4M3.F32.PACK_AB_MERGE_C R158, R8, R14, RZ ;  /* 0x0000000e089e723e */ /* 0x004fc400048070ff */
        /* <DEDUP_REMOVED lines=20> */
[----:B----4-:R-:W-:Y:S02]  /*b07a0*/  F2FP.SATFINITE.E4M3.F32.PACK_AB_MERGE_C R236, R240, R239, RZ ;  /* 0x000000eff0ec723e */ /* 0x010fe400048070ff */
[----:B------:R-:W2:Y:S01]  /*b07b0*/  LDL.LU R239, [R1+0xb0] ;  /* 0x0000b00001ef7983 */ /* 0x000ea20000300800 */
[----:B---3--:R-:W-:-:S03]  /*b07c0*/  F2FP.SATFINITE.E4M3.F32.PACK_AB_MERGE_C R234, R242, R241, RZ ;  /* 0x000000f1f2ea723e */ /* 0x008fc600048070ff */
[----:B------:R-:W2:Y:S01]  /*b07d0*/  LDL.LU R240, [R1+0xb4] ;  /* 0x0000b40001f07983 */ /* 0x000ea20000300800 */
[----:B0-----:R-:W-:-:S03]  /*b07e0*/  IADD3 R14, P2, R200, R4, RZ ;  /* 0x00000004c80e7210 */ /* 0x001fc60007f5e0ff */
[----:B------:R-:W3:Y:S02]  /*b07f0*/  LDL.LU R241, [R1+0xb8] ;  /* 0x0000b80001f17983 */ /* 0x000ee40000300800 */
[----:B------:R-:W-:Y:S01]  /*b0800*/  IMAD.X R15, R152, 0x1, R3, P2 ;  /* 0x00000001980f7824 */ /* 0x000fe200010e0603 */
[----:B------:R-:W-:Y:S02]  /*b0810*/  SHF.R.S32.HI R155, RZ, 0x1f, R201 ;  /* 0x0000001fff9b7819 */ /* 0x000fe400000114c9 */
[----:B------:R-:W-:Y:S02]  /*b0820*/  F2FP.SATFINITE.E4M3.F32.PACK_AB_MERGE_C R199, R244, R243, RZ ;  /* 0x000000f3f4c7723e */ /* 0x000fe400048070ff */
[----:B------:R0:W-:Y:S01]  /*b0830*/  STL.64 [R1+0x11d0], R14 ;  /* 0x0011d00e01007387 */ /* 0x0001e20000100a00 */
[----:B------:R-:W-:-:S03]  /*b0840*/  F2FP.SATFINITE.E4M3.F32.PACK_AB_MERGE_C R161, R246, R245, RZ ;  /* 0x000000f5f6a1723e */ /* 0x000fc600048070ff */
[----:B------:R-:W3:Y:S01]  /*b0850*/  LDL.LU R242, [R1+0xbc] ;  /* 0x0000bc0001f27983 */ /* 0x000ee20000300800 */
[----:B------:R-:W-:-:S03]  /*b0860*/  F2FP.SATFINITE.E4M3.F32.PACK_AB_MERGE_C R160, R248, R247, RZ ;  /* 0x000000f7f8a0723e */ /* 0x000fc600048070ff */
[----:B------:R-:W4:Y:S01]  /*b0870*/  LDL.LU R243, [R1+0x48e0] ;  /* 0x0048e00001f37983 */ /* 0x000f220000300800 */
[----:B0-----:R-:W-:-:S03]  /*b0880*/  IADD3 R14, P2, R201, R2, RZ ;  /* 0x00000002c90e7210 */ /* 0x001fc60007f5e0ff */
[----:B------:R-:W3:Y:S01]  /*b0890*/  LDL.LU R244, [R1+0xe44] ;  /* 0x000e440001f47983 */ /* 0x000ee20000300800 */
[----:B------:R-:W-:-:S03]  /*b08a0*/  F2FP.SATFINITE.E4M3.F32.PACK_AB_MERGE_C R159, R10, R12, RZ ;  /* 0x0000000c0a9f723e */ /* 0x000fc600048070ff */
[----:B------:R-:W3:Y:S01]  /*b08b0*/  LDL.LU R245, [R1+0x4658] ;  /* 0x0046580001f57983 */ /* 0x000ee20000300800 */
[----:B------:R-:W-:-:S03]  /*b08c0*/  IMAD.X R15, R155, 0x1, R13, P2 ;  /* 0x000000019b0f7824 */ /* 0x000fc600010e060d */
[----:B------:R-:W3:Y:S04]  /*b08d0*/  LDL.LU R246, [R1+0x48ec] ;  /* 0x0048ec0001f67983 */ /* 0x000ee80000300800 */
[----:B------:R-:W3:Y:S04]  /*b08e0*/  LDL.LU R247, [R1+0xe40] ;  /* 0x000e400001f77983 */ /* 0x000ee80000300800 */
[----:B------:R-:W3:Y:S04]  /*b08f0*/  LDL.LU R248, [R1+0x4654] ;  /* 0x0046540001f87983 */ /* 0x000ee80000300800 */
[----:B------:R-:W3:Y:S04]  /*b0900*/  LDL.LU R12, [R1+0x4860] ;  /* 0x00486000010c7983 */ /* 0x000ee80000300800 */
[----:B------:R-:W3:Y:S04]  /*b0910*/  LDL.LU R10, [R1+0x1050] ;  /* 0x00105000010a7983 */ /* 0x000ee80000300800 */
[----:B------:R0:W-:Y:S04]  /*b0920*/  STL.64 [R1+0x11c8], R14 ;  /* 0x0011c80e01007387 */ /* 0x0001e80000100a00 */
[----:B0-----:R-:W3:Y:S04]  /*b0930*/  LDL.LU R14, [R1+0x4864] ;  /* 0x00486400010e7983 */ /* 0x001ee80000300800 */
        /* <DEDUP_REMOVED lines=27> */
[----:B------:R-:W-:Y:S02]  /*b0af0*/  PRMT R153, R153, 0x3340, R0 ;  /* 0x0000334099997816 */ /* 0x000fe40000000000 */
[----:B------:R-:W-:-:S02]  /*b0b00*/  PRMT R164, R156, 0x3340, R164 ;  /* 0x000033409ca47816 */ /* 0x000fc400000000a4 */
[--C-:B------:R-:W-:Y:S02]  /*b0b10*/  PRMT R154, R154, 0x3340, R0.reuse ;  /* 0x000033409a9a7816 */ /* 0x100fe40000000000 */
        /* <DEDUP_REMOVED lines=11> */
[----:B------:R-:W-:-:S03]  /*b0bd0*/  F2FP.SATFINITE.E4M3.F32.PACK_AB_MERGE_C R233, R238, R237, RZ ;  /* 0x000000edeee9723e */ /* 0x000fc600048070ff */
        /* <DEDUP_REMOVED lines=33> */
[----:B------:R-:W2:Y:S04]  /*b0df0*/  LDL.LU R14, [R1+0x4c8] ;  /* 0x0004c800010e7983 */ /* 0x000ea80000300800 */
[----:B------:R-:W2:Y:S01]  /*b0e00*/  LDL.LU R8, [R1+0x4cc] ;  /* 0x0004cc0001087983 */ /* 0x000ea20000300800 */
        /* <DEDUP_REMOVED lines=72> */
[----:B---3--:R-:W-:Y:S01]  /*b1290*/  F2FP.SATFINITE.E4M3.F32.PACK_AB_MERGE_C R191, R242, R241, RZ ;  /* 0x000000f1f2bf723e */ /* 0x008fe200048070ff */
[----:B------:R-:W2:Y:S01]  /*b12a0*/  LDL.LU R239, [R1+0xc0] ;  /* 0x0000c00001ef7983 */ /* 0x000ea20000300800 */
[----:B------:R-:W-:-:S03]  /*b12b0*/  PRMT R157, R157, 0x5410, R155 ;  /* 0x000054109d9d7816 */ /* 0x000fc6000000009b */
[----:B------:R-:W2:Y:S01]  /*b12c0*/  LDL.LU R240, [R1+0xc4] ;  /* 0x0000c40001f07983 */ /* 0x000ea20000300800 */
[----:B0-----:R-:W-:-:S03]  /*b12d0*/  IADD3 R14, P2, R204, R4, RZ ;  /* 0x00000004cc0e7210 */ /* 0x001fc60007f5e0ff */
[----:B------:R-:W3:Y:S02]  /*b12e0*/  LDL.LU R241, [R1+0xc8] ;  /* 0x0000c80001f17983 */ /* 0x000ee40000300800 */
[----:B------:R-:W-:Y:S01]  /*b12f0*/  IMAD.X R15, R152, 0x1, R3, P2 ;  /* 0x00000001980f7824 */ /* 0x000fe200010e0603 */
[----:B------:R-:W-:Y:S02]  /*b1300*/  SHF.R.S32.HI R155, RZ, 0x1f, R205 ;  /* 0x0000001fff9b7819 */ /* 0x000fe400000114cd */
[----:B----4-:R-:W-:Y:S02]  /*b1310*/  F2FP.SATFINITE.E4M3.F32.PACK_AB_MERGE_C R188, R244, R243, RZ ;  /* 0x000000f3f4bc723e */ /* 0x010fe400048070ff */
        /* <DEDUP_REMOVED lines=31> */
[----:B------:R-:W-:Y:S02]  /*b1510*/  SHF.R.U32.HI R163, RZ, 0x8, R163 ;  /* 0x00000008ffa37819 */ /* 0x000fe400000116a3 */
[----:B------:R-:W-:Y:S01]  /*b1520*/  SHF.R.U32.HI R156, RZ, 0x8, R173 ;  /* 0x00000008ff9c7819 */ /* 0x000fe200000116ad */
[----:B------:R-:W0:Y:S01]  /*b1530*/  LDS.128 R16, [R11] ;  /* 0x000000000b107984 */ /* 0x000e220000000c00 */
        /* <DEDUP_REMOVED lines=154> */
[----:B------:R-:W2:Y:S01]  /*b1ee0*/  LDL.LU R244, [R1+0xe54] ;  /* 0x000e540001f47983 */ /* 0x000ea20000300800 */
        /* <DEDUP_REMOVED lines=9> */
[----:B------:R-:W3:Y:S01]  /*b1f80*/  LDL.LU R8, [R1+0x48d8] ;  /* 0x0048d80001087983 */ /* 0x000ee20000300800 */
[----:B0-----:R-:W-:-:S05]  /*b1f90*/  IADD3 R14, P2, R209, R0, RZ ;  /* 0x00000000d10e7210 */ /* 0x001fca0007f5e0ff */
[----:B------:R-:W-:-:S05]  /*b1fa0*/  IMAD.X R15, R155, 0x1, R7, P2 ;  /* 0x000000019b0f7824 */ /* 0x000fca00010e0607 */
[----:B------:R0:W-:Y:S02]  /*b1fb0*/  STL.64 [R1+0x10c0], R14 ;  /* 0x0010c00e01007387 */ /* 0x0001e40000100a00 */
[----:B0-----:R-:W-:-:S05]  /*b1fc0*/  IADD3 R14, P2, R209, R6, RZ ;  /* 0x00000006d10e7210 */ /* 0x001fca0007f5e0ff */
[----:B------:R-:W-:-:S05]  /*b1fd0*/  IMAD.X R15, R155, 0x1, R5, P2 ;  /* 0x000000019b0f7824 */ /* 0x000fca00010e0605 */
[----:B------:R0:W-:Y:S04]  /*b1fe0*/  STL.64 [R1+0x10b8], R14 ;  /* 0x0010b80e01007387 */ /* 0x0001e80000100a00 */
[----:B0-----:R-:W3:Y:S01]  /*b1ff0*/  LDL.LU R14, [R1+0x105c] ;  /* 0x00105c00010e7983 */ /* 0x001ee20000300800 */
[----:B------:R-:W-:-:S05]  /*b2000*/  IADD3 R16, P2, R209, R4, RZ ;  /* 0x00000004d1107210 */ /* 0x000fca0007f5e0ff */
[----:B------:R-:W-:-:S05]  /*b2010*/  IMAD.X R17, R155, 0x1, R3, P2 ;  /* 0x000000019b117824 */ /* 0x000fca00010e0603 */
[----:B------:R-:W-:Y:S01]  /*b2020*/  STL.64 [R1+0x10b0], R16 ;  /* 0x0010b01001007387 */ /* 0x000fe20000100a00 */
[----:B------:R-:W-:Y:S01]  /*b2030*/  BAR.SYNC.DEFER_BLOCKING 0x0 ;  /* 0x0000000000007b1d */ /* 0x000fe20000010000 */
[----:B------:R-:W-:Y:S02]  /*b2040*/  SHF.R.U32.HI R154, RZ, 0x8, R174 ;  /* 0x00000008ff9a7819 */ /* 0x000fe400000116ae */
[----:B------:R-:W-:-:S03]  /*b2050*/  SHF.R.U32.HI R162, RZ, 0x8, R171 ;  /* 0x00000008ffa27819 */ /* 0x000fc600000116ab */
[----:B------:R-:W0:Y:S01]  /*b2060*/  LDS.128 R16, [R11] ;  /* 0x000000000b107984 */ /* 0x000e220000000c00 */
        /* <DEDUP_REMOVED lines=19> */
[----:B------:R-:W-:Y:S02]  /*b21a0*/  PRMT R153, R153, 0x3340, R0 ;  /* 0x0000334099997816 */ /* 0x000fe40000000000 */
[----:B------:R-:W-:Y:S02]  /*b21b0*/  PRMT R164, R156, 0x3340, R164 ;  /* 0x000033409ca47816 */ /* 0x000fe400000000a4 */
[----:B------:R-:W-:Y:S01]  /*b21c0*/  PRMT R156, R165, 0x3340, R0 ;  /* 0x00003340a59c7816 */ /* 0x000fe20000000000 */
[----:B0-----:R4:W-:Y:S01]  /*b21d0*/  STL.64 [R1+0x420], R16 ;  /* 0x0004201001007387 */ /* 0x0019e20000100a00 */
[----:B------:R-:W-:Y:S02]  /*b21e0*/  PRMT R152, R163, 0x5410, R153 ;  /* 0x00005410a3987816 */ /* 0x000fe40000000099 */
[----:B------:R-:W-:Y:S01]  /*b21f0*/  PRMT R153, R162, 0x5410, R154 ;  /* 0x00005410a2997816 */ /* 0x000fe2000000009a */
[----:B------:R2:W-:Y:S01]  /*b2200*/  STL.64 [R1+0x428], R18 ;  /* 0x0004281201007387 */ /* 0x0005e20000100a00 */
[----:B------:R-:W-:-:S02]  /*b2210*/  PRMT R156, R164, 0x5410, R156 ;  /* 0x00005410a49c7816 */ /* 0x000fc4000000009c */
[----:B------:R-:W-:Y:S02]  /*b2220*/  PRMT R152, R152, 0x5210, R175 ;  /* 0x0000521098987816 */ /* 0x000fe400000000af */
[----:B------:R-:W-:Y:S02]  /*b2230*/  PRMT R153, R153, 0x5210, R177 ;  /* 0x0000521099997816 */ /* 0x000fe400000000b1 */
[----:B------:R-:W-:Y:S02]  /*b2240*/  PRMT R154, R157, 0x5210, R176 ;  /* 0x000052109d9a7816 */ /* 0x000fe400000000b0 */
[----:B------:R-:W-:Y:S01]  /*b2250*/  PRMT R155, R156, 0x5210, R178 ;  /* 0x000052109c9b7816 */ /* 0x000fe200000000b2 */
[----:B------:R-:W-:Y:S01]  /*b2260*/  BAR.SYNC.DEFER_BLOCKING 0x0 ;  /* 0x0000000000007b1d */ /* 0x000fe20000010000 */
[----:B------:R-:W-:Y:S02]  /*b2270*/  F2FP.SATFINITE.E4M3.F32.PACK_AB_MERGE_C R186, R235, R232, RZ ;  /* 0x000000e8ebba723e */ /* 0x000fe400048070ff */
[----:B------:R-:W-:-:S03]  /*b2280*/  F2FP.SATFINITE.E4M3.F32.PACK_AB_MERGE_C R183, R238, R237, RZ ;  /* 0x000000edeeb7723e */ /* 0x000fc600048070ff */
[----:B------:R-:W-:Y:S01]  /*b2290*/  STSM.16.M88.4 [R222], R152 ;  /* 0x00000098de007844 */ /* 0x000fe20000000200 */
[----:B----4-:R-:W-:Y:S02]  /*b22a0*/  LOP3.LUT R16, R243, 0xffff, RZ, 0xc0, !PT ;  /* 0x0000fffff3107812 */ /* 0x010fe400078ec0ff */
[----:B--2---:R-:W-:Y:S02]  /*b22b0*/  LOP3.LUT R19, R244, 0xffff, RZ, 0xc0, !PT ;  /* 0x0000fffff4137812 */ /* 0x004fe400078ec0ff */
[----:B---3--:R-:W-:Y:S01]  /*b22c0*/  LOP3.LUT R18, R245, 0xffff, RZ, 0xc0, !PT ;  /* 0x0000fffff5127812 */ /* 0x008fe200078ec0ff */
[----:B------:R0:W-:Y:S01]  /*b22d0*/  STL [R1+0x519c], R16 ;  /* 0x00519c1001007387 */ /* 0x0001e20000100800 */
[----:B------:R-:W-:Y:S02]  /*b22e0*/  LOP3.LUT R15, R246, 0xffff, RZ, 0xc0, !PT ;  /* 0x0000fffff60f7812 */ /* 0x000fe400078ec0ff */
[----:B------:R-:W-:Y:S02]  /*b22f0*/  PRMT R162, R16, 0x3340, R18 ;  /* 0x0000334010a27816 */ /* 0x000fe40000000012 */
[----:B------:R-:W-:Y:S01]  /*b2300*/  LOP3.LUT R17, R247, 0xffff, RZ, 0xc0, !PT ;  /* 0x0000fffff7117812 */ /* 0x000fe200078ec0ff */
[----:B------:R-:W-:Y:S01]  /*b2310*/  STL [R1+0x51b4], R19 ;  /* 0x0051b41301007387 */ /* 0x000fe20000100800 */
[----:B0-----:R-:W-:-:S03]  /*b2320*/  LOP3.LUT R16, R248, 0xffff, RZ, 0xc0, !PT ;  /* 0x0000fffff8107812 */ /* 0x001fc600078ec0ff */
[----:B------:R-:W-:Y:S01]  /*b2330*/  STL [R1+0x5198], R18 ;  /* 0x0051981201007387 */ /* 0x000fe20000100800 */
[----:B------:R-:W-:Y:S02]  /*b2340*/  PRMT R152, R19, 0x3340, R0 ;  /* 0x0000334013987816 */ /* 0x000fe40000000000 */
[----:B------:R-:W-:Y:S01]  /*b2350*/  PRMT R157, R15, 0x3340, R16 ;  /* 0x000033400f9d7816 */ /* 0x000fe20000000010 */
[----:B------:R0:W-:Y:S01]  /*b2360*/  STL [R1+0x5194], R15 ;  /* 0x0051940f01007387 */ /* 0x0001e20000100800 */
[----:B------:R-:W-:-:S03]  /*b2370*/  LOP3.LUT R10, R10, 0xffff, RZ, 0xc0, !PT ;  /* 0x0000ffff0a0a7812 */ /* 0x000fc600078ec0ff */
[----:B------:R-:W-:Y:S04]  /*b2380*/  STL [R1+0x51ac], R17 ;  /* 0x0051ac1101007387 */ /* 0x000fe80000100800 */
[----:B------:R1:W-:Y:S01]  /*b2390*/  STL [R1+0x5190], R16 ;  /* 0x0051901001007387 */ /* 0x0003e20000100800 */
[----:B0-----:R-:W-:Y:S02]  /*b23a0*/  LOP3.LUT R15, R12, 0xffff, RZ, 0xc0, !PT ;  /* 0x0000ffff0c0f7812 */ /* 0x001fe400078ec0ff */
[----:B------:R-:W-:Y:S01]  /*b23b0*/  LOP3.LUT R8, R8, 0xffff, RZ, 0xc0, !PT ;  /* 0x0000ffff08087812 */ /* 0x000fe200078ec0ff */
[----:B------:R-:W-:Y:S01]  /*b23c0*/  STL [R1+0x51a4], R10 ;  /* 0x0051a40a01007387 */ /* 0x000fe20000100800 */
[----:B------:R-:W-:Y:S02]  /*b23d0*/  PRMT R162, R162, 0x5410, R152 ;  /* 0x00005410a2a27816 */ /* 0x000fe40000000098 */
[----:B-1----:R-:W-:-:S02]  /*b23e0*/  LOP3.LUT R16, R161, 0xffff, RZ, 0xc0, !PT ;  /* 0x0000ffffa1107812 */ /* 0x002fc400078ec0ff */
[----:B------:R-:W-:Y:S02]  /*b23f0*/  LOP3.LUT R12, R160, 0xffff, RZ, 0xc0, !PT ;  /* 0x0000ffffa00c7812 */ /* 0x000fe400078ec0ff */
[----:B------:R-:W-:Y:S01]  /*b2400*/  PRMT R156, R10, 0x3340, R15 ;  /* 0x000033400a9c7816 */ /* 0x000fe2000000000f */
[----:B------:R-:W-:Y:S01]  /*b2410*/  STL [R1+0x51a8], R16 ;  /* 0x0051a81001007387 */ /* 0x000fe20000100800 */
[----:B------:R-:W-:-:S03]  /*b2420*/  PRMT R152, R17, 0x3340, R0 ;  /* 0x0000334011987816 */ /* 0x000fc60000000000 */
[----:B------:R0:W-:Y:S01]  /*b2430*/  STL [R1+0x51a0], R15 ;  /* 0x0051a00f01007387 */ /* 0x0001e20000100800 */
[----:B------:R-:W-:-:S03]  /*b2440*/  PRMT R157, R157, 0x5410, R152 ;  /* 0x000054109d9d7816 */ /* 0x000fc60000000098 */
[----:B------:R-:W-:Y:S01]  /*b2450*/  STL [R1+0x51b8], R8 ;  /* 0x0051b80801007387 */ /* 0x000fe20000100800 */
[----:B------:R-:W-:-:S03]  /*b2460*/  PRMT R152, R16, 0x3340, R0 ;  /* 0x0000334010987816 */ /* 0x000fc60000000000 */
[----:B------:R1:W-:Y:S01]  /*b2470*/  STL [R1+0x51bc], R12 ;  /* 0x0051bc0c01007387 */ /* 0x0003e20000100800 */
[----:B------:R-:W-:Y:S02]  /*b2480*/  F2FP.SATFINITE.E4M3.F32.PACK_AB_MERGE_C R154, R240, R239, RZ ;  /* 0x000000eff09a723e */ /* 0x000fe400048070ff */
[----:B0-----:R-:W-:Y:S01]  /*b2490*/  LOP3.LUT R15, R159, 0xffff, RZ, 0xc0, !PT ;  /* 0x0000ffff9f0f7812 */ /* 0x001fe200078ec0ff */
[----:B------:R-:W-:Y:S01]  /*b24a0*/  BAR.SYNC.DEFER_BLOCKING 0x0 ;  /* 0x0000000000007b1d */ /* 0x000fe20000010000 */
[----:B------:R-:W-:Y:S02]  /*b24b0*/  PRMT R156, R156, 0x5410, R152 ;  /* 0x000054109c9c7816 */ /* 0x000fe40000000098 */
[----:B------:R-:W-:Y:S02]  /*b24c0*/  PRMT R152, R12, 0x3340, R0 ;  /* 0x000033400c987816 */ /* 0x000fe40000000000 */
[----:B-1----:R-:W-:Y:S02]  /*b24d0*/  LOP3.LUT R12, R154, 0xffff, RZ, 0xc0, !PT ;  /* 0x0000ffff9a0c7812 */ /* 0x002fe400078ec0ff */
[----:B------:R-:W-:Y:S01]  /*b24e0*/  LOP3.LUT R10, R14, 0xffff, RZ, 0xc0, !PT ;  /* 0x0000ffff0e0a7812 */ /* 0x000fe200078ec0ff */
[----:B------:R-:W0:Y:S04]  /*b24f0*/  LDS.128 R16, [R11] ;  /* 0x000000000b107984 */ /* 0x000e280000000c00 */
[----:B------:R1:W-:Y:S01]  /*b2500*/  STL [R1+0x51b0], R10 ;  /* 0x0051b00a01007387 */ /* 0x0003e20000100800 */
[----:B------:R-:W-:-:S03]  /*b2510*/  LOP3.LUT R14, R158, 0xffff, RZ, 0xc0, !PT ;  /* 0x0000ffff9e0e7812 */ /* 0x000fc600078ec0ff */
[----:B------:R-:W2:Y:S04]  /*b2520*/  LDL.LU R235, [R1+0xbe8] ;  /* 0x000be80001eb7983 */ /* 0x000ea80000300800 */
[----:B------:R-:W2:Y:S01]  /*b2530*/  LDL.LU R237, [R1+0xbec] ;  /* 0x000bec0001ed7983 */ /* 0x000ea20000300800 */
[----:B------:R-:W-:-:S03]  /*b2540*/  PRMT R155, R8, 0x3340, R10 ;  /* 0x00003340089b7816 */ /* 0x000fc6000000000a */
[----:B------:R-:W3:Y:S04]  /*b2550*/  LDL.LU R244, [R1+0xbf0] ;  /* 0x000bf00001f47983 */ /* 0x000ee80000300800 */
[----:B------:R-:W3:Y:S04]  /*b2560*/  LDL.LU R245, [R1+0xbf4] ;  /* 0x000bf40001f57983 */ /* 0x000ee80000300800 */
[----:B------:R-:W4:Y:S04]  /*b2570*/  LDL.LU R248, [R1+0xbf8] ;  /* 0x000bf80001f87983 */ /* 0x000f280000300800 */
[----:B------:R-:W4:Y:S04]  /*b2580*/  LDL.LU R8, [R1+0xbfc] ;  /* 0x000bfc0001087983 */ /* 0x000f280000300800 */
[----:B------:R-:W-:Y:S04]  /*b2590*/  STL [R1+0x51cc], R15 ;  /* 0x0051cc0f01007387 */ /* 0x000fe80000100800 */
[----:B------:R-:W-:Y:S04]  /*b25a0*/  STL [R1+0x51c8], R14 ;  /* 0x0051c80e01007387 */ /* 0x000fe80000100800 */
[----:B------:R-:W2:Y:S01]  /*b25b0*/  LDL.LU R238, [R1+0x8e0] ;  /* 0x0008e00001ee7983 */ /* 0x000ea20000300800 */
[----:B------:R-:W-:-:S03]  /*b25c0*/  F2FP.SATFINITE.E4M3.F32.PACK_AB_MERGE_C R153, R242, R241, RZ ;  /* 0x000000f1f299723e */ /* 0x000fc600048070ff */
[----:B------:R0:W-:Y:S04]  /*b25d0*/  STL [R1+0x51c4], R12 ;  /* 0x0051c40c01007387 */ /* 0x0001e80000100800 */
[----:B------:R-:W2:Y:S01]  /*b25e0*/  LDL.LU R239, [R1+0x8e4] ;  /* 0x0008e40001ef7983 */ /* 0x000ea20000300800 */
[----:B-1----:R-:W-:Y:S02]  /*b25f0*/  LOP3.LUT R10, R153, 0xffff, RZ, 0xc0, !PT ;  /* 0x0000ffff990a7812 */ /* 0x002fe400078ec0ff */
[----:B------:R-:W-:Y:S02]  /*b2600*/  PRMT R155, R155, 0x5410, R152 ;  /* 0x000054109b9b7816 */ /* 0x000fe40000000098 */
[----:B------:R-:W-:Y:S01]  /*b2610*/  PRMT R154, R156, 0x4210, R12 ;  /* 0x000042109c9a7816 */ /* 0x000fe2000000000c */
[----:B------:R1:W-:Y:S01]  /*b2620*/  STL [R1+0x51c0], R10 ;  /* 0x0051c00a01007387 */ /* 0x0003e20000100800 */
[----:B------:R-:W-:-:S03]  /*b2630*/  PRMT R155, R155, 0x4210, R10 ;  /* 0x000042109b9b7816 */ /* 0x000fc6000000000a */
[----:B0-----:R-:W2:Y:S04]  /*b2640*/  LDL.LU R12, [R1+0x8e8] ;  /* 0x0008e800010c7983 */ /* 0x001ea80000300800 */
[----:B-1----:R-:W2:Y:S01]  /*b2650*/  LDL.LU R10, [R1+0x8ec] ;  /* 0x0008ec00010a7983 */ /* 0x002ea20000300800 */
[----:B------:R-:W-:-:S03]  /*b2660*/  PRMT R153, R157, 0x4210, R14 ;  /* 0x000042109d997816 */ /* 0x000fc6000000000e */
[----:B------:R-:W2:Y:S04]  /*b2670*/  LDL.LU R11, [R1+0x8f0] ;  /* 0x0008f000010b7983 */ /* 0x000ea80000300800 */
[----:B------:R-:W2:Y:S01]  /*b2680*/  LDL.LU R14, [R1+0x8f4] ;  /* 0x0008f400010e7983 */ /* 0x000ea20000300800 */
[----:B------:R-:W-:Y:S01]  /*b2690*/  PRMT R152, R162, 0x4210, R15 ;  /* 0x00004210a2987816 */ /* 0x000fe2000000000f */
[----:B------:R-:W-:Y:S06]  /*b26a0*/  BAR.SYNC.DEFER_BLOCKING 0x0 ;  /* 0x0000000000007b1d */ /* 0x000fec0000010000 */
[----:B------:R0:W-:Y:S04]  /*b26b0*/  STL.64 [R1+0x410], R16 ;  /* 0x0004101001007387 */ /* 0x0001e80000100a00 */
[----:B------:R-:W-:Y:S04]  /*b26c0*/  STL.64 [R1+0x418], R18 ;  /* 0x0004181201007387 */ /* 0x000fe80000100a00 */
[----:B------:R-:W2:Y:S04]  /*b26d0*/  LDL.LU R240, [R1+0x8f8] ;  /* 0x0008f80001f07983 */ /* 0x000ea80000300800 */
[----:B------:R-:W2:Y:S01]  /*b26e0*/  LDL.LU R241, [R1+0x8fc] ;  /* 0x0008fc0001f17983 */ /* 0x000ea20000300800 */
[----:B0-----:R-:W-:-:S03]  /*b26f0*/  IADD3 R16, P2, R210, R2, RZ ;  /* 0x00000002d2107210 */ /* 0x001fc60007f5e0ff */
[----:B------:R0:W-:Y:S04]  /*b2700*/  STSM.16.M88.4 [R222], R152 ;  /* 0x00000098de007844 */ /* 0x0001e80000000200 */
[----:B------:R-:W-:Y:S04]  /*b2710*/  STL [R1+0x5404], R222 ;  /* 0x005404de01007387 */ /* 0x000fe80000100800 */
[----:B------:R-:W2:Y:S04]  /*b2720*/  LDL.LU R242, [R1+0x900] ;  /* 0x0009000001f27983 */ /* 0x000ea80000300800 */
[----:B------:R-:W2:Y:S01]  /*b2730*/  LDL.LU R243, [R1+0x904] ;  /* 0x0009040001f37983 */ /* 0x000ea20000300800 */
[----:B0-----:R-:W-:-:S03]  /*b2740*/  SHF.R.S32.HI R152, RZ, 0x1f, R210 ;  /* 0x0000001fff987819 */ /* 0x001fc600000114d2 */
[----:B------:R-:W2:Y:S02]  /*b2750*/  LDL.LU R246, [R1+0x908] ;  /* 0x0009080001f67983 */ /* 0x000ea40000300800 */
[----:B------:R-:W-:-:S05]  /*b2760*/  IMAD.X R17, R152, 0x1, R13, P2 ;  /* 0x0000000198117824 */ /* 0x000fca00010e060d */
[----:B------:R0:W-:Y:S04]  /*b2770*/  STL.64 [R1+0x10a8], R16 ;  /* 0x0010a81001007387 */ /* 0x0001e80000100a00 */
[----:B------:R-:W2:Y:S01]  /*b2780*/  LDL.LU R247, [R1+0x90c] ;  /* 0x00090c0001f77983 */ /* 0x000ea20000300800 */
[----:B0-----:R-:W-:-:S05]  /*b2790*/  IADD3 R16, P2, R210, R0, RZ ;  /* 0x00000000d2107210 */ /* 0x001fca0007f5e0ff */
[----:B------:R-:W-:Y:S01]  /*b27a0*/  IMAD.X R17, R152, 0x1, R7, P2 ;  /* 0x0000000198117824 */ /* 0x000fe200010e0607 */
[----:B---3--:R-:W-:Y:S02]  /*b27b0*/  F2FP.SATFINITE.E4M3.F32.PACK_AB_MERGE_C R176, R245, R244, RZ ;  /* 0x000000f4f5b0723e */ /* 0x008fe400048070ff */
[----:B------:R-:W3:Y:S04]  /*b27c0*/  LDL.LU R244, [R1+0x910] ;  /* 0x0009100001f47983 */ /* 0x000ee80000300800 */
[----:B------:R-:W3:Y:S01]  /*b27d0*/  LDL.LU R245, [R1+0x914] ;  /* 0x0009140001f57983 */ /* 0x000ee20000300800 */
[----:B----4-:R-:W-:-:S03]  /*b27e0*/  F2FP.SATFINITE.E4M3.F32.PACK_AB_MERGE_C R177, R8, R248, RZ ;  /* 0x000000f808b1723e */ /* 0x010fc600048070ff */
[----:B------:R0:W-:Y:S04]  /*b27f0*/  STL.64 [R1+0x10a0], R16 ;  /* 0x0010a01001007387 */ /* 0x0001e80000100a00 */
[----:B------:R-:W4:Y:S04]  /*b2800*/  LDL.LU R248, [R1+0x918] ;  /* 0x0009180001f87983 */ /* 0x000f280000300800 */
[----:B------:R-:W4:Y:S01]  /*b2810*/  LDL.LU R8, [R1+0x91c] ;  /* 0x00091c0001087983 */ /* 0x000f220000300800 */
[----:B0-----:R-:W-:-:S05]  /*b2820*/  IADD3 R16, P2, R210, R6, RZ ;  /* 0x00000006d2107210 */ /* 0x001fca0007f5e0ff */
[----:B------:R-:W-:Y:S01]  /*b2830*/  IMAD.X R17, R152, 0x1, R5, P2 ;  /* 0x0000000198117824 */ /* 0x000fe200010e0605 */
[----:B--2---:R-:W-:-:S05]  /*b2840*/  F2FP.SATFINITE.E4M3.F32.PACK_AB_MERGE_C R15, R239, R238, RZ ;  /* 0x000000eeef0f723e */ /* 0x004fca00048070ff */
[----:B------:R-:W-:Y:S04]  /*b2850*/  STL [R1+0x48a0], R15 ;  /* 0x0048a00f01007387 */ /* 0x000fe80000100800 */
[----:B------:R0:W-:Y:S01]  /*b2860*/  STL.64 [R1+0x1098], R16 ;  /* 0x0010981001007387 */ /* 0x0001e20000100a00 */
[----:B------:R-:W-:-:S03]  /*b2870*/  F2FP.SATFINITE.E4M3.F32.PACK_AB_MERGE_C R179, R237, R235, RZ ;  /* 0x000000ebedb3723e */ /* 0x000fc600048070ff */
[----:B------:R-:W2:Y:S01]  /*b2880*/  LDL.LU R235, [R1+0x920] ;  /* 0x0009200001eb7983 */ /* 0x000ea20000300800 */
[----:B------:R-:W-:-:S03]  /*b2890*/  F2FP.SATFINITE.E4M3.F32.PACK_AB_MERGE_C R10, R10, R12, RZ ;  /* 0x0000000c0a0a723e */ /* 0x000fc600048070ff */
[----:B------:R-:W2:Y:S01]  /*b28a0*/  LDL.LU R237, [R1+0x924] ;  /* 0x0009240001ed7983 */ /* 0x000ea20000300800 */
[----:B0-----:R-:W-:-:S05]  /*b28b0*/  IADD3 R16, P2, R210, R4, RZ ;  /* 0x00000004d2107210 */ /* 0x001fca0007f5e0ff */
[----:B------:R-:W-:-:S05]  /*b28c0*/  IMAD.X R17, R152, 0x1, R3, P2 ;  /* 0x0000000198117824 */ /* 0x000fca00010e0603 */
[----:B------:R-:W-:Y:S04]  /*b28d0*/  STL.64 [R1+0x1090], R16 ;  /* 0x0010901001007387 */ /* 0x000fe80000100a00 */
[----:B------:R0:W-:Y:S04]  /*b28e0*/  STL [R1+0x48d8], R10 ;  /* 0x0048d80a01007387 */ /* 0x0001e80000100800 */
[----:B------:R-:W2:Y:S04]  /*b28f0*/  LDL.LU R12, [R1+0x928] ;  /* 0x00092800010c7983 */ /* 0x000ea80000300800 */
[----:B0-----:R-:W2:Y:S01]  /*b2900*/  LDL.LU R10, [R1+0x92c] ;  /* 0x00092c00010a7983 */ /* 0x001ea20000300800 */
[----:B------:R-:W-:-:S03]  /*b2910*/  F2FP.SATFINITE.E4M3.F32.PACK_AB_MERGE_C R15, R14, R11, RZ ;  /* 0x0000000b0e0f723e */ /* 0x000fc600048070ff */
[----:B------:R-:W2:Y:S04]  /*b2920*/  LDL.LU R11, [R1+0x930] ;  /* 0x00093000010b7983 */ /* 0x000ea80000300800 */
[----:B------:R-:W2:Y:S01]  /*b2930*/  LDL.LU R14, [R1+0x934] ;  /* 0x00093400010e7983 */ /* 0x000ea20000300800 */
[----:B------:R-:W-:-:S03]  /*b2940*/  SHF.R.S32.HI R152, RZ, 0x1f, R211 ;  /* 0x0000001fff987819 */ /* 0x000fc600000114d3 */
[----:B------:R0:W-:Y:S01]  /*b2950*/  STL [R1+0x4814], R15 ;  /* 0x0048140f01007387 */ /* 0x0001e20000100800 */
[----:B------:R-:W-:Y:S02]  /*b2960*/  IADD3 R16, P2, R211, R2, RZ ;  /* 0x00000002d3107210 */ /* 0x000fe40007f5e0ff */
[----:B0-----:R-:W-:-:S03]  /*b2970*/  F2FP.SATFINITE.E4M3.F32.PACK_AB_MERGE_C R15, R241, R240, RZ ;  /* 0x000000f0f10f723e */ /* 0x001fc600048070ff */
[----:B------:R-:W-:Y:S02]  /*b2980*/  IMAD.X R17, R152, 0x1, R13, P2 ;  /* 0x0000000198117824 */ /* 0x000fe400010e060d */
[----:B------:R0:W-:Y:S04]  /*b2990*/  STL [R1+0x4860], R15 ;  /* 0x0048600f01007387 */ /* 0x0001e80000100800 */
[----:B------:R-:W2:Y:S04]  /*b29a0*/  LDL.LU R240, [R1+0x938] ;  /* 0x0009380001f07983 */ /* 0x000ea80000300800 */
[----:B------:R-:W2:Y:S01]  /*b29b0*/  LDL.LU R241, [R1+0x93c] ;  /* 0x00093c0001f17983 */ /* 0x000ea20000300800 */
[----:B0-----:R-:W-:-:S03]  /*b29c0*/  F2FP.SATFINITE.E4M3.F32.PACK_AB_MERGE_C R15, R243, R242, RZ ;  /* 0x000000f2f30f723e */ /* 0x001fc600048070ff */
[----:B------:R0:W-:Y:S04]  /*b29d0*/  STL.64 [R1+0x1088], R16 ;  /* 0x0010881001007387 */ /* 0x0001e80000100a00 */
[----:B------:R-:W2:Y:S04]  /*b29e0*/  LDL.LU R242, [R1+0x940] ;  /* 0x0009400001f27983 */ /* 0x000ea80000300800 */
[----:B------:R-:W2:Y:S04]  /*b29f0*/  LDL.LU R243, [R1+0x944] ;  /* 0x0009440001f37983 */ /* 0x000ea80000300800 */
[----:B------:R1:W-:Y:S01]  /*b2a00*/  STL [R1+0x4808], R15 ;  /* 0x0048080f01007387 */ /* 0x0003e20000100800 */
[----:B0-----:R-:W-:-:S02]  /*b2a10*/  IADD3 R16, P2, R211, R0, RZ ;  /* 0x00000000d3107210 */ /* 0x001fc40007f5e0ff */
[----:B-1----:R-:W-:-:S03]  /*b2a20*/  F2FP.SATFINITE.E4M3.F32.PACK_AB_MERGE_C R15, R247, R246, RZ ;  /* 0x000000f6f70f723e */ /* 0x002fc600048070ff */
[----:B------:R-:W-:Y:S02]  /*b2a30*/  IMAD.X R17, R152, 0x1, R7, P2 ;  /* 0x0000000198117824 */ /* 0x000fe400010e0607 */
[----:B------:R-:W-:Y:S04]  /*b2a40*/  STL [R1+0x4810], R15 ;  /* 0x0048100f01007387 */ /* 0x000fe80000100800 */
[----:B------:R-:W2:Y:S04]  /*b2a50*/  LDL.LU R246, [R1+0x948] ;  /* 0x0009480001f67983 */ /* 0x000ea80000300800 */
[----:B------:R-:W2:Y:S04]  /*b2a60*/  LDL.LU R247, [R1+0x94c] ;  /* 0x00094c0001f77983 */ /* 0x000ea80000300800 */
[----:B------:R0:W-:Y:S04]  /*b2a70*/  STL.64 [R1+0x1080], R16 ;  /* 0x0010801001007387 */ /* 0x0001e80000100a00 */
[----:B------:R-:W2:Y:S04]  /*b2a80*/  LDL.LU R238, [R1+0x950] ;  /* 0x0009500001ee7983 */ /* 0x000ea80000300800 */
[----:B------:R-:W2:Y:S01]  /*b2a90*/  LDL.LU R239, [R1+0x954] ;  /* 0x0009540001ef7983 */ /* 0x000ea20000300800 */
[----:B0-----:R-:W-:-:S05]  /*b2aa0*/  IADD3 R16, P2, R211, R6, RZ ;  /* 0x00000006d3107210 */ /* 0x001fca0007f5e0ff */
[----:B------:R-:W-:Y:S01]  /*b2ab0*/  IMAD.X R17, R152, 0x1, R5, P2 ;  /* 0x0000000198117824 */ /* 0x000fe200010e0605 */
[----:B---3--:R-:W-:-:S05]  /*b2ac0*/  F2FP.SATFINITE.E4M3.F32.PACK_AB_MERGE_C R15, R245, R244, RZ ;  /* 0x000000f4f50f723e */ /* 0x008fca00048070ff */
[----:B------:R-:W-:Y:S04]  /*b2ad0*/  STL [R1+0x4800], R15 ;  /* 0x0048000f01007387 */ /* 0x000fe80000100800 */
[----:B------:R-:W3:Y:S01]  /*b2ae0*/  LDL.LU R244, [R1+0x958] ;  /* 0x0009580001f47983 */ /* 0x000ee20000300800 */
[----:B----4-:R-:W-:-:S03]  /*b2af0*/  F2FP.SATFINITE.E4M3.F32.PACK_AB_MERGE_C R8, R8, R248, RZ ;  /* 0x000000f80808723e */ /* 0x010fc600048070ff */
[----:B------:R-:W3:Y:S04]  /*b2b00*/  LDL.LU R245, [R1+0x95c] ;  /* 0x00095c0001f57983 */ /* 0x000ee80000300800 */
[----:B------:R0:W-:Y:S04]  /*b2b10*/  STL [R1+0x4804], R8 ;  /* 0x0048040801007387 */ /* 0x0001e80000100800 */
[----:B------:R-:W4:Y:S04]  /*b2b20*/  LDL.LU R248, [R1+0x960] ;  /* 0x0009600001f87983 */ /* 0x000f280000300800 */
[----:B0-----:R-:W4:Y:S04]  /*b2b30*/  LDL.LU R8, [R1+0x964] ;  /* 0x0009640001087983 */ /* 0x001f280000300800 */
[----:B------:R0:W-:Y:S02]  /*b2b40*/  STL.64 [R1+0x1078], R16 ;  /* 0x0010781001007387 */ /* 0x0001e40000100a00 */
        /* <DEDUP_REMOVED lines=8> */
[----:B------:R0:W-:Y:S02]  /*b2bd0*/  STL [R1+0x47fc], R15 ;  /* 0x0047fc0f01007387 */ /* 0x0001e40000100800 */
[----:B0-----:R-:W-:-:S02]  /*b2be0*/  F2FP.SATFINITE.E4M3.F32.PACK_AB_MERGE_C R15, R14, R11, RZ ;  /* 0x0000000b0e0f723e */ /* 0x001fc400048070ff */
[----:B------:R-:W2:Y:S04]  /*b2bf0*/  LDL.LU R11, [R1+0x970] ;  /* 0x00097000010b7983 */ /* 0x000ea80000300800 */
[----:B------:R-:W2:Y:S01]  /*b2c00*/  LDL.LU R14, [R1+0x974] ;  /* 0x00097400010e7983 */ /* 0x000ea20000300800 */
[----:B------:R-:W-:Y:S02]  /*b2c10*/  SHF.R.S32.HI R152, RZ, 0x1f, R212 ;  /* 0x0000001fff987819 */ /* 0x000fe400000114d4 */
[----:B------:R-:W-:Y:S01]  /*b2c20*/  IADD3 R16, P2, R212, R2, RZ ;  /* 0x00000002d4107210 */ /* 0x000fe20007f5e0ff */
[----:B------:R0:W-:Y:S04]  /*b2c30*/  STL [R1+0x47f0], R15 ;  /* 0x0047f00f01007387 */ /* 0x0001e80000100800 */
[----:B------:R-:W-:Y:S01]  /*b2c40*/  IMAD.X R17, R152, 0x1, R13, P2 ;  /* 0x0000000198117824 */ /* 0x000fe200010e060d */
[----:B0-----:R-:W-:-:S02]  /*b2c50*/  F2FP.SATFINITE.E4M3.F32.PACK_AB_MERGE_C R15, R241, R240, RZ ;  /* 0x000000f0f10f723e */ /* 0x001fc400048070ff */
[----:B------:R-:W2:Y:S04]  /*b2c60*/  LDL.LU R240, [R1+0x978] ;  /* 0x0009780001f07983 */ /* 0x000ea80000300800 */
[----:B------:R-:W2:Y:S04]  /*b2c70*/  LDL.LU R241, [R1+0x97c] ;  /* 0x00097c0001f17983 */ /* 0x000ea80000300800 */
[----:B------:R-:W-:Y:S04]  /*b2c80*/  STL.64 [R1+0x1068], R16 ;  /* 0x0010681001007387 */ /* 0x000fe80000100a00 */
[----:B------:R0:W-:Y:S02]  /*b2c90*/  STL [R1+0x47f4], R15 ;  /* 0x0047f40f01007387 */ /* 0x0001e40000100800 */
[----:B0-----:R-:W-:-:S02]  /*b2ca0*/  F2FP.SATFINITE.E4M3.F32.PACK_AB_MERGE_C R15, R243, R242, RZ ;  /* 0x000000f2f30f723e */ /* 0x001fc400048070ff */
[----:B------:R-:W2:Y:S01]  /*b2cb0*/  LDL.LU R242, [R1+0x980] ;  /* 0x0009800001f27983 */ /* 0x000ea20000300800 */
[----:B------:R-:W-:-:S03]  /*b2cc0*/  IADD3 R16, P2, R212, R0, RZ ;  /* 0x00000000d4107210 */ /* 0x000fc60007f5e0ff */
[----:B------:R-:W2:Y:S02]  /*b2cd0*/  LDL.LU R243, [R1+0x984] ;  /* 0x0009840001f37983 */ /* 0x000ea40000300800 */
[----:B------:R-:W-:Y:S02]  /*b2ce0*/  IMAD.X R17, R152, 0x1, R7, P2 ;  /* 0x0000000198117824 */ /* 0x000fe400010e0607 */
[----:B------:R0:W-:Y:S02]  /*b2cf0*/  STL [R1+0x4678], R15 ;  /* 0x0046780f01007387 */ /* 0x0001e40000100800 */
[----:B0-----:R-:W-:Y:S02]  /*b2d00*/  F2FP.SATFINITE.E4M3.F32.PACK_AB_MERGE_C R15, R247, R246, RZ ;  /* 0x000000f6f70f723e */ /* 0x001fe400048070ff */
[----:B------:R-:W2:Y:S04]  /*b2d10*/  LDL.LU R246, [R1+0x988] ;  /* 0x0009880001f67983 */ /* 0x000ea80000300800 */
[----:B------:R-:W2:Y:S04]  /*b2d20*/  LDL.LU R247, [R1+0x98c] ;  /* 0x00098c0001f77983 */ /* 0x000ea80000300800 */
[----:B------:R0:W-:Y:S04]  /*b2d30*/  STL.64 [R1+0x1060], R16 ;  /* 0x0010601001007387 */ /* 0x0001e80000100a00 */
[----:B------:R1:W-:Y:S01]  /*b2d40*/  STL [R1+0x47e4], R15 ;  /* 0x0047e40f01007387 */ /* 0x0003e20000100800 */
[----:B0-----:R-:W-:-:S02]  /*b2d50*/  IADD3 R16, P2, R212, R6, RZ ;  /* 0x00000006d4107210 */ /* 0x001fc40007f5e0ff */
[----:B-1----:R-:W-:-:S03]  /*b2d60*/  F2FP.SATFINITE.E4M3.F32.PACK_AB_MERGE_C R15, R239, R238, RZ ;  /* 0x000000eeef0f723e */ /* 0x002fc600048070ff */
[----:B------:R-:W-:Y:S02]  /*b2d70*/  IMAD.X R17, R152, 0x1, R5, P2 ;  /* 0x0000000198117824 */ /* 0x000fe400010e0605 */
[----:B------:R-:W-:Y:S04]  /*b2d80*/  STL [R1+0x4670], R15 ;  /* 0x0046700f01007387 */ /* 0x000fe80000100800 */
[----:B------:R0:W-:Y:S01]  /*b2d90*/  STL.64 [R1+0x1058], R16 ;  /* 0x0010581001007387 */ /* 0x0001e20000100a00 */
[----:B------:R-:W-:-:S03]  /*b2da0*/  F2FP.SATFINITE.E4M3.F32.PACK_AB_MERGE_C R187, R229, R226, RZ ;  /* 0x000000e2e5bb723e */ /* 0x000fc600048070ff */
[----:B------:R-:W2:Y:S01]  /*b2db0*/  LDL.LU R229, [R1+0x990] ;  /* 0x0009900001e57983 */ /* 0x000ea20000300800 */
[----:B0-----:R-:W-:-:S05]  /*b2dc0*/  IADD3 R16, P2, R212, R4, RZ ;  /* 0x00000004d4107210 */ /* 0x001fca0007f5e0ff */
[----:B------:R-:W-:-:S05]  /*b2dd0*/  IMAD.X R17, R152, 0x1, R3, P2 ;  /* 0x0000000198117824 */ /* 0x000fca00010e0603 */
[----:B------:R0:W-:Y:S01]  /*b2de0*/  STL.64 [R1+0x1050], R16 ;  /* 0x0010501001007387 */ /* 0x0001e20000100a00 */
[----:B------:R-:W-:Y:S02]  /*b2df0*/  SHF.R.S32.HI R152, RZ, 0x1f, R213 ;  /* 0x0000001fff987819 */ /* 0x000fe400000114d5 */
[----:B0-----:R-:W-:-:S05]  /*b2e00*/  IADD3 R16, P2, R213, R2, RZ ;  /* 0x00000002d5107210 */ /* 0x001fca0007f5e0ff */
[----:B------:R-:W-:Y:S01]  /*b2e10*/  IMAD.X R17, R152, 0x1, R13, P2 ;  /* 0x0000000198117824 */ /* 0x000fe200010e060d */
[----:B---3--:R-:W-:-:S05]  /*b2e20*/  F2FP.SATFINITE.E4M3.F32.PACK_AB_MERGE_C R15, R245, R244, RZ ;  /* 0x000000f4f50f723e */ /* 0x008fca00048070ff */
[----:B------:R-:W-:Y:S04]  /*b2e30*/  STL [R1+0x4674], R15 ;  /* 0x0046740f01007387 */ /* 0x000fe80000100800 */
[----:B------:R-:W3:Y:S01]  /*b2e40*/  LDL.LU R232, [R1+0x994] ;  /* 0x0009940001e87983 */ /* 0x000ee20000300800 */
[----:B----4-:R-:W-:-:S05]  /*b2e50*/  F2FP.SATFINITE.E4M3.F32.PACK_AB_MERGE_C R8, R8, R248, RZ ;  /* 0x000000f80808723e */ /* 0x010fca00048070ff */
[----:B------:R0:W-:Y:S04]  /*b2e60*/  STL [R1+0x4664], R8 ;  /* 0x0046640801007387 */ /* 0x0001e80000100800 */
[----:B------:R-:W4:Y:S04]  /*b2e70*/  LDL.LU R244, [R1+0x998] ;  /* 0x0009980001f47983 */ /* 0x000f280000300800 */
[----:B------:R-:W4:Y:S04]  /*b2e80*/  LDL.LU R245, [R1+0x99c] ;  /* 0x00099c0001f57983 */ /* 0x000f280000300800 */
[----:B------:R-:W4:Y:S04]  /*b2e90*/  LDL.LU R248, [R1+0x9a0] ;  /* 0x0009a00001f87983 */ /* 0x000f280000300800 */
[----:B0-----:R-:W4:Y:S01]  /*b2ea0*/  LDL.LU R8, [R1+0x9a4] ;  /* 0x0009a40001087983 */ /* 0x001f220000300800 */
[----:B--2---:R-:W-:-:S05]  /*b2eb0*/  F2FP.SATFINITE.E4M3.F32.PACK_AB_MERGE_C R10, R10, R12, RZ ;  /* 0x0000000c0a0a723e */ /* 0x004fca00048070ff */
[----:B------:R0:W-:Y:S04]  /*b2ec0*/  STL [R1+0x4668], R10 ;  /* 0x0046680a01007387 */ /* 0x0001e80000100800 */
[----:B------:R-:W2:Y:S04]  /*b2ed0*/  LDL.LU R12, [R1+0x9a8] ;  /* 0x0009a800010c7983 */ /* 0x000ea80000300800 */
[----:B0-----:R-:W2:Y:S01]  /*b2ee0*/  LDL.LU R10, [R1+0x9ac] ;  /* 0x0009ac00010a7983 */ /* 0x001ea20000300800 */
[----:B------:R-:W-:-:S03]  /*b2ef0*/  F2FP.SATFINITE.E4M3.F32.PACK_AB_MERGE_C R11, R14, R11, RZ ;  /* 0x0000000b0e0b723e */ /* 0x000fc600048070ff */
[----:B------:R-:W-:Y:S04]  /*b2f00*/  STL.64 [R1+0x1048], R16 ;  /* 0x0010481001007387 */ /* 0x000fe80000100a00 */
[----:B------:R0:W-:Y:S04]  /*b2f10*/  STL [R1+0x4650], R11 ;  /* 0x0046500b01007387 */ /* 0x0001e80000100800 */
[----:B0-----:R-:W2:Y:S04]  /*b2f20*/  LDL.LU R11, [R1+0x9b0] ;  /* 0x0009b000010b7983 */ /* 0x001ea80000300800 */
[----:B------:R-:W2:Y:S01]  /*b2f30*/  LDL.LU R14, [R1+0x9b4] ;  /* 0x0009b400010e7983 */ /* 0x000ea20000300800 */
[----:B------:R-:W-:-:S02]  /*b2f40*/  F2FP.SATFINITE.E4M3.F32.PACK_AB_MERGE_C R15, R241, R240, RZ ;  /* 0x000000f0f10f723e */ /* 0x000fc400048070ff */
[----:B------:R-:W-:-:S03]  /*b2f50*/  IADD3 R16, P2, R213, R0, RZ ;  /* 0x00000000d5107210 */ /* 0x000fc60007f5e0ff */
[----:B------:R0:W-:Y:S02]  /*b2f60*/  STL [R1+0x4658], R15 ;  /* 0x0046580f01007387 */ /* 0x0001e40000100800 */
[----:B------:R-:W-:Y:S02]  /*b2f70*/  IMAD.X R17, R152, 0x1, R7, P2 ;  /* 0x0000000198117824 */ /* 0x000fe400010e0607 */
[----:B------:R-:W2:Y:S04]  /*b2f80*/  LDL.LU R235, [R1+0x9b8] ;  /* 0x0009b80001eb7983 */ /* 0x000ea80000300800 */
[----:B------:R-:W2:Y:S04]  /*b2f90*/  LDL.LU R237, [R1+0x9bc] ;  /* 0x0009bc0001ed7983 */ /* 0x000ea80000300800 */
[----:B------:R1:W-:Y:S01]  /*b2fa0*/  STL.64 [R1+0x1040], R16 ;  /* 0x0010401001007387 */ /* 0x0003e20000100a00 */
[----:B0-----:R-:W-:-:S05]  /*b2fb0*/  F2FP.SATFINITE.E4M3.F32.PACK_AB_MERGE_C R15, R243, R242, RZ ;  /* 0x000000f2f30f723e */ /* 0x001fca00048070ff */
[----:B------:R0:W-:Y:S04]  /*b2fc0*/  STL [R1+0x4a8], R15 ;  /* 0x0004a80f01007387 */ /* 0x0001e80000100800 */
[----:B------:R-:W2:Y:S04]  /*b2fd0*/  LDL.LU R238, [R1+0x9c0] ;  /* 0x0009c00001ee7983 */ /* 0x000ea80000300800 */
[----:B------:R-:W2:Y:S01]  /*b2fe0*/  LDL.LU R239, [R1+0x9c4] ;  /* 0x0009c40001ef7983 */ /* 0x000ea20000300800 */
[----:B-1----:R-:W-:-:S03]  /*b2ff0*/  IADD3 R16, P2, R213, R6, RZ ;  /* 0x00000006d5107210 */ /* 0x002fc60007f5e0ff */
[----:B------:R-:W2:Y:S01]  /*b3000*/  LDL.LU R240, [R1+0x9c8] ;  /* 0x0009c80001f07983 */ /* 0x000ea20000300800 */
[----:B0-----:R-:W-:-:S03]  /*b3010*/  F2FP.SATFINITE.E4M3.F32.PACK_AB_MERGE_C R15, R247, R246, RZ ;  /* 0x000000f6f70f723e */ /* 0x001fc600048070ff */
[----:B------:R-:W2:Y:S01]  /*b3020*/  LDL.LU R241, [R1+0x9cc] ;  /* 0x0009cc0001f17983 */ /* 0x000ea20000300800 */
[----:B------:R-:W-:-:S03]  /*b3030*/  IMAD.X R17, R152, 0x1, R5, P2 ;  /* 0x0000000198117824 */ /* 0x000fc600010e0605 */
[----:B------:R-:W-:Y:S04]  /*b3040*/  STL [R1+0x4640], R15 ;  /* 0x0046400f01007387 */ /* 0x000fe80000100800 */
[----:B------:R-:W2:Y:S04]  /*b3050*/  LDL.LU R242, [R1+0x9d0] ;  /* 0x0009d00001f27983 */ /* 0x000ea80000300800 */
[----:B------:R-:W2:Y:S04]  /*b3060*/  LDL.LU R243, [R1+0x9d4] ;  /* 0x0009d40001f37983 */ /* 0x000ea80000300800 */
[----:B------:R-:W2:Y:S04]  /*b3070*/  LDL.LU R246, [R1+0x9d8] ;  /* 0x0009d80001f67983 */ /* 0x000ea80000300800 */
[----:B------:R-:W2:Y:S04]  /*b3080*/  LDL.LU R247, [R1+0x9dc] ;  /* 0x0009dc0001f77983 */ /* 0x000ea80000300800 */
[----:B------:R0:W-:Y:S02]  /*b3090*/  STL.64 [R1+0x1038], R16 ;  /* 0x0010381001007387 */ /* 0x0001e40000100a00 */
[----:B0-----:R-:W-:-:S05]  /*b30a0*/  IADD3 R16, P2, R213, R4, RZ ;  /* 0x00000004d5107210 */ /* 0x001fca0007f5e0ff */
[----:B------:R-:W-:-:S05]  /*b30b0*/  IMAD.X R17, R152, 0x1, R3, P2 ;  /* 0x0000000198117824 */ /* 0x000fca00010e0603 */
[----:B------:R3:W-:Y:S01]  /*b30c0*/  STL.64 [R1+0x1030], R16 ;  /* 0x0010301001007387 */ /* 0x0007e20000100a00 */
[----:B------:R-:W-:Y:S02]  /*b30d0*/  SHF.R.S32.HI R152, RZ, 0x1f, R214 ;  /* 0x0000001fff987819 */ /* 0x000fe400000114d6 */
[----:B---3--:R-:W-:-:S05]  /*b30e0*/  F2FP.SATFINITE.E4M3.F32.PACK_AB_MERGE_C R16, R232, R229, RZ ;  /* 0x000000e5e810723e */ /* 0x008fca00048070ff */
[----:B------:R0:W-:Y:S01]  /*b30f0*/  STL [R1+0x4a0], R16 ;  /* 0x0004a01001007387 */ /* 0x0001e20000100800 */
[----:B----4-:R-:W-:-:S03]  /*b3100*/  F2FP.SATFINITE.E4M3.F32.PACK_AB_MERGE_C R15, R245, R244, RZ ;  /* 0x000000f4f50f723e */ /* 0x010fc600048070ff */
[----:B------:R-:W3:Y:S01]  /*b3110*/  LDL.LU R244, [R1+0x9e0] ;  /* 0x0009e00001f47983 */ /* 0x000ee20000300800 */
[----:B0-----:R-:W-:-:S03]  /*b3120*/  IADD3 R16, P2, R214, R2, RZ ;  /* 0x00000002d6107210 */ /* 0x001fc60007f5e0ff */
[----:B------:R-:W-:Y:S01]  /*b3130*/  STL [R1+0x4a4], R15 ;  /* 0x0004a40f01007387 */ /* 0x000fe20000100800 */
[----:B------:R-:W-:-:S03]  /*b3140*/  F2FP.SATFINITE.E4M3.F32.PACK_AB_MERGE_C R8, R8, R248, RZ ;  /* 0x000000f80808723e */ /* 0x000fc600048070ff */
[----:B------:R-:W3:Y:S01]  /*b3150*/  LDL.LU R245, [R1+0x9e4] ;  /* 0x0009e40001f57983 */ /* 0x000ee20000300800 */
[----:B------:R-:W-:-:S03]  /*b3160*/  IMAD.X R17, R152, 0x1, R13, P2 ;  /* 0x0000000198117824 */ /* 0x000fc600010e060d */
[----:B------:R0:W-:Y:S04]  /*b3170*/  STL [R1+0xd8], R8 ;  /* 0x0000d80801007387 */ /* 0x0001e80000100800 */
[----:B------:R-:W4:Y:S04]  /*b3180*/  LDL.LU R248, [R1+0x9e8] ;  /* 0x0009e80001f87983 */ /* 0x000f280000300800 */
[----:B0-----:R-:W4:Y:S01]  /*b3190*/  LDL.LU R8, [R1+0x9ec] ;  /* 0x0009ec0001087983 */ /* 0x001f220000300800 */
[----:B--2---:R-:W-:-:S03]  /*b31a0*/  F2FP.SATFINITE.E4M3.F32.PACK_AB_MERGE_C R10, R10, R12, RZ ;  /* 0x0000000c0a0a723e */ /* 0x004fc600048070ff */
[----:B------:R-:W2:Y:S04]  /*b31b0*/  LDL.LU R12, [R1+0x9f0] ;  /* 0x0009f000010c7983 */ /* 0x000ea80000300800 */
[----:B------:R-:W-:Y:S04]  /*b31c0*/  STL.64 [R1+0x1028], R16 ;  /* 0x0010281001007387 */ /* 0x000fe80000100a00 */
[----:B------:R0:W-:Y:S04]  /*b31d0*/  STL [R1+0xdc], R10 ;  /* 0x0000dc0a01007387 */ /* 0x0001e80000100800 */
[----:B0-----:R-:W2:Y:S01]  /*b31e0*/  LDL.LU R10, [R1+0x9f4] ;  /* 0x0009f400010a7983 */ /* 0x001ea20000300800 */
[----:B------:R-:W-:-:S05]  /*b31f0*/  F2FP.SATFINITE.E4M3.F32.PACK_AB_MERGE_C R11, R14, R11, RZ ;  /* 0x0000000b0e0b723e */ /* 0x000fca00048070ff */
[----:B------:R0:W-:Y:S04]  /*b3200*/  STL [R1+0xc8], R11 ;  /* 0x0000c80b01007387 */ /* 0x0001e80000100800 */
[----:B0-----:R-:W2:Y:S04]  /*b3210*/  LDL.LU R11, [R1+0x9f8] ;  /* 0x0009f800010b7983 */ /* 0x001ea80000300800 */
[----:B------:R-:W2:Y:S01]  /*b3220*/  LDL.LU R14, [R1+0x9fc] ;  /* 0x0009fc00010e7983 */ /* 0x000ea20000300800 */
[----:B------:R-:W-:-:S05]  /*b3230*/  IADD3 R16, P2, R214, R0, RZ ;  /* 0x00000000d6107210 */ /* 0x000fca0007f5e0ff */
[----:B------:R-:W-:Y:S01]  /*b3240*/  IMAD.X R17, R152, 0x1, R7, P2 ;  /* 0x0000000198117824 */ /* 0x000fe200010e0607 */
[----:B------:R-:W-:-:S04]  /*b3250*/  F2FP.SATFINITE.E4M3.F32.PACK_AB_MERGE_C R18, R237, R235, RZ ;  /* 0x000000ebed12723e */ /* 0x000fc800048070ff */
[----:B------:R0:W-:Y:S04]  /*b3260*/  STL.64 [R1+0x1020], R16 ;  /* 0x0010201001007387 */ /* 0x0001e80000100a00 */
[----:B------:R-:W-:Y:S01]  /*b3270*/  STL [R1+0xd0], R18 ;  /* 0x0000d01201007387 */ /* 0x000fe20000100800 */
[----:B------:R-:W-:Y:S02]  /*b3280*/  F2FP.SATFINITE.E4M3.F32.PACK_AB_MERGE_C R15, R239, R238, RZ ;  /* 0x000000eeef0f723e */ /* 0x000fe400048070ff */
[----:B0-----:R-:W-:-:S03]  /*b3290*/  IADD3 R16, P2, R214, R6, RZ ;  /* 0x00000006d6107210 */ /* 0x001fc60007f5e0ff */
[----:B------:R-:W-:Y:S02]  /*b32a0*/  STL [R1+0xc0], R15 ;  /* 0x0000c00f01007387 */ /* 0x000fe40000100800 */
[----:B------:R-:W-:-:S05]  /*b32b0*/  IMAD.X R17, R152, 0x1, R5, P2 ;  /* 0x0000000198117824 */ /* 0x000fca00010e0605 */
[----:B------:R0:W-:Y:S02]  /*b32c0*/  STL.64 [R1+0x1018], R16 ;  /* 0x0010181001007387 */ /* 0x0001e40000100a00 */
[----:B0-----:R-:W-:-:S05]  /*b32d0*/  IADD3 R16, P2, R214, R4, RZ ;  /* 0x00000004d6107210 */ /* 0x001fca0007f5e0ff */
[----:B------:R-:W-:Y:S01]  /*b32e0*/  IMAD.X R17, R152, 0x1, R3, P2 ;  /* 0x0000000198117824 */ /* 0x000fe200010e0603 */
[----:B------:R-:W-:-:S04]  /*b32f0*/  F2FP.SATFINITE.E4M3.F32.PACK_AB_MERGE_C R15, R247, R246, RZ ;  /* 0x000000f6f70f723e */ /* 0x000fc800048070ff */
[----:B------:R0:W-:Y:S01]  /*b3300*/  STL.64 [R1+0x1010], R16 ;  /* 0x0010101001007387 */ /* 0x0001e20000100a00 */
[----:B------:R-:W-:Y:S02]  /*b3310*/  SHF.R.S32.HI R152, RZ, 0x1f, R215 ;  /* 0x0000001fff987819 */ /* 0x000fe400000114d7 */
[----:B0-----:R-:W-:Y:S02]  /*b3320*/  F2FP.SATFINITE.E4M3.F32.PACK_AB_MERGE_C R17, R241, R240, RZ ;  /* 0x000000f0f111723e */ /* 0x001fe400048070ff */
[----:B------:R-:W-:-:S03]  /*b3330*/  F2FP.SATFINITE.E4M3.F32.PACK_AB_MERGE_C R16, R243, R242, RZ ;  /* 0x000000f2f310723e */ /* 0x000fc600048070ff */
[----:B------:R-:W-:Y:S04]  /*b3340*/  STL [R1+0xc4], R17 ;  /* 0x0000c41101007387 */ /* 0x000fe80000100800 */
[----:B------:R-:W-:Y:S04]  /*b3350*/  STL [R1+0x5500], R15 ;  /* 0x0055000f01007387 */ /* 0x000fe80000100800 */
        /* <DEDUP_REMOVED lines=8> */
[----:B------:R-:W2:Y:S04]  /*b33e0*/  LDL.LU R246, [R1+0x610] ;  /* 0x0006100001f67983 */ /* 0x000ea80000300800 */
[----:B------:R-:W2:Y:S01]  /*b33f0*/  LDL.LU R247, [R1+0x614] ;  /* 0x0006140001f77983 */ /* 0x000ea20000300800 */
[----:B---3--:R-:W-:-:S05]  /*b3400*/  F2FP.SATFINITE.E4M3.F32.PACK_AB_MERGE_C R16, R245, R244, RZ ;  /* 0x000000f4f510723e */ /* 0x008fca00048070ff */
[----:B------:R0:W-:Y:S02]  /*b3410*/  STL [R1+0x5524], R16 ;  /* 0x0055241001007387 */ /* 0x0001e40000100800 */
[----:B0-----:R-:W-:Y:S02]  /*b3420*/  IADD3 R16, P2, R215, R0, RZ ;  /* 0x00000000d7107210 */ /* 0x001fe40007f5e0ff */
[----:B----4-:R-:W-:Y:S02]  /*b3430*/  F2FP.SATFINITE.E4M3.F32.PACK_AB_MERGE_C R15, R8, R248, RZ ;  /* 0x000000f8080f723e */ /* 0x010fe400048070ff */
[----:B------:R-:W3:Y:S01]  /*b3440*/  LDL.LU R248, [R1+0x618] ;  /* 0x0006180001f87983 */ /* 0x000ee20000300800 */
[----:B------:R-:W-:-:S03]  /*b3450*/  IMAD.X R17, R152, 0x1, R7, P2 ;  /* 0x0000000198117824 */ /* 0x000fc600010e0607 */
[----:B------:R-:W3:Y:S04]  /*b3460*/  LDL.LU R8, [R1+0x61c] ;  /* 0x00061c0001087983 */ /* 0x000ee80000300800 */
[----:B------:R-:W-:Y:S04]  /*b3470*/  STL [R1+0xb8], R15 ;  /* 0x0000b80f01007387 */ /* 0x000fe80000100800 */
[----:B------:R-:W4:Y:S04]  /*b3480*/  LDL.LU R238, [R1+0x620] ;  /* 0x0006200001ee7983 */ /* 0x000f280000300800 */
[----:B------:R-:W4:Y:S04]  /*b3490*/  LDL.LU R239, [R1+0x624] ;  /* 0x0006240001ef7983 */ /* 0x000f280000300800 */
[----:B------:R-:W-:Y:S01]  /*b34a0*/  STL.64 [R1+0x1000], R16 ;  /* 0x0010001001007387 */ /* 0x000fe20000100a00 */
[----:B--2---:R-:W-:-:S05]  /*b34b0*/  F2FP.SATFINITE.E4M3.F32.PACK_AB_MERGE_C R10, R10, R12, RZ ;  /* 0x0000000c0a0a723e */ /* 0x004fca00048070ff */
[----:B------:R0:W-:Y:S04]  /*b34c0*/  STL [R1+0xac], R10 ;  /* 0x0000ac0a01007387 */ /* 0x0001e80000100800 */
[----:B------:R-:W2:Y:S04]  /*b34d0*/  LDL.LU R12, [R1+0x628] ;  /* 0x00062800010c7983 */ /* 0x000ea80000300800 */
[----:B0-----:R-:W2:Y:S01]  /*b34e0*/  LDL.LU R10, [R1+0x62c] ;  /* 0x00062c00010a7983 */ /* 0x001ea20000300800 */
[----:B------:R-:W-:-:S03]  /*b34f0*/  F2FP.SATFINITE.E4M3.F32.PACK_AB_MERGE_C R16, R14, R11, RZ ;  /* 0x0000000b0e10723e */ /* 0x000fc600048070ff */
[----:B------:R-:W2:Y:S04]  /*b3500*/  LDL.LU R11, [R1+0x630] ;  /* 0x00063000010b7983 */ /* 0x000ea80000300800 */
[----:B------:R-:W2:Y:S01]  /*b3510*/  LDL.LU R14, [R1+0x634] ;  /* 0x00063400010e7983 */ /* 0x000ea20000300800 */
[----:B------:R-:W-:-:S03]  /*b3520*/  IADD3 R18, P2, R215, R6, RZ ;  /* 0x00000006d7127210 */ /* 0x000fc60007f5e0ff */
[----:B------:R0:W-:Y:S02]  /*b3530*/  STL [R1+0x5528], R16 ;  /* 0x0055281001007387 */ /* 0x0001e40000100800 */
[----:B------:R-:W-:Y:S02]  /*b3540*/  IMAD.X R19, R152, 0x1, R5, P2 ;  /* 0x0000000198137824 */ /* 0x000fe400010e0605 */
[----:B------:R-:W2:Y:S01]  /*b3550*/  LDL.LU R240, [R1+0x638] ;  /* 0x0006380001f07983 */ /* 0x000ea20000300800 */
[----:B0-----:R-:W-:-:S03]  /*b3560*/  IADD3 R16, P2, R215, R4, RZ ;  /* 0x00000004d7107210 */ /* 0x001fc60007f5e0ff */
[----:B------:R0:W-:Y:S02]  /*b3570*/  STL.64 [R1+0xff8], R18 ;  /* 0x000ff81201007387 */ /* 0x0001e40000100a00 */
[----:B------:R-:W-:Y:S02]  /*b3580*/  IMAD.X R17, R152, 0x1, R3, P2 ;  /* 0x0000000198117824 */ /* 0x000fe400010e0603 */
[----:B------:R-:W2:Y:S04]  /*b3590*/  LDL.LU R241, [R1+0x63c] ;  /* 0x00063c0001f17983 */ /* 0x000ea80000300800 */
[----:B------:R-:W2:Y:S04]  /*b35a0*/  LDL.LU R242, [R1+0x640] ;  /* 0x0006400001f27983 */ /* 0x000ea80000300800 */
[----:B------:R1:W-:Y:S01]  /*b35b0*/  STL.64 [R1+0xff0], R16 ;  /* 0x000ff01001007387 */ /* 0x0003e20000100a00 */
[----:B------:R-:W-:-:S03]  /*b35c0*/  SHF.R.S32.HI R152, RZ, 0x1f, R249 ;  /* 0x0000001fff987819 */ /* 0x000fc600000114f9 */
[----:B------:R-:W2:Y:S01]  /*b35d0*/  LDL.LU R243, [R1+0x644] ;  /* 0x0006440001f37983 */ /* 0x000ea20000300800 */
[----:B0-----:R-:W-:-:S03]  /*b35e0*/  IADD3 R18, P2, R249, R2, RZ ;  /* 0x00000002f9127210 */ /* 0x001fc60007f5e0ff */
[----:B------:R-:W2:Y:S04]  /*b35f0*/  LDL.LU R244, [R1+0x648] ;  /* 0x0006480001f47983 */ /* 0x000ea80000300800 */
[----:B------:R-:W2:Y:S01]  /*b3600*/  LDL.LU R245, [R1+0x64c] ;  /* 0x00064c0001f57983 */ /* 0x000ea20000300800 */
[----:B------:R-:W-:Y:S01]  /*b3610*/  IMAD.X R19, R152, 0x1, R13, P2 ;  /* 0x0000000198137824 */ /* 0x000fe200010e060d */
[----:B-1----:R-:W-:-:S05]  /*b3620*/  F2FP.SATFINITE.E4M3.F32.PACK_AB_MERGE_C R16, R232, R229, RZ ;  /* 0x000000e5e810723e */ /* 0x002fca00048070ff */
[----:B------:R0:W-:Y:S01]  /*b3630*/  STL [R1+0x552c], R16 ;  /* 0x00552c1001007387 */ /* 0x0001e20000100800 */
[----:B------:R-:W-:Y:S02]  /*b3640*/  F2FP.SATFINITE.E4M3.F32.PACK_AB_MERGE_C R17, R237, R235, RZ ;  /* 0x000000ebed11723e */ /* 0x000fe400048070ff */
[----:B0-----:R-:W-:-:S03]  /*b3650*/  F2FP.SATFINITE.E4M3.F32.PACK_AB_MERGE_C R16, R247, R246, RZ ;  /* 0x000000f6f710723e */ /* 0x001fc600048070ff */
[----:B------:R-:W-:Y:S04]  /*b3660*/  STL [R1+0x5530], R17 ;  /* 0x0055301101007387 */ /* 0x000fe80000100800 */
[----:B------:R-:W-:Y:S04]  /*b3670*/  STL [R1+0x5534], R16 ;  /* 0x0055341001007387 */ /* 0x000fe80000100800 */
[----:B------:R-:W2:Y:S04]  /*b3680*/  LDL.LU R246, [R1+0x650] ;  /* 0x0006500001f67983 */ /* 0x000ea80000300800 */
[----:B------:R-:W2:Y:S04]  /*b3690*/  LDL.LU R247, [R1+0x654] ;  /* 0x0006540001f77983 */ /* 0x000ea80000300800 */
[----:B------:R0:W-:Y:S02]  /*b36a0*/  STL.64 [R1+0xfe8], R18 ;  /* 0x000fe81201007387 */ /* 0x0001e40000100a00 */
[----:B0-----:R-:W-:-:S05]  /*b36b0*/  IADD3 R18, P2, R249, R0, RZ ;  /* 0x00000000f9127210 */ /* 0x001fca0007f5e0ff */
[----:B------:R-:W-:Y:S01]  /*b36c0*/  IMAD.X R19, R152, 0x1, R7, P2 ;  /* 0x0000000198137824 */ /* 0x000fe200010e0607 */
[----:B---3--:R-:W-:-:S05]  /*b36d0*/  F2FP.SATFINITE.E4M3.F32.PACK_AB_MERGE_C R8, R8, R248, RZ ;  /* 0x000000f80808723e */ /* 0x008fca00048070ff */
[----:B------:R0:W-:Y:S04]  /*b36e0*/  STL [R1+0x47e0], R8 ;  /* 0x0047e00801007387 */ /* 0x0001e80000100800 */
[----:B------:R-:W3:Y:S01]  /*b36f0*/  LDL.LU R248, [R1+0x658] ;  /* 0x0006580001f87983 */ /* 0x000ee20000300800 */
[----:B----4-:R-:W-:-:S03]  /*b3700*/  F2FP.SATFINITE.E4M3.F32.PACK_AB_MERGE_C R16, R239, R238, RZ ;  /* 0x000000eeef10723e */ /* 0x010fc600048070ff */
[----:B0-----:R-:W3:Y:S04]  /*b3710*/  LDL.LU R8, [R1+0x65c] ;  /* 0x00065c0001087983 */ /* 0x001ee80000300800 */
[----:B------:R-:W-:Y:S01]  /*b3720*/  STL [R1+0x5538], R16 ;  /* 0x0055381001007387 */ /* 0x000fe20000100800 */
[----:B--2---:R-:W-:Y:S02]  /*b3730*/  F2FP.SATFINITE.E4M3.F32.PACK_AB_MERGE_C R17, R10, R12, RZ ;  /* 0x0000000c0a11723e */ /* 0x004fe400048070ff */
[----:B------:R-:W-:-:S03]  /*b3740*/  IADD3 R10, P2, R249, R6, RZ ;  /* 0x00000006f90a7210 */ /* 0x000fc60007f5e0ff */
[----:B------:R-:W-:Y:S04]  /*b3750*/  STL [R1+0x553c], R17 ;  /* 0x00553c1101007387 */ /* 0x000fe80000100800 */
[----:B------:R-:W-:Y:S01]  /*b3760*/  STL.64 [R1+0xfe0], R18 ;  /* 0x000fe01201007387 */ /* 0x000fe20000100a00 */
[----:B------:R-:W-:Y:S01]  /*b3770*/  F2FP.SATFINITE.E4M3.F32.PACK_AB_MERGE_C R12, R14, R11, RZ ;  /* 0x0000000b0e0c723e */ /* 0x000fe200048070ff */
[----:B------:R-:W-:-:S04]  /*b3780*/  IMAD.X R11, R152, 0x1, R5, P2 ;  /* 0x00000001980b7824 */ /* 0x000fc800010e0605 */
[----:B------:R0:W-:Y:S04]  /*b3790*/  STL [R1+0x7c], R12 ;  /* 0x00007c0c01007387 */ /* 0x0001e80000100800 */
[----:B0-----:R-:W2:Y:S04]  /*b37a0*/  LDL.LU R12, [R1+0x660] ;  /* 0x00066000010c7983 */ /* 0x001ea80000300800 */
[----:B------:R0:W-:Y:S04]  /*b37b0*/  STL.64 [R1+0xfd8], R10 ;  /* 0x000fd80a01007387 */ /* 0x0001e80000100a00 */
[----:B0-----:R-:W2:Y:S04]  /*b37c0*/  LDL.LU R10, [R1+0x664] ;  /* 0x00066400010a7983 */ /* 0x001ea80000300800 */
[----:B------:R-:W4:Y:S04]  /*b37d0*/  LDL.LU R11, [R1+0x668] ;  /* 0x00066800010b7983 */ /* 0x000f280000300800 */
[----:B------:R-:W4:Y:S01]  /*b37e0*/  LDL.LU R14, [R1+0x66c] ;  /* 0x00066c00010e7983 */ /* 0x000f220000300800 */
[----:B------:R-:W-:-:S05]  /*b37f0*/  IADD3 R16, P2, R249, R4, RZ ;  /* 0x00000004f9107210 */ /* 0x000fca0007f5e0ff */
[----:B------:R-:W-:Y:S01]  /*b3800*/  IMAD.X R17, R152, 0x1, R3, P2 ;  /* 0x0000000198117824 */ /* 0x000fe200010e0603 */
[----:B------:R-:W-:Y:S01]  /*b3810*/  STL [R1+0x528c], R249 ;  /* 0x00528cf901007387 */ /* 0x000fe20000100800 */
[----:B------:R-:W-:-:S03]  /*b3820*/  SHF.R.S32.HI R152, RZ, 0x1f, R250 ;  /* 0x0000001fff987819 */ /* 0x000fc600000114fa */
[----:B------:R0:W-:Y:S01]  /*b3830*/  STL.64 [R1+0xfd0], R16 ;  /* 0x000fd01001007387 */ /* 0x0001e20000100a00 */
[----:B------:R-:W-:Y:S02]  /*b3840*/  IADD3 R18, P2, R250, R2, RZ ;  /* 0x00000002fa127210 */ /* 0x000fe40007f5e0ff */
[----:B------:R-:W-:-:S03]  /*b3850*/  F2FP.SATFINITE.E4M3.F32.PACK_AB_MERGE_C R15, R243, R242, RZ ;  /* 0x000000f2f30f723e */ /* 0x000fc600048070ff */
[----:B------:R-:W-:Y:S01]  /*b3860*/  IMAD.X R19, R152, 0x1, R13, P2 ;  /* 0x0000000198137824 */ /* 0x000fe200010e060d */
[----:B0-----:R-:W-:Y:S02]  /*b3870*/  F2FP.SATFINITE.E4M3.F32.PACK_AB_MERGE_C R16, R241, R240, RZ ;  /* 0x000000f0f110723e */ /* 0x001fe400048070ff */
[----:B------:R-:W-:-:S03]  /*b3880*/  F2FP.SATFINITE.E4M3.F32.PACK_AB_MERGE_C R17, R245, R244, RZ ;  /* 0x000000f4f511723e */ /* 0x000fc600048070ff */
[----:B------:R0:W-:Y:S04]  /*b3890*/  STL [R1+0x5540], R16 ;  /* 0x0055401001007387 */ /* 0x0001e80000100800 */
[----:B------:R-:W-:Y:S04]  /*b38a0*/  STL [R1+0x5544], R17 ;  /* 0x0055441101007387 */ /* 0x000fe80000100800 */
[----:B------:R-:W-:Y:S04]  /*b38b0*/  STL [R1+0x74], R15 ;  /* 0x0000740f01007387 */ /* 0x000fe80000100800 */
[----:B------:R-:W4:Y:S04]  /*b38c0*/  LDL.LU R238, [R1+0x670] ;  /* 0x0006700001ee7983 */ /* 0x000f280000300800 */
[----:B------:R-:W4:Y:S04]  /*b38d0*/  LDL.LU R239, [R1+0x674] ;  /* 0x0006740001ef7983 */ /* 0x000f280000300800 */
[----:B------:R-:W4:Y:S04]  /*b38e0*/  LDL.LU R240, [R1+0x678] ;  /* 0x0006780001f07983 */ /* 0x000f280000300800 */
[----:B------:R-:W-:Y:S04]  /*b38f0*/  STL.64 [R1+0xfc8], R18 ;  /* 0x000fc81201007387 */ /* 0x000fe80000100a00 */
[----:B------:R-:W4:Y:S04]  /*b3900*/  LDL.LU R241, [R1+0x67c] ;  /* 0x00067c0001f17983 */ /* 0x000f280000300800 */
[----:B------:R-:W4:Y:S04]  /*b3910*/  LDL.LU R242, [R1+0x680] ;  /* 0x0006800001f27983 */ /* 0x000f280000300800 */
[----:B------:R-:W4:Y:S01]  /*b3920*/  LDL.LU R243, [R1+0x684] ;  /* 0x0006840001f37983 */ /* 0x000f220000300800 */
[----:B0-----:R-:W-:-:S05]  /*b3930*/  F2FP.SATFINITE.E4M3.F32.PACK_AB_MERGE_C R16, R247, R246, RZ ;  /* 0x000000f6f710723e */ /* 0x001fca00048070ff */
[----:B------:R0:W-:Y:S02]  /*b3940*/  STL [R1+0x5548], R16 ;  /* 0x0055481001007387 */ /* 0x0001e40000100800 */
[----:B0-----:R-:W-:-:S05]  /*b3950*/  IADD3 R16, P2, R250, R0, RZ ;  /* 0x00000000fa107210 */ /* 0x001fca0007f5e0ff */
[----:B------:R-:W-:Y:S01]  /*b3960*/  IMAD.X R17, R152, 0x1, R7, P2 ;  /* 0x0000000198117824 */ /* 0x000fe200010e0607 */
[----:B---3--:R-:W-:-:S05]  /*b3970*/  F2FP.SATFINITE.E4M3.F32.PACK_AB_MERGE_C R8, R8, R248, RZ ;  /* 0x000000f80808723e */ /* 0x008fca00048070ff */
[----:B------:R0:W-:Y:S04]  /*b3980*/  STL [R1+0x47dc], R8 ;  /* 0x0047dc0801007387 */ /* 0x0001e80000100800 */
[----:B------:R-:W3:Y:S04]  /*b3990*/  LDL.LU R235, [R1+0x688] ;  /* 0x0006880001eb7983 */ /* 0x000ee80000300800 */
[----:B------:R-:W3:Y:S04]  /*b39a0*/  LDL.LU R237, [R1+0x68c] ;  /* 0x00068c0001ed7983 */ /* 0x000ee80000300800 */
[----:B------:R-:W3:Y:S04]  /*b39b0*/  LDL.LU R244, [R1+0x690] ;  /* 0x0006900001f47983 */ /* 0x000ee80000300800 */
[----:B------:R2:W-:Y:S04]  /*b39c0*/  STL.64 [R1+0xfc0], R16 ;  /* 0x000fc01001007387 */ /* 0x0005e80000100a00 */
[----:B------:R-:W3:Y:S04]  /*b39d0*/  LDL.LU R245, [R1+0x694] ;  /* 0x0006940001f57983 */ /* 0x000ee80000300800 */
[----:B------:R-:W3:Y:S04]  /*b39e0*/  LDL.LU R246, [R1+0x698] ;  /* 0x0006980001f67983 */ /* 0x000ee80000300800 */
[----:B0-----:R-:W3:Y:S01]  /*b39f0*/  LDL.LU R8, [R1+0x69c] ;  /* 0x00069c0001087983 */ /* 0x001ee20000300800 */
[----:B--2---:R-:W-:-:S02]  /*b3a00*/  F2FP.SATFINITE.E4M3.F32.PACK_AB_MERGE_C R16, R10, R12, RZ ;  /* 0x0000000c0a10723e */ /* 0x004fc400048070ff */
[----:B------:R-:W-:Y:S02]  /*b3a10*/  IADD3 R10, P2, R250, R6, RZ ;  /* 0x00000006fa0a7210 */ /* 0x000fe40007f5e0ff */
[----:B----4-:R-:W-:Y:S01]  /*b3a20*/  F2FP.SATFINITE.E4M3.F32.PACK_AB_MERGE_C R17, R14, R11, RZ ;  /* 0x0000000b0e11723e */ /* 0x010fe200048070ff */
[----:B------:R-:W-:Y:S02]  /*b3a30*/  STL [R1+0x554c], R16 ;  /* 0x00554c1001007387 */ /* 0x000fe40000100800 */
[----:B------:R-:W-:Y:S02]  /*b3a40*/  IMAD.X R11, R152, 0x1, R5, P2 ;  /* 0x00000001980b7824 */ /* 0x000fe400010e0605 */
[----:B------:R-:W-:Y:S04]  /*b3a50*/  STL [R1+0x5550], R17 ;  /* 0x0055501101007387 */ /* 0x000fe80000100800 */
[----:B------:R-:W2:Y:S04]  /*b3a60*/  LDL.LU R247, [R1+0x6a0] ;  /* 0x0006a00001f77983 */ /* 0x000ea80000300800 */
[----:B------:R-:W2:Y:S04]  /*b3a70*/  LDL.LU R248, [R1+0x6a4] ;  /* 0x0006a40001f87983 */ /* 0x000ea80000300800 */
[----:B------:R0:W-:Y:S04]  /*b3a80*/  STL.64 [R1+0xfb8], R10 ;  /* 0x000fb80a01007387 */ /* 0x0001e80000100a00 */
[----:B------:R-:W-:Y:S04]  /*b3a90*/  STL [R1+0x5290], R250 ;  /* 0x005290fa01007387 */ /* 0x000fe80000100800 */
[----:B------:R-:W4:Y:S01]  /*b3aa0*/  LDL.LU R12, [R1+0x6a8] ;  /* 0x0006a800010c7983 */ /* 0x000f220000300800 */
[----:B0-----:R-:W-:-:S05]  /*b3ab0*/  IADD3 R10, P2, R250, R4, RZ ;  /* 0x00000004fa0a7210 */ /* 0x001fca0007f5e0ff */
[----:B------:R-:W-:-:S05]  /*b3ac0*/  IMAD.X R11, R152, 0x1, R3, P2 ;  /* 0x00000001980b7824 */ /* 0x000fca00010e0603 */
[----:B------:R0:W-:Y:S04]  /*b3ad0*/  STL.64 [R1+0xfb0], R10 ;  /* 0x000fb00a01007387 */ /* 0x0001e80000100a00 */
[----:B0-----:R-:W4:Y:S04]  /*b3ae0*/  LDL.LU R10, [R1+0x6ac] ;  /* 0x0006ac00010a7983 */ /* 0x001f280000300800 */
[----:B------:R-:W4:Y:S04]  /*b3af0*/  LDL.LU R11, [R1+0x6b0] ;  /* 0x0006b000010b7983 */ /* 0x000f280000300800 */
[----:B------:R-:W4:Y:S01]  /*b3b00*/  LDL.LU R14, [R1+0x6b4] ;  /* 0x0006b400010e7983 */ /* 0x000f220000300800 */
[----:B------:R-:W-:-:S02]  /*b3b10*/  F2FP.SATFINITE.E4M3.F32.PACK_AB_MERGE_C R17, R239, R238, RZ ;  /* 0x000000eeef11723e */ /* 0x000fc400048070ff */
[----:B------:R-:W-:Y:S02]  /*b3b20*/  F2FP.SATFINITE.E4M3.F32.PACK_AB_MERGE_C R16, R241, R240, RZ ;  /* 0x000000f0f110723e */ /* 0x000fe400048070ff */
[----:B------:R-:W-:Y:S01]  /*b3b30*/  F2FP.SATFINITE.E4M3.F32.PACK_AB_MERGE_C R15, R243, R242, RZ ;  /* 0x000000f2f30f723e */ /* 0x000fe200048070ff */
[----:B------:R-:W-:Y:S01]  /*b3b40*/  STL [R1+0x5554], R17 ;  /* 0x0055541101007387 */ /* 0x000fe20000100800 */
[----:B------:R-:W-:-:S03]  /*b3b50*/  SHF.R.S32.HI R152, RZ, 0x1f, R251 ;  /* 0x0000001fff987819 */ /* 0x000fc600000114fb */
[----:B------:R0:W-:Y:S04]  /*b3b60*/  STL [R1+0x5558], R16 ;  /* 0x0055581001007387 */ /* 0x0001e80000100800 */
[----:B------:R-:W-:Y:S04]  /*b3b70*/  STL [R1+0x58], R15 ;  /* 0x0000580f01007387 */ /* 0x000fe80000100800 */
[----:B------:R-:W4:Y:S01]  /*b3b80*/  LDL.LU R238, [R1+0x6b8] ;  /* 0x0006b80001ee7983 */ /* 0x000f220000300800 */
[----:B0-----:R-:W-:-:S03]  /*b3b90*/  IADD3 R16, P2, R251, R2, RZ ;  /* 0x00000002fb107210 */ /* 0x001fc60007f5e0ff */
[----:B------:R-:W4:Y:S02]  /*b3ba0*/  LDL.LU R239, [R1+0x6bc] ;  /* 0x0006bc0001ef7983 */ /* 0x000f240000300800 */
[----:B------:R-:W-:Y:S02]  /*b3bb0*/  IMAD.X R17, R152, 0x1, R13, P2 ;  /* 0x0000000198117824 */ /* 0x000fe400010e060d */
[----:B------:R-:W4:Y:S01]  /*b3bc0*/  LDL.LU R240, [R1+0x6c0] ;  /* 0x0006c00001f07983 */ /* 0x000f220000300800 */
[----:B------:R-:W-:-:S03]  /*b3bd0*/  IADD3 R18, P2, R251, R0, RZ ;  /* 0x00000000fb127210 */ /* 0x000fc60007f5e0ff */
[----:B------:R3:W-:Y:S04]  /*b3be0*/  STL.64 [R1+0xfa8], R16 ;  /* 0x000fa81001007387 */ /* 0x0007e80000100a00 */
[----:B------:R-:W4:Y:S01]  /*b3bf0*/  LDL.LU R241, [R1+0x6c4] ;  /* 0x0006c40001f17983 */ /* 0x000f220000300800 */
[----:B------:R-:W-:-:S03]  /*b3c00*/  IMAD.X R19, R152, 0x1, R7, P2 ;  /* 0x0000000198137824 */ /* 0x000fc600010e0607 */
[----:B------:R-:W4:Y:S04]  /*b3c10*/  LDL.LU R242, [R1+0x6c8] ;  /* 0x0006c80001f27983 */ /* 0x000f280000300800 */
[----:B------:R-:W4:Y:S01]  /*b3c20*/  LDL.LU R243, [R1+0x6cc] ;  /* 0x0006cc0001f37983 */ /* 0x000f220000300800 */
[----:B---3--:R-:W-:-:S05]  /*b3c30*/  F2FP.SATFINITE.E4M3.F32.PACK_AB_MERGE_C R17, R237, R235, RZ ;  /* 0x000000ebed11723e */ /* 0x008fca00048070ff */
[----:B------:R-:W-:Y:S01]  /*b3c40*/  STL [R1+0x555c], R17 ;  /* 0x00555c1101007387 */ /* 0x000fe20000100800 */
[----:B------:R-:W-:-:S05]  /*b3c50*/  F2FP.SATFINITE.E4M3.F32.PACK_AB_MERGE_C R16, R245, R244, RZ ;  /* 0x000000f4f510723e */ /* 0x000fca00048070ff */
[----:B------:R-:W-:Y:S01]  /*b3c60*/  STL [R1+0x5560], R16 ;  /* 0x0055601001007387 */ /* 0x000fe20000100800 */
[----:B------:R-:W-:-:S03]  /*b3c70*/  F2FP.SATFINITE.E4M3.F32.PACK_AB_MERGE_C R8, R8, R246, RZ ;  /* 0x000000f60808723e */ /* 0x000fc600048070ff */
[----:B------:R-:W3:Y:S04]  /*b3c80*/  LDL.LU R244, [R1+0x6d0] ;  /* 0x0006d00001f47983 */ /* 0x000ee80000300800 */
[----:B------:R-:W3:Y:S04]  /*b3c90*/  LDL.LU R245, [R1+0x6d4] ;  /* 0x0006d40001f57983 */ /* 0x000ee80000300800 */
[----:B------:R0:W-:Y:S04]  /*b3ca0*/  STL.64 [R1+0xfa0], R18 ;  /* 0x000fa01201007387 */ /* 0x0001e80000100a00 */
[----:B------:R1:W-:Y:S04]  /*b3cb0*/  STL [R1+0x4654], R8 ;  /* 0x0046540801007387 */ /* 0x0003e80000100800 */
[----:B------:R-:W3:Y:S01]  /*b3cc0*/  LDL.LU R246, [R1+0x6d8] ;  /* 0x0006d80001f67983 */ /* 0x000ee20000300800 */
[----:B0-----:R-:W-:-:S03]  /*b3cd0*/  IADD3 R18, P2, R251, R6, RZ ;  /* 0x00000006fb127210 */ /* 0x001fc60007f5e0ff */
[----:B-1----:R-:W3:Y:S02]  /*b3ce0*/  LDL.LU R8, [R1+0x6dc] ;  /* 0x0006dc0001087983 */ /* 0x002ee40000300800 */
[----:B------:R-:W-:Y:S01]  /*b3cf0*/  IMAD.X R19, R152, 0x1, R5, P2 ;  /* 0x0000000198137824 */ /* 0x000fe200010e0605 */
[----:B--2---:R-:W-:-:S05]  /*b3d00*/  F2FP.SATFINITE.E4M3.F32.PACK_AB_MERGE_C R16, R248, R247, RZ ;  /* 0x000000f7f810723e */ /* 0x004fca00048070ff */
[----:B------:R0:W-:Y:S02]  /*b3d10*/  STL [R1+0x5564], R16 ;  /* 0x0055641001007387 */ /* 0x0001e40000100800 */
[----:B0-----:R-:W-:Y:S02]  /*b3d20*/  IADD3 R16, P2, R251, R4, RZ ;  /* 0x00000004fb107210 */ /* 0x001fe40007f5e0ff */
[----:B------:R-:W-:Y:S03]  /*b3d30*/  STL [R1+0x5294], R251 ;  /* 0x005294fb01007387 */ /* 0x000fe60000100800 */
[----:B------:R-:W-:Y:S01]  /*b3d40*/  IMAD.X R17, R152, 0x1, R3, P2 ;  /* 0x0000000198117824 */ /* 0x000fe200010e0603 */
[----:B------:R-:W-:Y:S04]  /*b3d50*/  STL.64 [R1+0xf98], R18 ;  /* 0x000f981201007387 */ /* 0x000fe80000100a00 */
[----:B------:R4:W-:Y:S02]  /*b3d60*/  STL.64 [R1+0xf90], R16 ;  /* 0x000f901001007387 */ /* 0x0009e40000100a00 */
[----:B----4-:R-:W-:-:S05]  /*b3d70*/  F2FP.SATFINITE.E4M3.F32.PACK_AB_MERGE_C R17, R10, R12, RZ ;  /* 0x0000000c0a11723e */ /* 0x010fca00048070ff */
[----:B------:R-:W-:Y:S01]  /*b3d80*/  STL [R1+0x5568], R17 ;  /* 0x0055681101007387 */ /* 0x000fe20000100800 */
[----:B------:R-:W-:-:S03]  /*b3d90*/  F2FP.SATFINITE.E4M3.F32.PACK_AB_MERGE_C R10, R14, R11, RZ ;  /* 0x0000000b0e0a723e */ /* 0x000fc600048070ff */
[----:B------:R-:W2:Y:S04]  /*b3da0*/  LDL.LU R247, [R1+0x6e0] ;  /* 0x0006e00001f77983 */ /* 0x000ea80000300800 */
[----:B------:R-:W2:Y:S04]  /*b3db0*/  LDL.LU R248, [R1+0x6e4] ;  /* 0x0006e40001f87983 */ /* 0x000ea80000300800 */
[----:B------:R0:W-:Y:S04]  /*b3dc0*/  STL [R1+0x44], R10 ;  /* 0x0000440a01007387 */ /* 0x0001e80000100800 */
[----:B------:R-:W4:Y:S04]  /*b3dd0*/  LDL.LU R12, [R1+0x6e8] ;  /* 0x0006e800010c7983 */ /* 0x000f280000300800 */
[----:B0-----:R-:W4:Y:S04]  /*b3de0*/  LDL.LU R10, [R1+0x6ec] ;  /* 0x0006ec00010a7983 */ /* 0x001f280000300800 */
[----:B------:R-:W4:Y:S04]  /*b3df0*/  LDL.LU R11, [R1+0x6f0] ;  /* 0x0006f000010b7983 */ /* 0x000f280000300800 */
[----:B------:R-:W4:Y:S04]  /*b3e00*/  LDL.LU R14, [R1+0x6f4] ;  /* 0x0006f400010e7983 */ /* 0x000f280000300800 */
[----:B------:R-:W4:Y:S01]  /*b3e10*/  LDL.LU R221, [R1] ;  /* 0x0000000001dd7983 */ /* 0x000f220000300800 */
[----:B------:R-:W-:-:S02]  /*b3e20*/  F2FP.SATFINITE.E4M3.F32.PACK_AB_MERGE_C R16, R239, R238, RZ ;  /* 0x000000eeef10723e */ /* 0x000fc400048070ff */
[----:B------:R-:W-:Y:S02]  /*b3e30*/  SHF.R.S32.HI R152, RZ, 0x1f, R252 ;  /* 0x0000001fff987819 */ /* 0x000fe400000114fc */
[----:B------:R-:W-:Y:S01]  /*b3e40*/  IADD3 R18, P2, R252, R2, RZ ;  /* 0x00000002fc127210 */ /* 0x000fe20007f5e0ff */
[----:B------:R0:W-:Y:S04]  /*b3e50*/  STL [R1+0x556c], R16 ;  /* 0x00556c1001007387 */ /* 0x0001e80000100800 */
[----:B------:R-:W-:Y:S01]  /*b3e60*/  IMAD.X R19, R152, 0x1, R13, P2 ;  /* 0x0000000198137824 */ /* 0x000fe200010e060d */
[----:B0-----:R-:W-:Y:S02]  /*b3e70*/  F2FP.SATFINITE.E4M3.F32.PACK_AB_MERGE_C R16, R241, R240, RZ ;  /* 0x000000f0f110723e */ /* 0x001fe400048070ff */
[----:B------:R-:W-:-:S03]  /*b3e80*/  F2FP.SATFINITE.E4M3.F32.PACK_AB_MERGE_C R17, R243, R242, RZ ;  /* 0x000000f2f311723e */ /* 0x000fc600048070ff */
[----:B------:R-:W-:Y:S04]  /*b3e90*/  STL [R1+0x5570], R16 ;  /* 0x0055701001007387 */ /* 0x000fe80000100800 */
[----:B------:R0:W-:Y:S04]  /*b3ea0*/  STL.64 [R1+0xf88], R18 ;  /* 0x000f881201007387 */ /* 0x0001e80000100a00 */
[----:B------:R-:W-:Y:S01]  /*b3eb0*/  STL [R1+0x5574], R17 ;  /* 0x0055741101007387 */ /* 0x000fe20000100800 */
[----:B0-----:R-:W-:-:S05]  /*b3ec0*/  IADD3 R18, P2, R252, R0, RZ ;  /* 0x00000000fc127210 */ /* 0x001fca0007f5e0ff */
[----:B------:R-:W-:Y:S01]  /*b3ed0*/  IMAD.X R19, R152, 0x1, R7, P2 ;  /* 0x0000000198137824 */ /* 0x000fe200010e0607 */
[----:B---3--:R-:W-:-:S05]  /*b3ee0*/  F2FP.SATFINITE.E4M3.F32.PACK_AB_MERGE_C R16, R245, R244, RZ ;  /* 0x000000f4f510723e */ /* 0x008fca00048070ff */
[----:B------:R0:W-:Y:S04]  /*b3ef0*/  STL [R1+0x5578], R16 ;  /* 0x0055781001007387 */ /* 0x0001e80000100800 */
[----:B------:R-:W-:Y:S04]  /*b3f00*/  STL.64 [R1+0xf80], R18 ;  /* 0x000f801201007387 */ /* 0x000fe80000100a00 */
[----:B------:R-:W3:Y:S01]  /*b3f10*/  LDL.LU R240, [R1+0x6f8] ;  /* 0x0006f80001f07983 */ /* 0x000ee20000300800 */
[----:B0-----:R-:W-:-:S03]  /*b3f20*/  IADD3 R16, P2, R252, R6, RZ ;  /* 0x00000006fc107210 */ /* 0x001fc60007f5e0ff */
[----:B------:R-:W3:Y:S01]  /*b3f30*/  LDL.LU R241, [R1+0x6fc] ;  /* 0x0006fc0001f17983 */ /* 0x000ee20000300800 */
[----:B------:R-:W-:Y:S01]  /*b3f40*/  F2FP.SATFINITE.E4M3.F32.PACK_AB_MERGE_C R8, R8, R246, RZ ;  /* 0x000000f60808723e */ /* 0x000fe200048070ff */
[----:B------:R-:W-:-:S04]  /*b3f50*/  IMAD.X R17, R152, 0x1, R5, P2 ;  /* 0x0000000198117824 */ /* 0x000fc800010e0605 */
[----:B------:R0:W-:Y:S04]  /*b3f60*/  STL [R1+0x4644], R8 ;  /* 0x0046440801007387 */ /* 0x0001e80000100800 */
[----:B------:R-:W3:Y:S04]  /*b3f70*/  LDL.LU R243, [R1+0x700] ;  /* 0x0007000001f37983 */ /* 0x000ee80000300800 */
[----:B------:R-:W3:Y:S04]  /*b3f80*/  LDL.LU R244, [R1+0x704] ;  /* 0x0007040001f47983 */ /* 0x000ee80000300800 */
[----:B0-----:R-:W3:Y:S04]  /*b3f90*/  LDL.LU R8, [R1+0x4] ;  /* 0x0000040001087983 */ /* 0x001ee80000300800 */
[----:B------:R0:W-:Y:S04]  /*b3fa0*/  STL.64 [R1+0xf78], R16 ;  /* 0x000f781001007387 */ /* 0x0001e80000100a00 */
[----:B------:R-:W-:Y:S04]  /*b3fb0*/  STL [R1+0x5298], R252 ;  /* 0x005298fc01007387 */ /* 0x000fe80000100800 */
[----:B------:R-:W3:Y:S01]  /*b3fc0*/  LDL.LU R19, [R1+0x708] ;  /* 0x0007080001137983 */ /* 0x000ee20000300800 */
[----:B0-----:R-:W-:-:S03]  /*b3fd0*/  IADD3 R16, P2, R252, R4, RZ ;  /* 0x00000004fc107210 */ /* 0x001fc60007f5e0ff */
[----:B------:R-:W3:Y:S02]  /*b3fe0*/  LDL.LU R20, [R1+0x70c] ;  /* 0x00070c0001147983 */ /* 0x000ee40000300800 */
[----:B------:R-:W-:Y:S02]  /*b3ff0*/  IMAD.X R17, R152, 0x1, R3, P2 ;  /* 0x0000000198117824 */ /* 0x000fe400010e0603 */
[----:B------:R-:W3:Y:S04]  /*b4000*/  LDL.LU R21, [R1+0x710] ;  /* 0x0007100001157983 */ /* 0x000ee80000300800 */
[----:B------:R2:W-:Y:S04]  /*b4010*/  STL.64 [R1+0xf70], R16 ;  /* 0x000f701001007387 */ /* 0x0005e80000100a00 */
[----:B------:R-:W3:Y:S01]  /*b4020*/  LDL.LU R22, [R1+0x714] ;  /* 0x0007140001167983 */ /* 0x000ee20000300800 */
[----:B--2---:R-:W-:-:S05]  /*b4030*/  F2FP.SATFINITE.E4M3.F32.PACK_AB_MERGE_C R16, R248, R247, RZ ;  /* 0x000000f7f810723e */ /* 0x004fca00048070ff */
[----:B------:R-:W-:Y:S01]  /*b4040*/  STL [R1+0x557c], R16 ;  /* 0x00557c1001007387 */ /* 0x000fe20000100800 */
[----:B----4-:R-:W-:-:S05]  /*b4050*/  F2FP.SATFINITE.E4M3.F32.PACK_AB_MERGE_C R17, R10, R12, RZ ;  /* 0x0000000c0a11723e */ /* 0x010fca00048070ff */
[----:B------:R-:W-:Y:S01]  /*b4060*/  STL [R1+0x5580], R17 ;  /* 0x0055801101007387 */ /* 0x000fe20000100800 */
[----:B------:R-:W-:-:S03]  /*b4070*/  F2FP.SATFINITE.E4M3.F32.PACK_AB_MERGE_C R10, R14, R11, RZ ;  /* 0x0000000b0e0a723e */ /* 0x000fc600048070ff */
[----:B------:R-:W2:Y:S04]  /*b4080*/  LDL.LU R223, [R1+0x718] ;  /* 0x0007180001df7983 */ /* 0x000ea80000300800 */
[----:B------:R-:W2:Y:S04]  /*b4090*/  LDL.LU R226, [R1+0x71c] ;  /* 0x00071c0001e27983 */ /* 0x000ea80000300800 */
[----:B------:R0:W-:Y:S04]  /*b40a0*/  STL [R1+0x28], R10 ;  /* 0x0000280a01007387 */ /* 0x0001e80000100800 */
[----:B------:R-:W4:Y:S04]  /*b40b0*/  LDL.LU R245, [R1+0x720] ;  /* 0x0007200001f57983 */ /* 0x000f280000300800 */
[----:B------:R-:W4:Y:S04]  /*b40c0*/  LDL.LU R248, [R1+0x724] ;  /* 0x0007240001f87983 */ /* 0x000f280000300800 */
[----:B0-----:R-:W4:Y:S04]  /*b40d0*/  LDL.LU R10, [R1+0x728] ;  /* 0x00072800010a7983 */ /* 0x001f280000300800 */
[----:B------:R-:W4:Y:S01]  /*b40e0*/  LDL.LU R14, [R1+0x72c] ;  /* 0x00072c00010e7983 */ /* 0x000f220000300800 */
[----:B------:R-:W-:-:S02]  /*b40f0*/  SHF.R.S32.HI R152, RZ, 0x1f, R221 ;  /* 0x0000001fff987819 */ /* 0x000fc400000114dd */
[C---:B------:R-:W-:Y:S01]  /*b4100*/  IADD3 R16, P2, R221.reuse, R2, RZ ;  /* 0x00000002dd107210 */ /* 0x040fe20007f5e0ff */
[----:B------:R-:W4:Y:S04]  /*b4110*/  LDL.LU R242, [R1+0x730] ;  /* 0x0007300001f27983 */ /* 0x000f280000300800 */
[----:B------:R-:W-:Y:S01]  /*b4120*/  IMAD.X R17, R152, 0x1, R13, P2 ;  /* 0x0000000198117824 */ /* 0x000fe200010e060d */
[----:B------:R-:W4:Y:S04]  /*b4130*/  LDL.LU R246, [R1+0x734] ;  /* 0x0007340001f67983 */ /* 0x000f280000300800 */
[----:B------:R-:W4:Y:S04]  /*b4140*/  LDL.LU R247, [R1+0x738] ;  /* 0x0007380001f77983 */ /* 0x000f280000300800 */
[----:B------:R3:W-:Y:S04]  /*b4150*/  STL.64 [R1+0xf68], R16 ;  /* 0x000f681001007387 */ /* 0x0007e80000100a00 */
[----:B------:R-:W4:Y:S01]  /*b4160*/  LDL.LU R12, [R1+0x73c] ;  /* 0x00073c00010c7983 */ /* 0x000f220000300800 */
[----:B------:R-:W-:-:S03]  /*b4170*/  IADD3 R154, P2, R221, R0, RZ ;  /* 0x00000000dd9a7210 */ /* 0x000fc60007f5e0ff */
[----:B------:R-:W4:Y:S02]  /*b4180*/  LDL.LU R11, [R1+0x8] ;  /* 0x00000800010b7983 */ /* 0x000f240000300800 */
[----:B------:R-:W-:Y:S02]  /*b4190*/  IMAD.X R155, R152, 0x1, R7, P2 ;  /* 0x00000001989b7824 */ /* 0x000fe400010e0607 */
[----:B------:R-:W4:Y:S04]  /*b41a0*/  LDL.LU R229, [R1+0x740] ;  /* 0x0007400001e57983 */ /* 0x000f280000300800 */
[----:B------:R-:W4:Y:S04]  /*b41b0*/  LDL.LU R232, [R1+0x744] ;  /* 0x0007440001e87983 */ /* 0x000f280000300800 */
[----:B------:R-:W4:Y:S04]  /*b41c0*/  LDL.LU R235, [R1+0x748] ;  /* 0x0007480001eb7983 */ /* 0x000f280000300800 */
[----:B------:R-:W-:Y:S04]  /*b41d0*/  STL.64 [R1+0xf60], R154 ;  /* 0x000f609a01007387 */ /* 0x000fe80000100a00 */
[----:B------:R-:W4:Y:S04]  /*b41e0*/  LDL.LU R237, [R1+0x74c] ;  /* 0x00074c0001ed7983 */ /* 0x000f280000300800 */
[----:B------:R-:W4:Y:S04]  /*b41f0*/  LDL.LU R238, [R1+0x750] ;  /* 0x0007500001ee7983 */ /* 0x000f280000300800 */
[----:B------:R-:W4:Y:S01]  /*b4200*/  LDL.LU R239, [R1+0x754] ;  /* 0x0007540001ef7983 */ /* 0x000f220000300800 */
[----:B---3--:R-:W-:-:S03]  /*b4210*/  F2FP.SATFINITE.E4M3.F32.PACK_AB_MERGE_C R16, R241, R240, RZ ;  /* 0x000000f0f110723e */ /* 0x008fc600048070ff */
[----:B------:R-:W3:Y:S04]  /*b4220*/  LDL.LU R240, [R1+0x758] ;  /* 0x0007580001f07983 */ /* 0x000ee80000300800 */
[----:B------:R-:W3:Y:S01]  /*b4230*/  LDL.LU R241, [R1+0x75c] ;  /* 0x00075c0001f17983 */ /* 0x000ee20000300800 */
[----:B------:R-:W-:-:S03]  /*b4240*/  F2FP.SATFINITE.E4M3.F32.PACK_AB_MERGE_C R18, R244, R243, RZ ;  /* 0x000000f3f412723e */ /* 0x000fc600048070ff */
[----:B------:R-:W3:Y:S04]  /*b4250*/  LDL.LU R243, [R1+0x760] ;  /* 0x0007600001f37983 */ /* 0x000ee80000300800 */
[----:B------:R-:W3:Y:S01]  /*b4260*/  LDL.LU R244, [R1+0x764] ;  /* 0x0007640001f47983 */ /* 0x000ee20000300800 */
[----:B------:R-:W-:Y:S02]  /*b4270*/  F2FP.SATFINITE.E4M3.F32.PACK_AB_MERGE_C R17, R20, R19, RZ ;  /* 0x000000131411723e */ /* 0x000fe400048070ff */
[----:B------:R-:W-:Y:S02]  /*b4280*/  IADD3 R20, P2, R221, R6, RZ ;  /* 0x00000006dd147210 */ /* 0x000fe40007f5e0ff */
[----:B------:R-:W-:-:S03]  /*b4290*/  F2FP.SATFINITE.E4M3.F32.PACK_AB_MERGE_C R185, R22, R21, RZ ;  /* 0x0000001516b9723e */ /* 0x000fc600048070ff */
[----:B------:R-:W-:-:S05]  /*b42a0*/  IMAD.X R21, R152, 0x1, R5, P2 ;  /* 0x0000000198157824 */ /* 0x000fca00010e0605 */
[----:B------:R0:W-:Y:S02]  /*b42b0*/  STL.64 [R1+0xf58], R20 ;  /* 0x000f581401007387 */ /* 0x0001e40000100a00 */
[----:B0-----:R-:W-:-:S05]  /*b42c0*/  IADD3 R20, P2, R221, R4, RZ ;  /* 0x00000004dd147210 */ /* 0x001fca0007f5e0ff */
[----:B------:R-:W-:Y:S01]  /*b42d0*/  IMAD.X R21, R152, 0x1, R3, P2 ;  /* 0x0000000198157824 */ /* 0x000fe200010e0603 */
[----:B------:R-:W-:-:S04]  /*b42e0*/  SHF.R.S32.HI R152, RZ, 0x1f, R8 ;  /* 0x0000001fff987819 */ /* 0x000fc80000011408 */
[----:B------:R-:W-:Y:S01]  /*b42f0*/  STL.64 [R1+0xf50], R20 ;  /* 0x000f501401007387 */ /* 0x000fe20000100a00 */
[----:B--2---:R-:W-:-:S05]  /*b4300*/  F2FP.SATFINITE.E4M3.F32.PACK_AB_MERGE_C R15, R226, R223, RZ ;  /* 0x000000dfe20f723e */ /* 0x004fca00048070ff */
[----:B------:R0:W-:Y:S01]  /*b4310*/  STL [R1+0x463c], R15 ;  /* 0x00463c0f01007387 */ /* 0x0001e20000100800 */
[----:B----4-:R-:W-:-:S03]  /*b4320*/  F2FP.SATFINITE.E4M3.F32.PACK_AB_MERGE_C R178, R248, R245, RZ ;  /* 0x000000f5f8b2723e */ /* 0x010fc600048070ff */
[----:B------:R-:W2:Y:S04]  /*b4330*/  LDL.LU R245, [R1+0x768] ;  /* 0x0007680001f57983 */ /* 0x000ea80000300800 */
[----:B------:R-:W2:Y:S01]  /*b4340*/  LDL.LU R248, [R1+0x76c] ;  /* 0x00076c0001f87983 */ /* 0x000ea20000300800 */
[----:B------:R-:W-:Y:S02]  /*b4350*/  F2FP.SATFINITE.E4M3.F32.PACK_AB_MERGE_C R184, R14, R10, RZ ;  /* 0x0000000a0eb8723e */ /* 0x000fe400048070ff */
[----:B------:R-:W-:Y:S01]  /*b4360*/  IADD3 R14, P2, R8, R2, RZ ;  /* 0x00000002080e7210 */ /* 0x000fe20007f5e0ff */
[----:B------:R-:W4:Y:S04]  /*b4370*/  LDL.LU R10, [R1+0x770] ;  /* 0x00077000010a7983 */ /* 0x000f280000300800 */
[----:B0-----:R-:W-:-:S05]  /*b4380*/  IMAD.X R15, R152, 0x1, R13, P2 ;  /* 0x00000001980f7824 */ /* 0x001fca00010e060d */
[----:B------:R0:W-:Y:S04]  /*b4390*/  STL.64 [R1+0xf48], R14 ;  /* 0x000f480e01007387 */ /* 0x0001e80000100a00 */
[----:B0-----:R-:W4:Y:S01]  /*b43a0*/  LDL.LU R14, [R1+0x774] ;  /* 0x00077400010e7983 */ /* 0x001f220000300800 */
[----:B------:R-:W-:Y:S02]  /*b43b0*/  IADD3 R20, P2, R8, R0, RZ ;  /* 0x0000000008147210 */ /* 0x000fe40007f5e0ff */
[----:B------:R-:W-:Y:S02]  /*b43c0*/  F2FP.SATFINITE.E4M3.F32.PACK_AB_MERGE_C R174, R246, R242, RZ ;  /* 0x000000f2f6ae723e */ /* 0x000fe400048070ff */
[----:B------:R-:W4:Y:S01]  /*b43d0*/  LDL.LU R242, [R1+0x778] ;  /* 0x0007780001f27983 */ /* 0x000f220000300800 */
[----:B------:R-:W-:Y:S01]  /*b43e0*/  IMAD.X R21, R152, 0x1, R7, P2 ;  /* 0x0000000198157824 */ /* 0x000fe200010e0607 */
[----:B------:R-:W-:-:S02]  /*b43f0*/  F2FP.SATFINITE.E4M3.F32.PACK_AB_MERGE_C R175, R12, R247, RZ ;  /* 0x000000f70caf723e */ /* 0x000fc400048070ff */
[----:B------:R-:W4:Y:S04]  /*b4400*/  LDL.LU R246, [R1+0x77c] ;  /* 0x00077c0001f67983 */ /* 0x000f280000300800 */
[----:B------:R-:W4:Y:S04]  /*b4410*/  LDL.LU R247, [R1+0x780] ;  /* 0x0007800001f77983 */ /* 0x000f280000300800 */
[----:B------:R0:W-:Y:S04]  /*b4420*/  STL.64 [R1+0xf40], R20 ;  /* 0x000f401401007387 */ /* 0x0001e80000100a00 */
[----:B------:R-:W4:Y:S01]  /*b4430*/  LDL.LU R12, [R1+0x784] ;  /* 0x00078400010c7983 */ /* 0x000f220000300800 */
[----:B0-----:R-:W-:-:S05]  /*b4440*/  IADD3 R20, P2, R8, R6, RZ ;  /* 0x0000000608147210 */ /* 0x001fca0007f5e0ff */
[----:B------:R-:W-:-:S05]  /*b4450*/  IMAD.X R21, R152, 0x1, R5, P2 ;  /* 0x0000000198157824 */ /* 0x000fca00010e0605 */
[----:B------:R0:W-:Y:S02]  /*b4460*/  STL.64 [R1+0xf38], R20 ;  /* 0x000f381401007387 */ /* 0x0001e40000100a00 */
[----:B0-----:R-:W-:Y:S02]  /*b4470*/  IADD3 R20, P2, R8, R4, RZ ;  /* 0x0000000408147210 */ /* 0x001fe40007f5e0ff */
[----:B------:R-:W4:Y:S03]  /*b4480*/  LDL.LU R8, [R1+0xc] ;  /* 0x00000c0001087983 */ /* 0x000f260000300800 */
[----:B------:R-:W-:Y:S01]  /*b4490*/  IMAD.X R21, R152, 0x1, R3, P2 ;  /* 0x0000000198157824 */ /* 0x000fe200010e0603 */
[----:B------:R-:W-:-:S04]  /*b44a0*/  SHF.R.S32.HI R152, RZ, 0x1f, R11 ;  /* 0x0000001fff987819 */ /* 0x000fc8000001140b */
[----:B------:R0:W-:Y:S02]  /*b44b0*/  STL.64 [R1+0xf30], R20 ;  /* 0x000f301401007387 */ /* 0x0001e40000100a00 */
[----:B0-----:R-:W-:-:S05]  /*b44c0*/  IADD3 R20, P2, R11, R2, RZ ;  /* 0x000000020b147210 */ /* 0x001fca0007f5e0ff */
[----:B------:R-:W-:Y:S01]  /*b44d0*/  IMAD.X R21, R152, 0x1, R13, P2 ;  /* 0x0000000198157824 */ /* 0x000fe200010e060d */
[----:B------:R-:W-:Y:S02]  /*b44e0*/  F2FP.SATFINITE.E4M3.F32.PACK_AB_MERGE_C R173, R237, R235, RZ ;  /* 0x000000ebedad723e */ /* 0x000fe400048070ff */
[----:B------:R-:W-:Y:S02]  /*b44f0*/  F2FP.SATFINITE.E4M3.F32.PACK_AB_MERGE_C R171, R239, R238, RZ ;  /* 0x000000eeefab723e */ /* 0x000fe400048070ff */
[----:B---3--:R-:W-:-:S05]  /*b4500*/  F2FP.SATFINITE.E4M3.F32.PACK_AB_MERGE_C R15, R241, R240, RZ ;  /* 0x000000f0f10f723e */ /* 0x008fca00048070ff */
[----:B------:R-:W-:Y:S04]  /*b4510*/  STL [R1+0x4634], R15 ;  /* 0x0046340f01007387 */ /* 0x000fe80000100800 */
[----:B------:R0:W-:Y:S04]  /*b4520*/  STL.64 [R1+0xf28], R20 ;  /* 0x000f281401007387 */ /* 0x0001e80000100a00 */
[----:B0-----:R-:W3:Y:S04]  /*b4530*/  LDL.LU R20, [R1+0x788] ;  /* 0x0007880001147983 */ /* 0x001ee80000300800 */
[----:B------:R-:W3:Y:S04]  /*b4540*/  LDL.LU R21, [R1+0x78c] ;  /* 0x00078c0001157983 */ /* 0x000ee80000300800 */
[----:B------:R-:W3:Y:S04]  /*b4550*/  LDL.LU R22, [R1+0x790] ;  /* 0x0007900001167983 */ /* 0x000ee80000300800 */
[----:B------:R-:W3:Y:S04]  /*b4560*/  LDL.LU R221, [R1+0x794] ;  /* 0x0007940001dd7983 */ /* 0x000ee80000300800 */
[----:B------:R-:W3:Y:S04]  /*b4570*/  LDL.LU R223, [R1+0x798] ;  /* 0x0007980001df7983 */ /* 0x000ee80000300800 */
[----:B------:R-:W3:Y:S01]  /*b4580*/  LDL.LU R235, [R1+0x79c] ;  /* 0x00079c0001eb7983 */ /* 0x000ee20000300800 */
[----:B------:R-:W-:-:S03]  /*b4590*/  F2FP.SATFINITE.E4M3.F32.PACK_AB_MERGE_C R169, R244, R243, RZ ;  /* 0x000000f3f4a9723e */ /* 0x000fc600048070ff */
[----:B------:R-:W3:Y:S04]  /*b45a0*/  LDL.LU R237, [R1+0x7a0] ;  /* 0x0007a00001ed7983 */ /* 0x000ee80000300800 */
[----:B------:R-:W3:Y:S04]  /*b45b0*/  LDL.LU R238, [R1+0x7a4] ;  /* 0x0007a40001ee7983 */ /* 0x000ee80000300800 */
[----:B------:R-:W3:Y:S04]  /*b45c0*/  LDL.LU R241, [R1+0x7a8] ;  /* 0x0007a80001f17983 */ /* 0x000ee80000300800 */
[----:B------:R-:W3:Y:S01]  /*b45d0*/  LDL.LU R244, [R1+0x7ac] ;  /* 0x0007ac0001f47983 */ /* 0x000ee20000300800 */
[----:B------:R-:W-:-:S02]  /*b45e0*/  F2FP.SATFINITE.E4M3.F32.PACK_AB_MERGE_C R172, R232, R229, RZ ;  /* 0x000000e5e8ac723e */ /* 0x000fc400048070ff */
[----:B--2---:R-:W-:Y:S02]  /*b45f0*/  F2FP.SATFINITE.E4M3.F32.PACK_AB_MERGE_C R170, R248, R245, RZ ;  /* 0x000000f5f8aa723e */ /* 0x004fe400048070ff */
[----:B------:R-:W2:Y:S04]  /*b4600*/  LDL.LU R245, [R1+0x7b0] ;  /* 0x0007b00001f57983 */ /* 0x000ea80000300800 */
[----:B------:R-:W2:Y:S01]  /*b4610*/  LDL.LU R248, [R1+0x7b4] ;  /* 0x0007b40001f87983 */ /* 0x000ea20000300800 */
[----:B----4-:R-:W-:Y:S02]  /*b4620*/  F2FP.SATFINITE.E4M3.F32.PACK_AB_MERGE_C R167, R14, R10, RZ ;  /* 0x0000000a0ea7723e */ /* 0x010fe400048070ff */
[----:B------:R-:W-:Y:S01]  /*b4630*/  IADD3 R14, P2, R11, R0, RZ ;  /* 0x000000000b0e7210 */ /* 0x000fe20007f5e0ff */
[----:B------:R-:W4:Y:S04]  /*b4640*/  LDL.LU R10, [R1+0x7b8] ;  /* 0x0007b800010a7983 */ /* 0x000f280000300800 */
[----:B------:R-:W-:-:S05]  /*b4650*/  IMAD.X R15, R152, 0x1, R7, P2 ;  /* 0x00000001980f7824 */ /* 0x000fca00010e0607 */
[----:B------:R0:W-:Y:S04]  /*b4660*/  STL.64 [R1+0xf20], R14 ;  /* 0x000f200e01007387 */ /* 0x0001e80000100a00 */
[----:B0-----:R-:W4:Y:S01]  /*b4670*/  LDL.LU R14, [R1+0x7bc] ;  /* 0x0007bc00010e7983 */ /* 0x001f220000300800 */
[----:B------:R-:W-:-:S03]  /*b4680*/  IADD3 R154, P2, R11, R6, RZ ;  /* 0x000000060b9a7210 */ /* 0x000fc60007f5e0ff */
[----:B------:R-:W4:Y:S02]  /*b4690*/  LDL.LU R243, [R1+0x10] ;  /* 0x0000100001f37983 */ /* 0x000f240000300800 */
[----:B------:R-:W-:-:S05]  /*b46a0*/  IMAD.X R155, R152, 0x1, R5, P2 ;  /* 0x00000001989b7824 */ /* 0x000fca00010e0605 */
[----:B------:R0:W-:Y:S04]  /*b46b0*/  STL.64 [R1+0xf18], R154 ;  /* 0x000f189a01007387 */ /* 0x0001e80000100a00 */
[----:B------:R-:W4:Y:S04]  /*b46c0*/  LDL.LU R226, [R1+0x7c0] ;  /* 0x0007c00001e27983 */ /* 0x000f280000300800 */
[----:B------:R-:W4:Y:S01]  /*b46d0*/  LDL.LU R229, [R1+0x7c4] ;  /* 0x0007c40001e57983 */ /* 0x000f220000300800 */
[----:B0-----:R-:W-:-:S03]  /*b46e0*/  IADD3 R154, P2, R11, R4, RZ ;  /* 0x000000040b9a7210 */ /* 0x001fc60007f5e0ff */
[----:B------:R-:W4:Y:S02]  /*b46f0*/  LDL.LU R232, [R1+0x7c8] ;  /* 0x0007c80001e87983 */ /* 0x000f240000300800 */
[----:B------:R-:W-:Y:S01]  /*b4700*/  IMAD.X R155, R152, 0x1, R3, P2 ;  /* 0x00000001989b7824 */ /* 0x000fe200010e0603 */
[----:B------:R-:W-:-:S04]  /*b4710*/  F2FP.SATFINITE.E4M3.F32.PACK_AB_MERGE_C R168, R246, R242, RZ ;  /* 0x000000f2f6a8723e */ /* 0x000fc800048070ff */
[----:B------:R-:W-:Y:S01]  /*b4720*/  STL.64 [R1+0xf10], R154 ;  /* 0x000f109a01007387 */ /* 0x000fe20000100a00 */
[----:B------:R-:W-:-:S03]  /*b4730*/  F2FP.SATFINITE.E4M3.F32.PACK_AB_MERGE_C R165, R12, R247, RZ ;  /* 0x000000f70ca5723e */ /* 0x000fc600048070ff */
[----:B------:R-:W4:Y:S04]  /*b4740*/  LDL.LU R239, [R1+0x7cc] ;  /* 0x0007cc0001ef7983 */ /* 0x000f280000300800 */
[----:B------:R-:W4:Y:S04]  /*b4750*/  LDL.LU R240, [R1+0x7d0] ;  /* 0x0007d00001f07983 */ /* 0x000f280000300800 */
[----:B------:R-:W4:Y:S04]  /*b4760*/  LDL.LU R242, [R1+0x7d4] ;  /* 0x0007d40001f27983 */ /* 0x000f280000300800 */
[----:B------:R-:W4:Y:S04]  /*b4770*/  LDL.LU R246, [R1+0x7d8] ;  /* 0x0007d80001f67983 */ /* 0x000f280000300800 */
[----:B------:R-:W4:Y:S04]  /*b4780*/  LDL.LU R247, [R1+0x7dc] ;  /* 0x0007dc0001f77983 */ /* 0x000f280000300800 */
[----:B------:R-:W4:Y:S04]  /*b4790*/  LDL.LU R12, [R1+0x7e0] ;  /* 0x0007e000010c7983 */ /* 0x000f280000300800 */
[----:B------:R-:W4:Y:S01]  /*b47a0*/  LDL.LU R11, [R1+0x7e4] ;  /* 0x0007e400010b7983 */ /* 0x000f220000300800 */
[----:B------:R-:W-:-:S02]  /*b47b0*/  SHF.R.S32.HI R152, RZ, 0x1f, R8 ;  /* 0x0000001fff987819 */ /* 0x000fc40000011408 */
[----:B---3--:R-:W-:Y:S02]  /*b47c0*/  F2FP.SATFINITE.E4M3.F32.PACK_AB_MERGE_C R166, R21, R20, RZ ;  /* 0x0000001415a6723e */ /* 0x008fe400048070ff */
[----:B------:R-:W-:-:S05]  /*b47d0*/  IADD3 R20, P2, R8, R2, RZ ;  /* 0x0000000208147210 */ /* 0x000fca0007f5e0ff */
[----:B------:R-:W-:Y:S01]  /*b47e0*/  IMAD.X R21, R152, 0x1, R13, P2 ;  /* 0x0000000198157824 */ /* 0x000fe200010e060d */
[----:B------:R-:W-:-:S05]  /*b47f0*/  F2FP.SATFINITE.E4M3.F32.PACK_AB_MERGE_C R15, R235, R223, RZ ;  /* 0x000000dfeb0f723e */ /* 0x000fca00048070ff */
[----:B------:R-:W-:Y:S04]  /*b4800*/  STL [R1+0x5504], R15 ;  /* 0x0055040f01007387 */ /* 0x000fe80000100800 */
[----:B------:R0:W-:Y:S01]  /*b4810*/  STL.64 [R1+0xf08], R20 ;  /* 0x000f081401007387 */ /* 0x0001e20000100a00 */
[----:B------:R-:W-:-:S03]  /*b4820*/  F2FP.SATFINITE.E4M3.F32.PACK_AB_MERGE_C R162, R238, R237, RZ ;  /* 0x000000edeea2723e */ /* 0x000fc600048070ff */
[----:B------:R-:W3:Y:S04]  /*b4830*/  LDL.LU R235, [R1+0x7e8] ;  /* 0x0007e80001eb7983 */ /* 0x000ee80000300800 */
[----:B------:R-:W3:Y:S01]  /*b4840*/  LDL.LU R237, [R1+0x7ec] ;  /* 0x0007ec0001ed7983 */ /* 0x000ee20000300800 */
[----:B0-----:R-:W-:-:S03]  /*b4850*/  IADD3 R20, P2, R8, R0, RZ ;  /* 0x0000000008147210 */ /* 0x001fc60007f5e0ff */
[----:B------:R-:W3:Y:S02]  /*b4860*/  LDL.LU R238, [R1+0x7f0] ;  /* 0x0007f00001ee7983 */ /* 0x000ee40000300800 */
[----:B------:R-:W-:Y:S01]  /*b4870*/  IMAD.X R21, R152, 0x1, R7, P2 ;  /* 0x0000000198157824 */ /* 0x000fe200010e0607 */
[----:B------:R-:W-:-:S04]  /*b4880*/  F2FP.SATFINITE.E4M3.F32.PACK_AB_MERGE_C R163, R244, R241, RZ ;  /* 0x000000f1f4a3723e */ /* 0x000fc800048070ff */
[----:B------:R-:W-:Y:S04]  /*b4890*/  STL.64 [R1+0xf00], R20 ;  /* 0x000f001401007387 */ /* 0x000fe80000100a00 */
[----:B------:R-:W3:Y:S01]  /*b48a0*/  LDL.LU R241, [R1+0x7f4] ;  /* 0x0007f40001f17983 */ /* 0x000ee20000300800 */
[----:B------:R-:W-:Y:S02]  /*b48b0*/  F2FP.SATFINITE.E4M3.F32.PACK_AB_MERGE_C R164, R221, R22, RZ ;  /* 0x00000016dda4723e */ /* 0x000fe400048070ff */
[----:B--2---:R-:W-:Y:S02]  /*b48c0*/  F2FP.SATFINITE.E4M3.F32.PACK_AB_MERGE_C R160, R248, R245, RZ ;  /* 0x000000f5f8a0723e */ /* 0x004fe400048070ff */
[----:B----4-:R-:W-:Y:S02]  /*b48d0*/  F2FP.SATFINITE.E4M3.F32.PACK_AB_MERGE_C R161, R14, R10, RZ ;  /* 0x0000000a0ea1723e */ /* 0x010fe400048070ff */
[----:B------:R-:W-:-:S05]  /*b48e0*/  IADD3 R14, P2, R8, R6, RZ ;  /* 0x00000006080e7210 */ /* 0x000fca0007f5e0ff */
[----:B------:R-:W-:-:S05]  /*b48f0*/  IMAD.X R15, R152, 0x1, R5, P2 ;  /* 0x00000001980f7824 */ /* 0x000fca00010e0605 */
[----:B------:R0:W-:Y:S04]  /*b4900*/  STL.64 [R1+0xef8], R14 ;  /* 0x000ef80e01007387 */ /* 0x0001e80000100a00 */
[----:B------:R-:W2:Y:S04]  /*b4910*/  LDL.LU R244, [R1+0x7f8] ;  /* 0x0007f80001f47983 */ /* 0x000ea80000300800 */
[----:B------:R-:W2:Y:S04]  /*b4920*/  LDL.LU R245, [R1+0x7fc] ;  /* 0x0007fc0001f57983 */ /* 0x000ea80000300800 */
[----:B------:R-:W4:Y:S01]  /*b4930*/  LDL.LU R248, [R1+0x4e0] ;  /* 0x0004e00001f87983 */ /* 0x000f220000300800 */
[----:B0-----:R-:W-:-:S03]  /*b4940*/  IADD3 R14, P2, R8, R4, RZ ;  /* 0x00000004080e7210 */ /* 0x001fc60007f5e0ff */
[----:B------:R-:W4:Y:S02]  /*b4950*/  LDL.LU R10, [R1+0x4e4] ;  /* 0x0004e400010a7983 */ /* 0x000f240000300800 */
[----:B------:R-:W-:-:S05]  /*b4960*/  IMAD.X R15, R152, 0x1, R3, P2 ;  /* 0x00000001980f7824 */ /* 0x000fca00010e0603 */
[----:B------:R0:W-:Y:S04]  /*b4970*/  STL.64 [R1+0xef0], R14 ;  /* 0x000ef00e01007387 */ /* 0x0001e80000100a00 */
[----:B0-----:R-:W2:Y:S04]  /*b4980*/  LDL.LU R14, [R1+0x4e8] ;  /* 0x0004e800010e7983 */ /* 0x001ea80000300800 */
[----:B------:R-:W2:Y:S01]  /*b4990*/  LDL.LU R8, [R1+0x4ec] ;  /* 0x0004ec0001087983 */ /* 0x000ea20000300800 */
[----:B------:R-:W-:Y:S02]  /*b49a0*/  SHF.R.S32.HI R152, RZ, 0x1f, R243 ;  /* 0x0000001fff987819 */ /* 0x000fe400000114f3 */
[----:B------:R-:W-:Y:S01]  /*b49b0*/  IADD3 R20, P2, R243, R2, RZ ;  /* 0x00000002f3147210 */ /* 0x000fe20007f5e0ff */
[----:B------:R-:W2:Y:S04]  /*b49c0*/  LDL.LU R223, [R1+0x14] ;  /* 0x0000140001df7983 */ /* 0x000ea80000300800 */
[----:B------:R-:W-:Y:S01]  /*b49d0*/  IMAD.X R21, R152, 0x1, R13, P2 ;  /* 0x0000000198157824 */ /* 0x000fe200010e060d */
[----:B------:R-:W-:-:S04]  /*b49e0*/  F2FP.SATFINITE.E4M3.F32.PACK_AB_MERGE_C R15, R247, R246, RZ ;  /* 0x000000f6f70f723e */ /* 0x000fc800048070ff */
[----:B------:R0:W-:Y:S01]  /*b49f0*/  STL.64 [R1+0xee8], R20 ;  /* 0x000ee81401007387 */ /* 0x0001e20000100a00 */
[----:B------:R-:W-:-:S03]  /*b4a00*/  F2FP.SATFINITE.E4M3.F32.PACK_AB_MERGE_C R157, R242, R240, RZ ;  /* 0x000000f0f29d723e */ /* 0x000fc600048070ff */
[----:B------:R-:W-:Y:S04]  /*b4a10*/  STL [R1+0xcc], R15 ;  /* 0x0000cc0f01007387 */ /* 0x000fe80000100800 */
[----:B------:R-:W2:Y:S01]  /*b4a20*/  LDL.LU R22, [R1+0x4f0] ;  /* 0x0004f00001167983 */ /* 0x000ea20000300800 */
[----:B0-----:R-:W-:-:S03]  /*b4a30*/  IADD3 R20, P2, R243, R0, RZ ;  /* 0x00000000f3147210 */ /* 0x001fc60007f5e0ff */
[----:B------:R-:W2:Y:S02]  /*b4a40*/  LDL.LU R221, [R1+0x4f4] ;  /* 0x0004f40001dd7983 */ /* 0x000ea40000300800 */
[----:B------:R-:W-:Y:S02]  /*b4a50*/  IMAD.X R21, R152, 0x1, R7, P2 ;  /* 0x0000000198157824 */ /* 0x000fe400010e0607 */
[----:B------:R-:W2:Y:S04]  /*b4a60*/  LDL.LU R240, [R1+0x4f8] ;  /* 0x0004f80001f07983 */ /* 0x000ea80000300800 */
[----:B------:R0:W-:Y:S04]  /*b4a70*/  STL.64 [R1+0xee0], R20 ;  /* 0x000ee01401007387 */ /* 0x0001e80000100a00 */
[----:B------:R-:W2:Y:S01]  /*b4a80*/  LDL.LU R242, [R1+0x4fc] ;  /* 0x0004fc0001f27983 */ /* 0x000ea20000300800 */
[----:B------:R-:W-:-:S03]  /*b4a90*/  F2FP.SATFINITE.E4M3.F32.PACK_AB_MERGE_C R156, R11, R12, RZ ;  /* 0x0000000c0b9c723e */ /* 0x000fc600048070ff */
[----:B------:R-:W2:Y:S04]  /*b4aa0*/  LDL.LU R246, [R1+0x500] ;  /* 0x0005000001f67983 */ /* 0x000ea80000300800 */
[----:B------:R-:W2:Y:S04]  /*b4ab0*/  LDL.LU R247, [R1+0x504] ;  /* 0x0005040001f77983 */ /* 0x000ea80000300800 */
[----:B------:R-:W2:Y:S04]  /*b4ac0*/  LDL.LU R12, [R1+0x508] ;  /* 0x00050800010c7983 */ /* 0x000ea80000300800 */
[----:B------:R-:W2:Y:S01]  /*b4ad0*/  LDL.LU R11, [R1+0x50c] ;  /* 0x00050c00010b7983 */ /* 0x000ea20000300800 */
[----:B0-----:R-:W-:-:S02]  /*b4ae0*/  IADD3 R20, P2, R243, R6, RZ ;  /* 0x00000006f3147210 */ /* 0x001fc40007f5e0ff */
[----:B------:R-:W-:Y:S02]  /*b4af0*/  F2FP.SATFINITE.E4M3.F32.PACK_AB_MERGE_C R159, R239, R232, RZ ;  /* 0x000000e8ef9f723e */ /* 0x000fe400048070ff */
[----:B------:R-:W2:Y:S01]  /*b4b00*/  LDL.LU R239, [R1+0x18] ;  /* 0x0000180001ef7983 */ /* 0x000ea20000300800 */
[----:B------:R-:W-:-:S05]  /*b4b10*/  IMAD.X R21, R152, 0x1, R5, P2 ;  /* 0x0000000198157824 */ /* 0x000fca00010e0605 */
[----:B------:R0:W-:Y:S01]  /*b4b20*/  STL.64 [R1+0xed8], R20 ;  /* 0x000ed81401007387 */ /* 0x0001e20000100a00 */
[----:B------:R-:W-:-:S03]  /*b4b30*/  F2FP.SATFINITE.E4M3.F32.PACK_AB_MERGE_C R158, R229, R226, RZ ;  /* 0x000000e2e59e723e */ /* 0x000fc600048070ff */
[----:B------:R-:W2:Y:S01]  /*b4b40*/  LDL.LU R226, [R1+0x510] ;  /* 0x0005100001e27983 */ /* 0x000ea20000300800 */
[----:B0-----:R-:W-:-:S05]  /*b4b50*/  IADD3 R20, P2, R243, R4, RZ ;  /* 0x00000004f3147210 */ /* 0x001fca0007f5e0ff */
[----:B------:R-:W-:-:S05]  /*b4b60*/  IMAD.X R21, R152, 0x1, R3, P2 ;  /* 0x0000000198157824 */ /* 0x000fca00010e0603 */
[----:B------:R-:W-:Y:S04]  /*b4b70*/  STL.64 [R1+0xed0], R20 ;  /* 0x000ed01401007387 */ /* 0x000fe80000100a00 */
[----:B------:R-:W2:Y:S01]  /*b4b80*/  LDL.LU R229, [R1+0x514] ;  /* 0x0005140001e57983 */ /* 0x000ea20000300800 */
[----:B---3--:R-:W-:Y:S02]  /*b4b90*/  F2FP.SATFINITE.E4M3.F32.PACK_AB_MERGE_C R155, R237, R235, RZ ;  /* 0x000000ebed9b723e */ /* 0x008fe400048070ff */
[----:B------:R-:W-:Y:S02]  /*b4ba0*/  F2FP.SATFINITE.E4M3.F32.PACK_AB_MERGE_C R154, R241, R238, RZ ;  /* 0x000000eef19a723e */ /* 0x000fe400048070ff */
[----:B----4-:R-:W-:-:S05]  /*b4bb0*/  F2FP.SATFINITE.E4M3.F32.PACK_AB_MERGE_C R10, R10, R248, RZ ;  /* 0x000000f80a0a723e */ /* 0x010fca00048070ff */
[----:B------:R0:W-:Y:S04]  /*b4bc0*/  STL [R1+0x49a4], R10 ;  /* 0x0049a40a01007387 */ /* 0x0001e80000100800 */
[----:B------:R-:W3:Y:S04]  /*b4bd0*/  LDL.LU R232, [R1+0x518] ;  /* 0x0005180001e87983 */ /* 0x000ee80000300800 */
[----:B------:R-:W3:Y:S04]  /*b4be0*/  LDL.LU R235, [R1+0x51c] ;  /* 0x00051c0001eb7983 */ /* 0x000ee80000300800 */
[----:B------:R-:W4:Y:S04]  /*b4bf0*/  LDL.LU R237, [R1+0x520] ;  /* 0x0005200001ed7983 */ /* 0x000f280000300800 */
[----:B------:R-:W4:Y:S01]  /*b4c00*/  LDL.LU R238, [R1+0x524] ;  /* 0x0005240001ee7983 */ /* 0x000f220000300800 */
[----:B--2---:R-:W-:-:S03]  /*b4c10*/  F2FP.SATFINITE.E4M3.F32.PACK_AB_MERGE_C R8, R8, R14, RZ ;  /* 0x0000000e0808723e */ /* 0x004fc600048070ff */
[----:B------:R-:W2:Y:S01]  /*b4c20*/  LDL.LU R241, [R1+0x528] ;  /* 0x0005280001f17983 */ /* 0x000ea20000300800 */
[----:B------:R-:W-:-:S03]  /*b4c30*/  F2FP.SATFINITE.E4M3.F32.PACK_AB_MERGE_C R153, R245, R244, RZ ;  /* 0x000000f4f599723e */ /* 0x000fc600048070ff */
[----:B------:R-:W2:Y:S04]  /*b4c40*/  LDL.LU R243, [R1+0x52c] ;  /* 0x00052c0001f37983 */ /* 0x000ea80000300800 */
[----:B------:R1:W-:Y:S04]  /*b4c50*/  STL [R1+0x49a0], R8 ;  /* 0x0049a00801007387 */ /* 0x0003e80000100800 */
[----:B------:R-:W2:Y:S04]  /*b4c60*/  LDL.LU R244, [R1+0x530] ;  /* 0x0005300001f47983 */ /* 0x000ea80000300800 */
[----:B------:R-:W2:Y:S04]  /*b4c70*/  LDL.LU R245, [R1+0x534] ;  /* 0x0005340001f57983 */ /* 0x000ea80000300800 */
[----:B------:R-:W2:Y:S04]  /*b4c80*/  LDL.LU R248, [R1+0x538] ;  /* 0x0005380001f87983 */ /* 0x000ea80000300800 */
[----:B0-----:R-:W2:Y:S04]  /*b4c90*/  LDL.LU R10, [R1+0x53c] ;  /* 0x00053c00010a7983 */ /* 0x001ea80000300800 */
[----:B------:R-:W2:Y:S04]  /*b4ca0*/  LDL.LU R14, [R1+0x540] ;  /* 0x00054000010e7983 */ /* 0x000ea80000300800 */
[----:B-1----:R-:W2:Y:S01]  /*b4cb0*/  LDL.LU R8, [R1+0x544] ;  /* 0x0005440001087983 */ /* 0x002ea20000300800 */
[----:B------:R-:W-:-:S02]  /*b4cc0*/  SHF.R.S32.HI R152, RZ, 0x1f, R223 ;  /* 0x0000001fff987819 */ /* 0x000fc400000114df */
[----:B------:R-:W-:-:S05]  /*b4cd0*/  IADD3 R20, P2, R223, R2, RZ ;  /* 0x00000002df147210 */ /* 0x000fca0007f5e0ff */
[----:B------:R-:W-:Y:S01]  /*b4ce0*/  IMAD.X R21, R152, 0x1, R13, P2 ;  /* 0x0000000198157824 */ /* 0x000fe200010e060d */
[----:B------:R-:W-:-:S04]  /*b4cf0*/  F2FP.SATFINITE.E4M3.F32.PACK_AB_MERGE_C R19, R221, R22, RZ ;  /* 0x00000016dd13723e */ /* 0x000fc800048070ff */
[----:B------:R0:W-:Y:S01]  /*b4d00*/  STL.64 [R1+0xec8], R20 ;  /* 0x000ec81401007387 */ /* 0x0001e20000100a00 */
[----:B------:R-:W-:-:S03]  /*b4d10*/  F2FP.SATFINITE.E4M3.F32.PACK_AB_MERGE_C R15, R242, R240, RZ ;  /* 0x000000f0f20f723e */ /* 0x000fc600048070ff */
[----:B------:R-:W-:Y:S01]  /*b4d20*/  STL [R1+0x49bc], R19 ;  /* 0x0049bc1301007387 */ /* 0x000fe20000100800 */
[----:B0-----:R-:W-:-:S03]  /*b4d30*/  IADD3 R20, P2, R223, R0, RZ ;  /* 0x00000000df147210 */ /* 0x001fc60007f5e0ff */
[----:B------:R0:W-:Y:S02]  /*b4d40*/  STL [R1+0x49b8], R15 ;  /* 0x0049b80f01007387 */ /* 0x0001e40000100800 */
[----:B------:R-:W-:Y:S01]  /*b4d50*/  IMAD.X R21, R152, 0x1, R7, P2 ;  /* 0x0000000198157824 */ /* 0x000fe200010e0607 */
[----:B------:R-:W-:-:S04]  /*b4d60*/  F2FP.SATFINITE.E4M3.F32.PACK_AB_MERGE_C R11, R11, R12, RZ ;  /* 0x0000000c0b0b723e */ /* 0x000fc800048070ff */
[----:B------:R1:W-:Y:S01]  /*b4d70*/  STL.64 [R1+0xec0], R20 ;  /* 0x000ec01401007387 */ /* 0x0003e20000100a00 */
[----:B0-----:R-:W-:-:S05]  /*b4d80*/  F2FP.SATFINITE.E4M3.F32.PACK_AB_MERGE_C R15, R247, R246, RZ ;  /* 0x000000f6f70f723e */ /* 0x001fca00048070ff */
[----:B------:R-:W-:Y:S01]  /*b4d90*/  STL [R1+0x49c8], R15 ;  /* 0x0049c80f01007387 */ /* 0x000fe20000100800 */
[----:B-1----:R-:W-:-:S03]  /*b4da0*/  IADD3 R20, P2, R223, R6, RZ ;  /* 0x00000006df147210 */ /* 0x002fc60007f5e0ff */
[----:B------:R0:W-:Y:S02]  /*b4db0*/  STL [R1+0x49c4], R11 ;  /* 0x0049c40b01007387 */ /* 0x0001e40000100800 */
[----:B------:R-:W-:Y:S02]  /*b4dc0*/  IMAD.X R21, R152, 0x1, R5, P2 ;  /* 0x0000000198157824 */ /* 0x000fe400010e0605 */
[----:B------:R-:W2:Y:S04]  /*b4dd0*/  LDL.LU R240, [R1+0x548] ;  /* 0x0005480001f07983 */ /* 0x000ea80000300800 */
[----:B------:R-:W2:Y:S04]  /*b4de0*/  LDL.LU R242, [R1+0x54c] ;  /* 0x00054c0001f27983 */ /* 0x000ea80000300800 */
[----:B------:R-:W2:Y:S04]  /*b4df0*/  LDL.LU R246, [R1+0x550] ;  /* 0x0005500001f67983 */ /* 0x000ea80000300800 */
[----:B------:R1:W-:Y:S04]  /*b4e00*/  STL.64 [R1+0xeb8], R20 ;  /* 0x000eb81401007387 */ /* 0x0003e80000100a00 */
[----:B------:R-:W2:Y:S04]  /*b4e10*/  LDL.LU R247, [R1+0x554] ;  /* 0x0005540001f77983 */ /* 0x000ea80000300800 */
[----:B------:R-:W2:Y:S04]  /*b4e20*/  LDL.LU R12, [R1+0x558] ;  /* 0x00055800010c7983 */ /* 0x000ea80000300800 */
[----:B0-----:R-:W2:Y:S01]  /*b4e30*/  LDL.LU R11, [R1+0x55c] ;  /* 0x00055c00010b7983 */ /* 0x001ea20000300800 */
[----:B-1----:R-:W-:-:S05]  /*b4e40*/  IADD3 R20, P2, R223, R4, RZ ;  /* 0x00000004df147210 */ /* 0x002fca0007f5e0ff */
[----:B------:R-:W-:-:S05]  /*b4e50*/  IMAD.X R21, R152, 0x1, R3, P2 ;  /* 0x0000000198157824 */ /* 0x000fca00010e0603 */
[----:B------:R0:W-:Y:S01]  /*b4e60*/  STL.64 [R1+0xeb0], R20 ;  /* 0x000eb01401007387 */ /* 0x0001e20000100a00 */
[----:B------:R-:W-:Y:S02]  /*b4e70*/  SHF.R.S32.HI R152, RZ, 0x1f, R239 ;  /* 0x0000001fff987819 */ /* 0x000fe400000114ef */
[----:B0-----:R-:W-:-:S05]  /*b4e80*/  F2FP.SATFINITE.E4M3.F32.PACK_AB_MERGE_C R20, R229, R226, RZ ;  /* 0x000000e2e514723e */ /* 0x001fca00048070ff */
[----:B------:R0:W-:Y:S04]  /*b4e90*/  STL [R1+0x49dc], R20 ;  /* 0x0049dc1401007387 */ /* 0x0001e80000100800 */
[----:B------:R-:W2:Y:S01]  /*b4ea0*/  LDL.LU R221, [R1+0x1c] ;  /* 0x00001c0001dd7983 */ /* 0x000ea20000300800 */
[----:B0-----:R-:W-:-:S05]  /*b4eb0*/  IADD3 R20, P2, R239, R2, RZ ;  /* 0x00000002ef147210 */ /* 0x001fca0007f5e0ff */
[----:B------:R-:W-:Y:S01]  /*b4ec0*/  IMAD.X R21, R152, 0x1, R13, P2 ;  /* 0x0000000198157824 */ /* 0x000fe200010e060d */
[----:B---3--:R-:W-:Y:S02]  /*b4ed0*/  F2FP.SATFINITE.E4M3.F32.PACK_AB_MERGE_C R19, R235, R232, RZ ;  /* 0x000000e8eb13723e */ /* 0x008fe400048070ff */
[----:B----4-:R-:W-:-:S03]  /*b4ee0*/  F2FP.SATFINITE.E4M3.F32.PACK_AB_MERGE_C R15, R238, R237, RZ ;  /* 0x000000edee0f723e */ /* 0x010fc600048070ff */
[----:B------:R2:W-:Y:S04]  /*b4ef0*/  STL [R1+0x49d4], R19 ;  /* 0x0049d41301007387 */ /* 0x0005e80000100800 */
[----:B------:R-:W-:Y:S04]  /*b4f00*/  STL [R1+0x49e8], R15 ;  /* 0x0049e80f01007387 */ /* 0x000fe80000100800 */
[----:B------:R0:W-:Y:S01]  /*b4f10*/  STL.64 [R1+0xea8], R20 ;  /* 0x000ea81401007387 */ /* 0x0001e20000100a00 */
[----:B--2---:R-:W-:Y:S02]  /*b4f20*/  F2FP.SATFINITE.E4M3.F32.PACK_AB_MERGE_C R19, R243, R241, RZ ;  /* 0x000000f1f313723e */ /* 0x004fe400048070ff */
[----:B0-----:R-:W-:-:S02]  /*b4f30*/  IADD3 R20, P2, R239, R0, RZ ;  /* 0x00000000ef147210 */ /* 0x001fc40007f5e0ff */
[----:B------:R-:W-:Y:S01]  /*b4f40*/  F2FP.SATFINITE.E4M3.F32.PACK_AB_MERGE_C R15, R245, R244, RZ ;  /* 0x000000f4f50f723e */ /* 0x000fe200048070ff */
[----:B------:R-:W-:Y:S02]  /*b4f50*/  STL [R1+0x49e4], R19 ;  /* 0x0049e41301007387 */ /* 0x000fe40000100800 */
[----:B------:R-:W-:Y:S01]  /*b4f60*/  IMAD.X R21, R152, 0x1, R7, P2 ;  /* 0x0000000198157824 */ /* 0x000fe200010e0607 */
[----:B------:R-:W-:Y:S01]  /*b4f70*/  F2FP.SATFINITE.E4M3.F32.PACK_AB_MERGE_C R10, R10, R248, RZ ;  /* 0x000000f80a0a723e */ /* 0x000fe200048070ff */
[----:B------:R-:W-:Y:S04]  /*b4f80*/  STL [R1+0x4a00], R15 ;  /* 0x004a000f01007387 */ /* 0x000fe80000100800 */
[----:B------:R-:W2:Y:S01]  /*b4f90*/  LDL.LU R22, [R1+0x560] ;  /* 0x0005600001167983 */ /* 0x000ea20000300800 */
[----:B------:R-:W-:-:S03]  /*b4fa0*/  F2FP.SATFINITE.E4M3.F32.PACK_AB_MERGE_C R8, R8, R14, RZ ;  /* 0x0000000e0808723e */ /* 0x000fc600048070ff */
[----:B------:R-:W-:Y:S04]  /*b4fb0*/  STL.64 [R1+0xea0], R20 ;  /* 0x000ea01401007387 */ /* 0x000fe80000100a00 */
[----:B------:R0:W-:Y:S04]  /*b4fc0*/  STL [R1+0x49f4], R10 ;  /* 0x0049f40a01007387 */ /* 0x0001e80000100800 */
[----:B------:R-:W2:Y:S04]  /*b4fd0*/  LDL.LU R243, [R1+0x564] ;  /* 0x0005640001f37983 */ /* 0x000ea80000300800 */
[----:B------:R1:W-:Y:S04]  /*b4fe0*/  STL [R1+0x4a1c], R8 ;  /* 0x004a1c0801007387 */ /* 0x0003e80000100800 */
[----:B------:R-:W3:Y:S04]  /*b4ff0*/  LDL.LU R244, [R1+0x568] ;  /* 0x0005680001f47983 */ /* 0x000ee80000300800 */
[----:B------:R-:W3:Y:S04]  /*b5000*/  LDL.LU R245, [R1+0x56c] ;  /* 0x00056c0001f57983 */ /* 0x000ee80000300800 */
[----:B------:R-:W4:Y:S04]  /*b5010*/  LDL.LU R248, [R1+0x570] ;  /* 0x0005700001f87983 */ /* 0x000f280000300800 */
[----:B0-----:R-:W4:Y:S04]  /*b5020*/  LDL.LU R10, [R1+0x574] ;  /* 0x00057400010a7983 */ /* 0x001f280000300800 */
[----:B------:R-:W4:Y:S04]  /*b5030*/  LDL.LU R14, [R1+0x578] ;  /* 0x00057800010e7983 */ /* 0x000f280000300800 */
[----:B-1----:R-:W4:Y:S01]  /*b5040*/  LDL.LU R8, [R1+0x57c] ;  /* 0x00057c0001087983 */ /* 0x002f220000300800 */
[----:B------:R-:W-:-:S03]  /*b5050*/  IADD3 R20, P2, R239, R6, RZ ;  /* 0x00000006ef147210 */ /* 0x000fc60007f5e0ff */
[----:B------:R-:W4:Y:S02]  /*b5060*/  LDL.LU R241, [R1+0x404] ;  /* 0x0004040001f17983 */ /* 0x000f240000300800 */
[----:B------:R-:W-:-:S05]  /*b5070*/  IMAD.X R21, R152, 0x1, R5, P2 ;  /* 0x0000000198157824 */ /* 0x000fca00010e0605 */
[----:B------:R0:W-:Y:S02]  /*b5080*/  STL.64 [R1+0xe98], R20 ;  /* 0x000e981401007387 */ /* 0x0001e40000100a00 */
[----:B0-----:R-:W-:Y:S02]  /*b5090*/  IADD3 R20, P2, R239, R4, RZ ;  /* 0x00000004ef147210 */ /* 0x001fe40007f5e0ff */
[----:B------:R-:W-:-:S03]  /*b50a0*/  F2FP.SATFINITE.E4M3.F32.PACK_AB_MERGE_C R19, R242, R240, RZ ;  /* 0x000000f0f213723e */ /* 0x000fc600048070ff */
[----:B------:R-:W-:Y:S01]  /*b50b0*/  IMAD.X R21, R152, 0x1, R3, P2 ;  /* 0x0000000198157824 */ /* 0x000fe200010e0603 */
[----:B------:R-:W-:-:S04]  /*b50c0*/  F2FP.SATFINITE.E4M3.F32.PACK_AB_MERGE_C R15, R247, R246, RZ ;  /* 0x000000f6f70f723e */ /* 0x000fc800048070ff */
[----:B------:R-:W-:Y:S04]  /*b50d0*/  STL.64 [R1+0xe90], R20 ;  /* 0x000e901401007387 */ /* 0x000fe80000100a00 */
[----:B------:R-:W-:Y:S04]  /*b50e0*/  STL [R1+0x4a18], R19 ;  /* 0x004a181301007387 */ /* 0x000fe80000100800 */
[----:B------:R-:W4:Y:S01]  /*b50f0*/  LDL.LU R223, [R1+0x580] ;  /* 0x0005800001df7983 */ /* 0x000f220000300800 */
[----:B------:R-:W-:-:S03]  /*b5100*/  F2FP.SATFINITE.E4M3.F32.PACK_AB_MERGE_C R11, R11, R12, RZ ;  /* 0x0000000c0b0b723e */ /* 0x000fc600048070ff */
[----:B------:R-:W-:Y:S04]  /*b5110*/  STL [R1+0x4a30], R15 ;  /* 0x004a300f01007387 */ /* 0x000fe80000100800 */
        /* <DEDUP_REMOVED lines=14> */
[----:B------:R-:W-:-:S02]  /*b5200*/  SHF.R.S32.HI R152, RZ, 0x1f, R221 ;  /* 0x0000001fff987819 */ /* 0x000fc400000114dd */
[----:B------:R-:W-:-:S05]  /*b5210*/  IADD3 R20, P2, R221, R2, RZ ;  /* 0x00000002dd147210 */ /* 0x000fca0007f5e0ff */
[----:B------:R-:W-:-:S05]  /*b5220*/  IMAD.X R21, R152, 0x1, R13, P2 ;  /* 0x0000000198157824 */ /* 0x000fca00010e060d */
[----:B------:R0:W-:Y:S02]  /*b5230*/  STL.64 [R1+0xe88], R20 ;  /* 0x000e881401007387 */ /* 0x0001e40000100a00 */
[----:B0-----:R-:W-:-:S05]  /*b5240*/  IADD3 R20, P2, R221, R0, RZ ;  /* 0x00000000dd147210 */ /* 0x001fca0007f5e0ff */
[----:B------:R-:W-:Y:S01]  /*b5250*/  IMAD.X R21, R152, 0x1, R7, P2 ;  /* 0x0000000198157824 */ /* 0x000fe200010e0607 */
[----:B--2---:R-:W-:-:S05]  /*b5260*/  F2FP.SATFINITE.E4M3.F32.PACK_AB_MERGE_C R19, R243, R22, RZ ;  /* 0x00000016f313723e */ /* 0x004fca00048070ff */
[----:B------:R-:W-:Y:S01]  /*b5270*/  STL [R1+0x4a44], R19 ;  /* 0x004a441301007387 */ /* 0x000fe20000100800 */
[----:B---3--:R-:W-:-:S05]  /*b5280*/  F2FP.SATFINITE.E4M3.F32.PACK_AB_MERGE_C R15, R245, R244, RZ ;  /* 0x000000f4f50f723e */ /* 0x008fca00048070ff */
[----:B------:R-:W-:Y:S01]  /*b5290*/  STL [R1+0x4a40], R15 ;  /* 0x004a400f01007387 */ /* 0x000fe20000100800 */
[----:B----4-:R-:W-:-:S03]  /*b52a0*/  F2FP.SATFINITE.E4M3.F32.PACK_AB_MERGE_C R10, R10, R248, RZ ;  /* 0x000000f80a0a723e */ /* 0x010fc600048070ff */
[----:B------:R-:W2:Y:S04]  /*b52b0*/  LDL.LU R243, [R1+0x5b8] ;  /* 0x0005b80001f37983 */ /* 0x000ea80000300800 */
[----:B------:R-:W-:Y:S01]  /*b52c0*/  STL.64 [R1+0xe80], R20 ;  /* 0x000e801401007387 */ /* 0x000fe20000100a00 */
[----:B------:R-:W-:-:S03]  /*b52d0*/  F2FP.SATFINITE.E4M3.F32.PACK_AB_MERGE_C R8, R8, R14, RZ ;  /* 0x0000000e0808723e */ /* 0x000fc600048070ff */
[----:B------:R0:W-:Y:S04]  /*b52e0*/  STL [R1+0x4a60], R10 ;  /* 0x004a600a01007387 */ /* 0x0001e80000100800 */
[----:B------:R-:W2:Y:S04]  /*b52f0*/  LDL.LU R244, [R1+0x5bc] ;  /* 0x0005bc0001f47983 */ /* 0x000ea80000300800 */
[----:B------:R1:W-:Y:S04]  /*b5300*/  STL [R1+0x4a5c], R8 ;  /* 0x004a5c0801007387 */ /* 0x0003e80000100800 */
[----:B------:R-:W3:Y:S04]  /*b5310*/  LDL.LU R245, [R1+0x5c0] ;  /* 0x0005c00001f57983 */ /* 0x000ee80000300800 */
[----:B------:R-:W3:Y:S04]  /*b5320*/  LDL.LU R248, [R1+0x5c4] ;  /* 0x0005c40001f87983 */ /* 0x000ee80000300800 */
[----:B0-----:R-:W4:Y:S04]  /*b5330*/  LDL.LU R10, [R1+0x5c8] ;  /* 0x0005c800010a7983 */ /* 0x001f280000300800 */
[----:B------:R-:W4:Y:S04]  /*b5340*/  LDL.LU R14, [R1+0x5cc] ;  /* 0x0005cc00010e7983 */ /* 0x000f280000300800 */
[----:B-1----:R-:W4:Y:S01]  /*b5350*/  LDL.LU R8, [R1+0x408] ;  /* 0x0004080001087983 */ /* 0x002f220000300800 */
[----:B------:R-:W-:-:S05]  /*b5360*/  IADD3 R20, P2, R221, R6, RZ ;  /* 0x00000006dd147210 */ /* 0x000fca0007f5e0ff */
[----:B------:R-:W-:-:S05]  /*b5370*/  IMAD.X R21, R152, 0x1, R5, P2 ;  /* 0x0000000198157824 */ /* 0x000fca00010e0605 */
[----:B------:R0:W-:Y:S02]  /*b5380*/  STL.64 [R1+0xe78], R20 ;  /* 0x000e781401007387 */ /* 0x0001e40000100a00 */
[----:B0-----:R-:W-:-:S05]  /*b5390*/  IADD3 R20, P2, R221, R4, RZ ;  /* 0x00000004dd147210 */ /* 0x001fca0007f5e0ff */
[----:B------:R-:W-:-:S05]  /*b53a0*/  IMAD.X R21, R152, 0x1, R3, P2 ;  /* 0x0000000198157824 */ /* 0x000fca00010e0603 */
[----:B------:R0:W-:Y:S01]  /*b53b0*/  STL.64 [R1+0xe70], R20 ;  /* 0x000e701401007387 */ /* 0x0001e20000100a00 */
[----:B------:R-:W-:Y:S02]  /*b53c0*/  SHF.R.S32.HI R152, RZ, 0x1f, R241 ;  /* 0x0000001fff987819 */ /* 0x000fe400000114f1 */
[----:B------:R-:W-:Y:S02]  /*b53d0*/  F2FP.SATFINITE.E4M3.F32.PACK_AB_MERGE_C R19, R232, R229, RZ ;  /* 0x000000e5e813723e */ /* 0x000fe400048070ff */
[----:B0-----:R-:W-:-:S05]  /*b53e0*/  F2FP.SATFINITE.E4M3.F32.PACK_AB_MERGE_C R20, R226, R223, RZ ;  /* 0x000000dfe214723e */ /* 0x001fca00048070ff */
[----:B------:R0:W-:Y:S01]  /*b53f0*/  STL [R1+0x4a80], R20 ;  /* 0x004a801401007387 */ /* 0x0001e20000100800 */
[----:B------:R-:W-:Y:S02]  /*b5400*/  F2FP.SATFINITE.E4M3.F32.PACK_AB_MERGE_C R15, R237, R235, RZ ;  /* 0x000000ebed0f723e */ /* 0x000fe400048070ff */
[----:B0-----:R-:W-:Y:S01]  /*b5410*/  IADD3 R20, P2, R241, R2, RZ ;  /* 0x00000002f1147210 */ /* 0x001fe20007f5e0ff */
[----:B------:R0:W-:Y:S04]  /*b5420*/  STL [R1+0x4a74], R19 ;  /* 0x004a741301007387 */ /* 0x0001e80000100800 */
[----:B------:R-:W-:Y:S01]  /*b5430*/  IMAD.X R21, R152, 0x1, R13, P2 ;  /* 0x0000000198157824 */ /* 0x000fe200010e060d */
[----:B------:R1:W-:Y:S04]  /*b5440*/  STL [R1+0x4a94], R15 ;  /* 0x004a940f01007387 */ /* 0x0003e80000100800 */
[----:B------:R1:W-:Y:S01]  /*b5450*/  STL.64 [R1+0xe68], R20 ;  /* 0x000e681401007387 */ /* 0x0003e20000100a00 */
[----:B0-----:R-:W-:-:S02]  /*b5460*/  F2FP.SATFINITE.E4M3.F32.PACK_AB_MERGE_C R19, R239, R238, RZ ;  /* 0x000000eeef13723e */ /* 0x001fc400048070ff */
[----:B-1----:R-:W-:Y:S02]  /*b5470*/  F2FP.SATFINITE.E4M3.F32.PACK_AB_MERGE_C R15, R242, R240, RZ ;  /* 0x000000f0f20f723e */ /* 0x002fe400048070ff */
[----:B------:R-:W-:Y:S01]  /*b5480*/  IADD3 R20, P2, R241, R0, RZ ;  /* 0x00000000f1147210 */ /* 0x000fe20007f5e0ff */
[----:B------:R-:W-:Y:S04]  /*b5490*/  STL [R1+0x4a90], R19 ;  /* 0x004a901301007387 */ /* 0x000fe80000100800 */
[----:B------:R-:W-:Y:S01]  /*b54a0*/  IMAD.X R21, R152, 0x1, R7, P2 ;  /* 0x0000000198157824 */ /* 0x000fe200010e0607 */
[----:B------:R0:W-:Y:S01]  /*b54b0*/  STL [R1+0x4ab4], R15 ;  /* 0x004ab40f01007387 */ /* 0x0001e20000100800 */
[----:B------:R-:W-:-:S03]  /*b54c0*/  F2FP.SATFINITE.E4M3.F32.PACK_AB_MERGE_C R11, R11, R12, RZ ;  /* 0x0000000c0b0b723e */ /* 0x000fc600048070ff */
[----:B------:R-:W4:Y:S04]  /*b54d0*/  LDL.LU R22, [R1+0x5d0] ;  /* 0x0005d00001167983 */ /* 0x000f280000300800 */
[----:B------:R1:W-:Y:S01]  /*b54e0*/  STL.64 [R1+0xe60], R20 ;  /* 0x000e601401007387 */ /* 0x0003e20000100a00 */
[----:B0-----:R-:W-:-:S05]  /*b54f0*/  F2FP.SATFINITE.E4M3.F32.PACK_AB_MERGE_C R15, R247, R246, RZ ;  /* 0x000000f6f70f723e */ /* 0x001fca00048070ff */
[----:B------:R-:W-:Y:S04]  /*b5500*/  STL [R1+0x4aac], R15 ;  /* 0x004aac0f01007387 */ /* 0x000fe80000100800 */
[----:B------:R-:W4:Y:S01]  /*b5510*/  LDL.LU R221, [R1+0x5d4] ;  /* 0x0005d40001dd7983 */ /* 0x000f220000300800 */
[----:B-1----:R-:W-:-:S03]  /*b5520*/  IADD3 R20, P2, R241, R6, RZ ;  /* 0x00000006f1147210 */ /* 0x002fc60007f5e0ff */
[----:B------:R0:W-:Y:S02]  /*b5530*/  STL [R1+0x4ac8], R11 ;  /* 0x004ac80b01007387 */ /* 0x0001e40000100800 */
[----:B------:R-:W-:Y:S02]  /*b5540*/  IMAD.X R21, R152, 0x1, R5, P2 ;  /* 0x0000000198157824 */ /* 0x000fe400010e0605 */
[----:B------:R-:W4:Y:S04]  /*b5550*/  LDL.LU R239, [R1+0x5d8] ;  /* 0x0005d80001ef7983 */ /* 0x000f280000300800 */
[----:B------:R-:W4:Y:S04]  /*b5560*/  LDL.LU R242, [R1+0x5dc] ;  /* 0x0005dc0001f27983 */ /* 0x000f280000300800 */
[----:B------:R-:W4:Y:S04]  /*b5570*/  LDL.LU R246, [R1+0x5e0] ;  /* 0x0005e00001f67983 */ /* 0x000f280000300800 */
[----:B------:R-:W4:Y:S04]  /*b5580*/  LDL.LU R247, [R1+0x5e4] ;  /* 0x0005e40001f77983 */ /* 0x000f280000300800 */
[----:B------:R-:W4:Y:S04]  /*b5590*/  LDL.LU R12, [R1+0x5e8] ;  /* 0x0005e800010c7983 */ /* 0x000f280000300800 */
[----:B------:R1:W-:Y:S04]  /*b55a0*/  STL.64 [R1+0xe58], R20 ;  /* 0x000e581401007387 */ /* 0x0003e80000100a00 */
[----:B0-----:R-:W4:Y:S04]  /*b55b0*/  LDL.LU R11, [R1+0x5ec] ;  /* 0x0005ec00010b7983 */ /* 0x001f280000300800 */
[----:B------:R-:W4:Y:S01]  /*b55c0*/  LDL.LU R238, [R1+0x40c] ;  /* 0x00040c0001ee7983 */ /* 0x000f220000300800 */
[----:B-1----:R-:W-:-:S05]  /*b55d0*/  IADD3 R20, P2, R241, R4, RZ ;  /* 0x00000004f1147210 */ /* 0x002fca0007f5e0ff */
[----:B------:R-:W-:-:S05]  /*b55e0*/  IMAD.X R21, R152, 0x1, R3, P2 ;  /* 0x0000000198157824 */ /* 0x000fca00010e0603 */
[----:B------:R-:W-:Y:S01]  /*b55f0*/  STL.64 [R1+0xe50], R20 ;  /* 0x000e501401007387 */ /* 0x000fe20000100a00 */
[----:B--2---:R-:W-:-:S05]  /*b5600*/  F2FP.SATFINITE.E4M3.F32.PACK_AB_MERGE_C R19, R244, R243, RZ ;  /* 0x000000f3f413723e */ /* 0x004fca00048070ff */
[----:B------:R-:W-:Y:S04]  /*b5610*/  STL [R1+0x4ad4], R19 ;  /* 0x004ad41301007387 */ /* 0x000fe80000100800 */
[----:B------:R-:W2:Y:S01]  /*b5620*/  LDL.LU R223, [R1+0x5f0] ;  /* 0x0005f00001df7983 */ /* 0x000ea20000300800 */
[----:B---3--:R-:W-:-:S05]  /*b5630*/  F2FP.SATFINITE.E4M3.F32.PACK_AB_MERGE_C R15, R248, R245, RZ ;  /* 0x000000f5f80f723e */ /* 0x008fca00048070ff */
[----:B------:R0:W-:Y:S01]  /*b5640*/  STL [R1+0x4af8], R15 ;  /* 0x004af80f01007387 */ /* 0x0001e20000100800 */
[----:B----4-:R-:W-:-:S03]  /*b5650*/  F2FP.SATFINITE.E4M3.F32.PACK_AB_MERGE_C R10, R14, R10, RZ ;  /* 0x0000000a0e0a723e */ /* 0x010fc600048070ff */
[----:B------:R-:W2:Y:S01]  /*b5660*/  LDL.LU R226, [R1+0x5f4] ;  /* 0x0005f40001e27983 */ /* 0x000ea20000300800 */
[----:B------:R-:W-:-:S03]  /*b5670*/  SHF.R.S32.HI R152, RZ, 0x1f, R8 ;  /* 0x0000001fff987819 */ /* 0x000fc60000011408 */
[----:B------:R1:W-:Y:S01]  /*b5680*/  STL [R1+0x4af0], R10 ;  /* 0x004af00a01007387 */ /* 0x0003e20000100800 */
[----:B------:R-:W-:-:S03]  /*b5690*/  IADD3 R14, P2, R8, R2, RZ ;  /* 0x00000002080e7210 */ /* 0x000fc60007f5e0ff */
[----:B------:R-:W3:Y:S04]  /*b56a0*/  LDL.LU R229, [R1+0x5f8] ;  /* 0x0005f80001e57983 */ /* 0x000ee80000300800 */
[----:B------:R-:W3:Y:S01]  /*b56b0*/  LDL.LU R232, [R1+0x5fc] ;  /* 0x0005fc0001e87983 */ /* 0x000ee20000300800 */
[----:B0-----:R-:W-:-:S03]  /*b56c0*/  IMAD.X R15, R152, 0x1, R13, P2 ;  /* 0x00000001980f7824 */ /* 0x001fc600010e060d */
[----:B------:R-:W4:Y:S04]  /*b56d0*/  LDL.LU R235, [R1+0x200] ;  /* 0x0002000001eb7983 */ /* 0x000f280000300800 */
[----:B------:R-:W4:Y:S04]  /*b56e0*/  LDL.LU R237, [R1+0x204] ;  /* 0x0002040001ed7983 */ /* 0x000f280000300800 */
[----:B------:R-:W4:Y:S04]  /*b56f0*/  LDL.LU R244, [R1+0x208] ;  /* 0x0002080001f47983 */ /* 0x000f280000300800 */
[----:B------:R-:W4:Y:S04]  /*b5700*/  LDL.LU R248, [R1+0x20c] ;  /* 0x00020c0001f87983 */ /* 0x000f280000300800 */
[----:B-1----:R-:W4:Y:S04]  /*b5710*/  LDL.LU R10, [R1+0x210] ;  /* 0x00021000010a7983 */ /* 0x002f280000300800 */
[----:B------:R0:W-:Y:S04]  /*b5720*/  STL.64 [R1+0xe48], R14 ;  /* 0x000e480e01007387 */ /* 0x0001e80000100a00 */
[----:B0-----:R-:W4:Y:S04]  /*b5730*/  LDL.LU R14, [R1+0x214] ;  /* 0x00021400010e7983 */ /* 0x001f280000300800 */
[----:B------:R-:W4:Y:S04]  /*b5740*/  LDL.LU R240, [R1+0x218] ;  /* 0x0002180001f07983 */ /* 0x000f280000300800 */
[----:B------:R-:W4:Y:S04]  /*b5750*/  LDL.LU R241, [R1+0x21c] ;  /* 0x00021c0001f17983 */ /* 0x000f280000300800 */
[----:B------:R-:W4:Y:S04]  /*b5760*/  LDL.LU R243, [R1+0x220] ;  /* 0x0002200001f37983 */ /* 0x000f280000300800 */
[----:B------:R-:W4:Y:S01]  /*b5770*/  LDL.LU R245, [R1+0x224] ;  /* 0x0002240001f57983 */ /* 0x000f220000300800 */
[----:B------:R-:W-:-:S05]  /*b5780*/  IADD3 R196, P2, R8, R0, RZ ;  /* 0x0000000008c47210 */ /* 0x000fca0007f5e0ff */
[----:B------:R-:W-:Y:S01]  /*b5790*/  IMAD.X R197, R152, 0x1, R7, P2 ;  /* 0x0000000198c57824 */ /* 0x000fe200010e0607 */
[----:B------:R-:W-:Y:S02]  /*b57a0*/  IADD3 R20, P2, R8, R6, RZ ;  /* 0x0000000608147210 */ /* 0x000fe40007f5e0ff */
[----:B------:R-:W-:-:S05]  /*b57b0*/  F2FP.SATFINITE.E4M3.F32.PACK_AB_MERGE_C R22, R221, R22, RZ ;  /* 0x00000016dd16723e */ /* 0x000fca00048070ff */
[----:B------:R-:W-:Y:S01]  /*b57c0*/  STL [R1+0x529c], R22 ;  /* 0x00529c1601007387 */ /* 0x000fe20000100800 */
[----:B------:R-:W-:-:S05]  /*b57d0*/  F2FP.SATFINITE.E4M3.F32.PACK_AB_MERGE_C R21, R242, R239, RZ ;  /* 0x000000eff215723e */ /* 0x000fca00048070ff */
[----:B------:R0:W-:Y:S01]  /*b57e0*/  STL [R1+0x52a0], R21 ;  /* 0x0052a01501007387 */ /* 0x0001e20000100800 */
[----:B------:R-:W-:-:S03]  /*b57f0*/  F2FP.SATFINITE.E4M3.F32.PACK_AB_MERGE_C R15, R247, R246, RZ ;  /* 0x000000f6f70f723e */ /* 0x000fc600048070ff */
[----:B------:R-:W-:Y:S04]  /*b5800*/  STL.64 [R1+0xe40], R196 ;  /* 0x000e40c401007387 */ /* 0x000fe80000100a00 */
[----:B------:R-:W-:Y:S01]  /*b5810*/  STL [R1+0x4c20], R15 ;  /* 0x004c200f01007387 */ /* 0x000fe20000100800 */
[----:B0-----:R-:W-:Y:S01]  /*b5820*/  IMAD.X R21, R152, 0x1, R5, P2 ;  /* 0x0000000198157824 */ /* 0x001fe200010e0605 */
[----:B------:R-:W-:-:S05]  /*b5830*/  F2FP.SATFINITE.E4M3.F32.PACK_AB_MERGE_C R11, R11, R12, RZ ;  /* 0x0000000c0b0b723e */ /* 0x000fca00048070ff */
[----:B------:R0:W-:Y:S04]  /*b5840*/  STL [R1+0x4c18], R11 ;  /* 0x004c180b01007387 */ /* 0x0001e80000100800 */
[----:B------:R-:W4:Y:S04]  /*b5850*/  LDL.LU R239, [R1+0x228] ;  /* 0x0002280001ef7983 */ /* 0x000f280000300800 */
[----:B------:R-:W4:Y:S04]  /*b5860*/  LDL.LU R242, [R1+0x22c] ;  /* 0x00022c0001f27983 */ /* 0x000f280000300800 */
[----:B------:R-:W4:Y:S04]  /*b5870*/  LDL.LU R246, [R1+0x230] ;  /* 0x0002300001f67983 */ /* 0x000f280000300800 */
[----:B------:R1:W-:Y:S04]  /*b5880*/  STL.64 [R1+0xe38], R20 ;  /* 0x000e381401007387 */ /* 0x0003e80000100a00 */
[----:B------:R-:W4:Y:S04]  /*b5890*/  LDL.LU R247, [R1+0x234] ;  /* 0x0002340001f77983 */ /* 0x000f280000300800 */
[----:B------:R-:W4:Y:S04]  /*b58a0*/  LDL.LU R12, [R1+0x238] ;  /* 0x00023800010c7983 */ /* 0x000f280000300800 */
[----:B0-----:R-:W4:Y:S01]  /*b58b0*/  LDL.LU R11, [R1+0x23c] ;  /* 0x00023c00010b7983 */ /* 0x001f220000300800 */
[----:B-1----:R-:W-:-:S03]  /*b58c0*/  IADD3 R20, P2, R8, R4, RZ ;  /* 0x0000000408147210 */ /* 0x002fc60007f5e0ff */
[----:B------:R-:W4:Y:S02]  /*b58d0*/  LDL.LU R8, [R1+0xc70] ;  /* 0x000c700001087983 */ /* 0x000f240000300800 */
[----:B------:R-:W-:-:S05]  /*b58e0*/  IMAD.X R21, R152, 0x1, R3, P2 ;  /* 0x0000000198157824 */ /* 0x000fca00010e0603 */
[----:B------:R2:W-:Y:S01]  /*b58f0*/  STL.64 [R1+0xe30], R20 ;  /* 0x000e301401007387 */ /* 0x0005e20000100a00 */
[----:B------:R-:W-:Y:S02]  /*b5900*/  SHF.R.S32.HI R152, RZ, 0x1f, R238 ;  /* 0x0000001fff987819 */ /* 0x000fe400000114ee */
[----:B--2---:R-:W-:-:S05]  /*b5910*/  F2FP.SATFINITE.E4M3.F32.PACK_AB_MERGE_C R20, R226, R223, RZ ;  /* 0x000000dfe214723e */ /* 0x004fca00048070ff */
[----:B------:R0:W-:Y:S01]  /*b5920*/  STL [R1+0x4c3c], R20 ;  /* 0x004c3c1401007387 */ /* 0x0001e20000100800 */
[----:B---3--:R-:W-:Y:S02]  /*b5930*/  F2FP.SATFINITE.E4M3.F32.PACK_AB_MERGE_C R19, R232, R229, RZ ;  /* 0x000000e5e813723e */ /* 0x008fe400048070ff */
[----:B0-----:R-:W-:Y:S02]  /*b5940*/  IADD3 R20, P2, R238, R2, RZ ;  /* 0x00000002ee147210 */ /* 0x001fe40007f5e0ff */
[----:B----4-:R-:W-:Y:S01]  /*b5950*/  F2FP.SATFINITE.E4M3.F32.PACK_AB_MERGE_C R15, R237, R235, RZ ;  /* 0x000000ebed0f723e */ /* 0x010fe200048070ff */
[----:B------:R-:W-:Y:S02]  /*b5960*/  STL [R1+0x4c38], R19 ;  /* 0x004c381301007387 */ /* 0x000fe40000100800 */
[----:B------:R-:W-:Y:S02]  /*b5970*/  IMAD.X R21, R152, 0x1, R13, P2 ;  /* 0x0000000198157824 */ /* 0x000fe400010e060d */
[----:B------:R0:W-:Y:S02]  /*b5980*/  STL [R1+0x4c60], R15 ;  /* 0x004c600f01007387 */ /* 0x0001e40000100800 */
[----:B0-----:R-:W-:-:S02]  /*b5990*/  F2FP.SATFINITE.E4M3.F32.PACK_AB_MERGE_C R15, R248, R244, RZ ;  /* 0x000000f4f80f723e */ /* 0x001fc400048070ff */
[----:B------:R-:W2:Y:S04]  /*b59a0*/  LDL.LU R244, [R1+0x240] ;  /* 0x0002400001f47983 */ /* 0x000ea80000300800 */
[----:B------:R-:W-:Y:S04]  /*b59b0*/  STL.64 [R1+0xe28], R20 ;  /* 0x000e281401007387 */ /* 0x000fe80000100a00 */
[----:B------:R-:W-:Y:S01]  /*b59c0*/  STL [R1+0x4c54], R15 ;  /* 0x004c540f01007387 */ /* 0x000fe20000100800 */
[----:B------:R-:W-:-:S03]  /*b59d0*/  F2FP.SATFINITE.E4M3.F32.PACK_AB_MERGE_C R10, R14, R10, RZ ;  /* 0x0000000a0e0a723e */ /* 0x000fc600048070ff */
[----:B------:R-:W2:Y:S04]  /*b59e0*/  LDL.LU R248, [R1+0x244] ;  /* 0x0002440001f87983 */ /* 0x000ea80000300800 */
[----:B------:R0:W-:Y:S04]  /*b59f0*/  STL [R1+0x4c7c], R10 ;  /* 0x004c7c0a01007387 */ /* 0x0001e80000100800 */
[----:B0-----:R-:W3:Y:S04]  /*b5a00*/  LDL.LU R10, [R1+0x248] ;  /* 0x00024800010a7983 */ /* 0x001ee80000300800 */
[----:B------:R-:W3:Y:S01]  /*b5a10*/  LDL.LU R14, [R1+0x24c] ;  /* 0x00024c00010e7983 */ /* 0x000ee20000300800 */
[----:B------:R-:W-:-:S02]  /*b5a20*/  IADD3 R20, P2, R238, R0, RZ ;  /* 0x00000000ee147210 */ /* 0x000fc40007f5e0ff */
[----:B------:R-:W-:Y:S02]  /*b5a30*/  F2FP.SATFINITE.E4M3.F32.PACK_AB_MERGE_C R19, R241, R240, RZ ;  /* 0x000000f0f113723e */ /* 0x000fe400048070ff */
[----:B------:R-:W-:Y:S01]  /*b5a40*/  F2FP.SATFINITE.E4M3.F32.PACK_AB_MERGE_C R15, R245, R243, RZ ;  /* 0x000000f3f50f723e */ /* 0x000fe200048070ff */
[----:B------:R-:W-:Y:S01]  /*b5a50*/  IMAD.X R21, R152, 0x1, R7, P2 ;  /* 0x0000000198157824 */ /* 0x000fe200010e0607 */
[----:B------:R-:W4:Y:S04]  /*b5a60*/  LDL.LU R240, [R1+0x250] ;  /* 0x0002500001f07983 */ /* 0x000f280000300800 */
[----:B------:R0:W-:Y:S04]  /*b5a70*/  STL.64 [R1+0xe20], R20 ;  /* 0x000e201401007387 */ /* 0x0001e80000100a00 */
[----:B------:R-:W-:Y:S04]  /*b5a80*/  STL [R1+0x4c78], R19 ;  /* 0x004c781301007387 */ /* 0x000fe80000100800 */
[----:B------:R-:W4:Y:S01]  /*b5a90*/  LDL.LU R241, [R1+0x254] ;  /* 0x0002540001f17983 */ /* 0x000f220000300800 */
[----:B0-----:R-:W-:-:S03]  /*b5aa0*/  IADD3 R20, P2, R238, R6, RZ ;  /* 0x00000006ee147210 */ /* 0x001fc60007f5e0ff */
[----:B------:R-:W-:Y:S04]  /*b5ab0*/  STL [R1+0x4c94], R15 ;  /* 0x004c940f01007387 */ /* 0x000fe80000100800 */
[----:B------:R-:W4:Y:S01]  /*b5ac0*/  LDL.LU R243, [R1+0x258] ;  /* 0x0002580001f37983 */ /* 0x000f220000300800 */
[----:B------:R-:W-:-:S03]  /*b5ad0*/  IMAD.X R21, R152, 0x1, R5, P2 ;  /* 0x0000000198157824 */ /* 0x000fc600010e0605 */
[----:B------:R-:W4:Y:S04]  /*b5ae0*/  LDL.LU R245, [R1+0x25c] ;  /* 0x00025c0001f57983 */ /* 0x000f280000300800 */
[----:B------:R-:W4:Y:S04]  /*b5af0*/  LDL.LU R237, [R1+0xc74] ;  /* 0x000c740001ed7983 */ /* 0x000f280000300800 */
[----:B------:R0:W-:Y:S02]  /*b5b00*/  STL.64 [R1+0xe18], R20 ;  /* 0x000e181401007387 */ /* 0x0001e40000100a00 */
[----:B0-----:R-:W-:-:S05]  /*b5b10*/  IADD3 R20, P2, R238, R4, RZ ;  /* 0x00000004ee147210 */ /* 0x001fca0007f5e0ff */
[----:B------:R-:W-:-:S05]  /*b5b20*/  IMAD.X R21, R152, 0x1, R3, P2 ;  /* 0x0000000198157824 */ /* 0x000fca00010e0603 */
[----:B------:R-:W-:Y:S01]  /*b5b30*/  STL.64 [R1+0xe10], R20 ;  /* 0x000e101401007387 */ /* 0x000fe20000100a00 */
[----:B------:R-:W-:-:S05]  /*b5b40*/  F2FP.SATFINITE.E4M3.F32.PACK_AB_MERGE_C R19, R242, R239, RZ ;  /* 0x000000eff213723e */ /* 0x000fca00048070ff */
[----:B------:R-:W-:Y:S04]  /*b5b50*/  STL [R1+0x4c90], R19 ;  /* 0x004c901301007387 */ /* 0x000fe80000100800 */
[----:B------:R-:W4:Y:S01]  /*b5b60*/  LDL.LU R223, [R1+0x260] ;  /* 0x0002600001df7983 */ /* 0x000f220000300800 */
[----:B------:R-:W-:-:S05]  /*b5b70*/  F2FP.SATFINITE.E4M3.F32.PACK_AB_MERGE_C R15, R247, R246, RZ ;  /* 0x000000f6f70f723e */ /* 0x000fca00048070ff */
[----:B------:R-:W-:Y:S01]  /*b5b80*/  STL [R1+0x4cb0], R15 ;  /* 0x004cb00f01007387 */ /* 0x000fe20000100800 */
[----:B------:R-:W-:-:S03]  /*b5b90*/  F2FP.SATFINITE.E4M3.F32.PACK_AB_MERGE_C R11, R11, R12, RZ ;  /* 0x0000000c0b0b723e */ /* 0x000fc600048070ff */
        /* <DEDUP_REMOVED lines=12> */
[----:B------:R-:W-:Y:S01]  /*b5c60*/  IMAD.X R21, R152, 0x1, R13, P2 ;  /* 0x0000000198157824 */ /* 0x000fe200010e060d */
[----:B--2---:R-:W-:Y:S02]  /*b5c70*/  F2FP.SATFINITE.E4M3.F32.PACK_AB_MERGE_C R15, R248, R244, RZ ;  /* 0x000000f4f80f723e */ /* 0x004fe400048070ff */
[----:B------:R-:W2:Y:S04]  /*b5c80*/  LDL.LU R244, [R1+0x288] ;  /* 0x0002880001f47983 */ /* 0x000ea80000300800 */
[----:B------:R-:W-:Y:S04]  /*b5c90*/  STL.64 [R1+0xe08], R20 ;  /* 0x000e081401007387 */ /* 0x000fe80000100a00 */
[----:B------:R-:W-:Y:S04]  /*b5ca0*/  STL [R1+0x4ccc], R15 ;  /* 0x004ccc0f01007387 */ /* 0x000fe80000100800 */
[----:B------:R-:W2:Y:S01]  /*b5cb0*/  LDL.LU R248, [R1+0x28c] ;  /* 0x00028c0001f87983 */ /* 0x000ea20000300800 */
[----:B---3--:R-:W-:-:S05]  /*b5cc0*/  F2FP.SATFINITE.E4M3.F32.PACK_AB_MERGE_C R10, R14, R10, RZ ;  /* 0x0000000a0e0a723e */ /* 0x008fca00048070ff */
[----:B------:R0:W-:Y:S04]  /*b5cd0*/  STL [R1+0x4cc8], R10 ;  /* 0x004cc80a01007387 */ /* 0x0001e80000100800 */
[----:B0-----:R-:W3:Y:S04]  /*b5ce0*/  LDL.LU R10, [R1+0x290] ;  /* 0x00029000010a7983 */ /* 0x001ee80000300800 */
[----:B------:R-:W3:Y:S01]  /*b5cf0*/  LDL.LU R14, [R1+0x294] ;  /* 0x00029400010e7983 */ /* 0x000ee20000300800 */
[----:B------:R-:W-:-:S05]  /*b5d00*/  IADD3 R20, P2, R8, R0, RZ ;  /* 0x0000000008147210 */ /* 0x000fca0007f5e0ff */
[----:B------:R-:W-:Y:S01]  /*b5d10*/  IMAD.X R21, R152, 0x1, R7, P2 ;  /* 0x0000000198157824 */ /* 0x000fe200010e0607 */
[----:B----4-:R-:W-:-:S04]  /*b5d20*/  F2FP.SATFINITE.E4M3.F32.PACK_AB_MERGE_C R19, R241, R240, RZ ;  /* 0x000000f0f113723e */ /* 0x010fc800048070ff */
[----:B------:R0:W-:Y:S01]  /*b5d30*/  STL.64 [R1+0xe00], R20 ;  /* 0x000e001401007387 */ /* 0x0001e20000100a00 */
[----:B------:R-:W-:-:S03]  /*b5d40*/  F2FP.SATFINITE.E4M3.F32.PACK_AB_MERGE_C R15, R245, R243, RZ ;  /* 0x000000f3f50f723e */ /* 0x000fc600048070ff */
[----:B------:R-:W-:Y:S01]  /*b5d50*/  STL [R1+0x4ce0], R19 ;  /* 0x004ce01301007387 */ /* 0x000fe20000100800 */
[----:B0-----:R-:W-:-:S03]  /*b5d60*/  IADD3 R20, P2, R8, R6, RZ ;  /* 0x0000000608147210 */ /* 0x001fc60007f5e0ff */
[----:B------:R-:W-:Y:S02]  /*b5d70*/  STL [R1+0x4cdc], R15 ;  /* 0x004cdc0f01007387 */ /* 0x000fe40000100800 */
[----:B------:R-:W-:Y:S02]  /*b5d80*/  IMAD.X R21, R152, 0x1, R5, P2 ;  /* 0x0000000198157824 */ /* 0x000fe400010e0605 */
[----:B------:R-:W4:Y:S04]  /*b5d90*/  LDL.LU R238, [R1+0x298] ;  /* 0x0002980001ee7983 */ /* 0x000f280000300800 */
[----:B------:R-:W4:Y:S04]  /*b5da0*/  LDL.LU R239, [R1+0x29c] ;  /* 0x00029c0001ef7983 */ /* 0x000f280000300800 */
[----:B------:R-:W4:Y:S04]  /*b5db0*/  LDL.LU R240, [R1+0x2a0] ;  /* 0x0002a00001f07983 */ /* 0x000f280000300800 */
[----:B------:R0:W-:Y:S04]  /*b5dc0*/  STL.64 [R1+0xdf8], R20 ;  /* 0x000df81401007387 */ /* 0x0001e80000100a00 */
[----:B------:R-:W4:Y:S04]  /*b5dd0*/  LDL.LU R241, [R1+0x2a4] ;  /* 0x0002a40001f17983 */ /* 0x000f280000300800 */
[----:B------:R-:W4:Y:S01]  /*b5de0*/  LDL.LU R243, [R1+0x2a8] ;  /* 0x0002a80001f37983 */ /* 0x000f220000300800 */
[----:B0-----:R-:W-:-:S03]  /*b5df0*/  IADD3 R20, P2, R8, R4, RZ ;  /* 0x0000000408147210 */ /* 0x001fc60007f5e0ff */
[----:B------:R-:W4:Y:S02]  /*b5e00*/  LDL.LU R245, [R1+0x2ac] ;  /* 0x0002ac0001f57983 */ /* 0x000f240000300800 */
[----:B------:R-:W-:Y:S02]  /*b5e10*/  IMAD.X R21, R152, 0x1, R3, P2 ;  /* 0x0000000198157824 */ /* 0x000fe400010e0603 */
[----:B------:R-:W4:Y:S04]  /*b5e20*/  LDL.LU R8, [R1+0xc78] ;  /* 0x000c780001087983 */ /* 0x000f280000300800 */
[----:B------:R0:W-:Y:S01]  /*b5e30*/  STL.64 [R1+0xdf0], R20 ;  /* 0x000df01401007387 */ /* 0x0001e20000100a00 */
[----:B------:R-:W-:Y:S02]  /*b5e40*/  SHF.R.S32.HI R152, RZ, 0x1f, R237 ;  /* 0x0000001fff987819 */ /* 0x000fe400000114ed */
[----:B0-----:R-:W-:-:S05]  /*b5e50*/  F2FP.SATFINITE.E4M3.F32.PACK_AB_MERGE_C R20, R226, R223, RZ ;  /* 0x000000dfe214723e */ /* 0x001fca00048070ff */
[----:B------:R0:W-:Y:S01]  /*b5e60*/  STL [R1+0x4cf4], R20 ;  /* 0x004cf41401007387 */ /* 0x0001e20000100800 */
[----:B------:R-:W-:Y:S02]  /*b5e70*/  F2FP.SATFINITE.E4M3.F32.PACK_AB_MERGE_C R19, R232, R229, RZ ;  /* 0x000000e5e813723e */ /* 0x000fe400048070ff */
[----:B0-----:R-:W-:Y:S02]  /*b5e80*/  IADD3 R20, P2, R237, R2, RZ ;  /* 0x00000002ed147210 */ /* 0x001fe40007f5e0ff */
[----:B------:R-:W-:Y:S01]  /*b5e90*/  F2FP.SATFINITE.E4M3.F32.PACK_AB_MERGE_C R15, R242, R235, RZ ;  /* 0x000000ebf20f723e */ /* 0x000fe200048070ff */
[----:B------:R-:W-:Y:S02]  /*b5ea0*/  STL [R1+0x4cf0], R19 ;  /* 0x004cf01301007387 */ /* 0x000fe40000100800 */
[----:B------:R-:W-:Y:S02]  /*b5eb0*/  IMAD.X R21, R152, 0x1, R13, P2 ;  /* 0x0000000198157824 */ /* 0x000fe400010e060d */
[----:B------:R0:W-:Y:S02]  /*b5ec0*/  STL [R1+0x4d08], R15 ;  /* 0x004d080f01007387 */ /* 0x0001e40000100800 */
[----:B0-----:R-:W-:-:S02]  /*b5ed0*/  F2FP.SATFINITE.E4M3.F32.PACK_AB_MERGE_C R15, R247, R246, RZ ;  /* 0x000000f6f70f723e */ /* 0x001fc400048070ff */
[----:B------:R-:W-:Y:S01]  /*b5ee0*/  F2FP.SATFINITE.E4M3.F32.PACK_AB_MERGE_C R11, R11, R12, RZ ;  /* 0x0000000c0b0b723e */ /* 0x000fe200048070ff */
[----:B------:R-:W4:Y:S04]  /*b5ef0*/  LDL.LU R246, [R1+0x2b0] ;  /* 0x0002b00001f67983 */ /* 0x000f280000300800 */
[----:B------:R-:W-:Y:S04]  /*b5f00*/  STL.64 [R1+0xde8], R20 ;  /* 0x000de81401007387 */ /* 0x000fe80000100a00 */
[----:B------:R-:W-:Y:S04]  /*b5f10*/  STL [R1+0x4d04], R15 ;  /* 0x004d040f01007387 */ /* 0x000fe80000100800 */
[----:B------:R-:W4:Y:S04]  /*b5f20*/  LDL.LU R247, [R1+0x2b4] ;  /* 0x0002b40001f77983 */ /* 0x000f280000300800 */
[----:B------:R0:W-:Y:S04]  /*b5f30*/  STL [R1+0x4d20], R11 ;  /* 0x004d200b01007387 */ /* 0x0001e80000100800 */
[----:B------:R-:W4:Y:S04]  /*b5f40*/  LDL.LU R12, [R1+0x2b8] ;  /* 0x0002b800010c7983 */ /* 0x000f280000300800 */
[----:B0-----:R-:W4:Y:S01]  /*b5f50*/  LDL.LU R11, [R1+0x2bc] ;  /* 0x0002bc00010b7983 */ /* 0x001f220000300800 */
[----:B------:R-:W-:-:S03]  /*b5f60*/  IADD3 R20, P2, R237, R0, RZ ;  /* 0x00000000ed147210 */ /* 0x000fc60007f5e0ff */
[----:B------:R-:W4:Y:S02]  /*b5f70*/  LDL.LU R242, [R1+0x2c0] ;  /* 0x0002c00001f27983 */ /* 0x000f240000300800 */
[----:B------:R-:W-:-:S05]  /*b5f80*/  IMAD.X R21, R152, 0x1, R7, P2 ;  /* 0x0000000198157824 */ /* 0x000fca00010e0607 */
[----:B------:R0:W-:Y:S02]  /*b5f90*/  STL.64 [R1+0xde0], R20 ;  /* 0x000de01401007387 */ /* 0x0001e40000100a00 */
[----:B0-----:R-:W-:-:S05]  /*b5fa0*/  IADD3 R20, P2, R237, R6, RZ ;  /* 0x00000006ed147210 */ /* 0x001fca0007f5e0ff */
[----:B------:R-:W-:Y:S01]  /*b5fb0*/  IMAD.X R21, R152, 0x1, R5, P2 ;  /* 0x0000000198157824 */ /* 0x000fe200010e0605 */
[----:B--2---:R-:W-:-:S05]  /*b5fc0*/  F2FP.SATFINITE.E4M3.F32.PACK_AB_MERGE_C R15, R248, R244, RZ ;  /* 0x000000f4f80f723e */ /* 0x004fca00048070ff */
[----:B------:R-:W-:Y:S04]  /*b5fd0*/  STL [R1+0x4d1c], R15 ;  /* 0x004d1c0f01007387 */ /* 0x000fe80000100800 */
[----:B------:R-:W2:Y:S01]  /*b5fe0*/  LDL.LU R248, [R1+0x2c4] ;  /* 0x0002c40001f87983 */ /* 0x000ea20000300800 */
[----:B---3--:R-:W-:-:S05]  /*b5ff0*/  F2FP.SATFINITE.E4M3.F32.PACK_AB_MERGE_C R10, R14, R10, RZ ;  /* 0x0000000a0e0a723e */ /* 0x008fca00048070ff */
[----:B------:R0:W-:Y:S04]  /*b6000*/  STL [R1+0x4d30], R10 ;  /* 0x004d300a01007387 */ /* 0x0001e80000100800 */
[----:B0-----:R-:W3:Y:S04]  /*b6010*/  LDL.LU R10, [R1+0x2c8] ;  /* 0x0002c800010a7983 */ /* 0x001ee80000300800 */
[----:B------:R-:W3:Y:S04]  /*b6020*/  LDL.LU R14, [R1+0x2cc] ;  /* 0x0002cc00010e7983 */ /* 0x000ee80000300800 */
[----:B------:R-:W3:Y:S04]  /*b6030*/  LDL.LU R244, [R1+0xc7c] ;  /* 0x000c7c0001f47983 */ /* 0x000ee80000300800 */
[----:B------:R0:W-:Y:S02]  /*b6040*/  STL.64 [R1+0xdd8], R20 ;  /* 0x000dd81401007387 */ /* 0x0001e40000100a00 */
[----:B0-----:R-:W-:-:S05]  /*b6050*/  IADD3 R20, P2, R237, R4, RZ ;  /* 0x00000004ed147210 */ /* 0x001fca0007f5e0ff */
[----:B------:R-:W-:Y:S01]  /*b6060*/  IMAD.X R21, R152, 0x1, R3, P2 ;  /* 0x0000000198157824 */ /* 0x000fe200010e0603 */
[----:B----4-:R-:W-:-:S04]  /*b6070*/  F2FP.SATFINITE.E4M3.F32.PACK_AB_MERGE_C R19, R241, R240, RZ ;  /* 0x000000f0f113723e */ /* 0x010fc800048070ff */
[----:B------:R0:W-:Y:S02]  /*b6080*/  STL.64 [R1+0xdd0], R20 ;  /* 0x000dd01401007387 */ /* 0x0001e40000100a00 */
[----:B0-----:R-:W-:Y:S02]  /*b6090*/  F2FP.SATFINITE.E4M3.F32.PACK_AB_MERGE_C R20, R239, R238, RZ ;  /* 0x000000eeef14723e */ /* 0x001fe400048070ff */
[----:B------:R-:W-:-:S03]  /*b60a0*/  F2FP.SATFINITE.E4M3.F32.PACK_AB_MERGE_C R15, R245, R243, RZ ;  /* 0x000000f3f50f723e */ /* 0x000fc600048070ff */
[----:B------:R0:W-:Y:S04]  /*b60b0*/  STL [R1+0x4d2c], R20 ;  /* 0x004d2c1401007387 */ /* 0x0001e80000100800 */
[----:B------:R-:W4:Y:S04]  /*b60c0*/  LDL.LU R223, [R1+0x2d0] ;  /* 0x0002d00001df7983 */ /* 0x000f280000300800 */
[----:B------:R-:W-:Y:S04]  /*b60d0*/  STL [R1+0x4d44], R19 ;  /* 0x004d441301007387 */ /* 0x000fe80000100800 */
[----:B------:R-:W4:Y:S01]  /*b60e0*/  LDL.LU R226, [R1+0x2d4] ;  /* 0x0002d40001e27983 */ /* 0x000f220000300800 */
[----:B------:R-:W-:-:S02]  /*b60f0*/  SHF.R.S32.HI R152, RZ, 0x1f, R8 ;  /* 0x0000001fff987819 */ /* 0x000fc40000011408 */
[----:B0-----:R-:W-:Y:S01]  /*b6100*/  IADD3 R20, P2, R8, R2, RZ ;  /* 0x0000000208147210 */ /* 0x001fe20007f5e0ff */
[----:B------:R0:W-:Y:S04]  /*b6110*/  STL [R1+0x4d40], R15 ;  /* 0x004d400f01007387 */ /* 0x0001e80000100800 */
[----:B------:R-:W4:Y:S04]  /*b6120*/  LDL.LU R229, [R1+0x2d8] ;  /* 0x0002d80001e57983 */ /* 0x000f280000300800 */
[----:B------:R-:W4:Y:S01]  /*b6130*/  LDL.LU R232, [R1+0x2dc] ;  /* 0x0002dc0001e87983 */ /* 0x000f220000300800 */
[----:B------:R-:W-:-:S03]  /*b6140*/  IMAD.X R21, R152, 0x1, R13, P2 ;  /* 0x0000000198157824 */ /* 0x000fc600010e060d */
[----:B------:R-:W4:Y:S04]  /*b6150*/  LDL.LU R235, [R1+0x2e0] ;  /* 0x0002e00001eb7983 */ /* 0x000f280000300800 */
[----:B------:R-:W4:Y:S04]  /*b6160*/  LDL.LU R237, [R1+0x2e4] ;  /* 0x0002e40001ed7983 */ /* 0x000f280000300800 */
[----:B------:R-:W4:Y:S04]  /*b6170*/  LDL.LU R239, [R1+0x2e8] ;  /* 0x0002e80001ef7983 */ /* 0x000f280000300800 */
[----:B------:R-:W4:Y:S04]  /*b6180*/  LDL.LU R240, [R1+0x2ec] ;  /* 0x0002ec0001f07983 */ /* 0x000f280000300800 */
[----:B------:R-:W4:Y:S04]  /*b6190*/  LDL.LU R241, [R1+0x2f0] ;  /* 0x0002f00001f17983 */ /* 0x000f280000300800 */
[----:B------:R-:W4:Y:S04]  /*b61a0*/  LDL.LU R243, [R1+0x2f4] ;  /* 0x0002f40001f37983 */ /* 0x000f280000300800 */
[----:B------:R-:W4:Y:S04]  /*b61b0*/  LDL.LU R245, [R1+0x2f8] ;  /* 0x0002f80001f57983 */ /* 0x000f280000300800 */
[----:B------:R1:W-:Y:S01]  /*b61c0*/  STL.64 [R1+0xdc8], R20 ;  /* 0x000dc81401007387 */ /* 0x0003e20000100a00 */
[----:B0-----:R-:W-:-:S05]  /*b61d0*/  F2FP.SATFINITE.E4M3.F32.PACK_AB_MERGE_C R15, R247, R246, RZ ;  /* 0x000000f6f70f723e */ /* 0x001fca00048070ff */
[----:B------:R-:W-:Y:S04]  /*b61e0*/  STL [R1+0x4d54], R15 ;  /* 0x004d540f01007387 */ /* 0x000fe80000100800 */
[----:B------:R-:W4:Y:S01]  /*b61f0*/  LDL.LU R246, [R1+0x2fc] ;  /* 0x0002fc0001f67983 */ /* 0x000f220000300800 */
[----:B------:R-:W-:-:S05]  /*b6200*/  F2FP.SATFINITE.E4M3.F32.PACK_AB_MERGE_C R11, R11, R12, RZ ;  /* 0x0000000c0b0b723e */ /* 0x000fca00048070ff */
[----:B------:R0:W-:Y:S04]  /*b6210*/  STL [R1+0x4d50], R11 ;  /* 0x004d500b01007387 */ /* 0x0001e80000100800 */
[----:B------:R-:W4:Y:S04]  /*b6220*/  LDL.LU R247, [R1+0x300] ;  /* 0x0003000001f77983 */ /* 0x000f280000300800 */
[----:B------:R-:W4:Y:S01]  /*b6230*/  LDL.LU R12, [R1+0x304] ;  /* 0x00030400010c7983 */ /* 0x000f220000300800 */
[----:B-1----:R-:W-:-:S03]  /*b6240*/  IADD3 R20, P2, R8, R0, RZ ;  /* 0x0000000008147210 */ /* 0x002fc60007f5e0ff */
[----:B0-----:R-:W4:Y:S02]  /*b6250*/  LDL.LU R11, [R1+0xc80] ;  /* 0x000c8000010b7983 */ /* 0x001f240000300800 */
[----:B------:R-:W-:-:S05]  /*b6260*/  IMAD.X R21, R152, 0x1, R7, P2 ;  /* 0x0000000198157824 */ /* 0x000fca00010e0607 */
[----:B------:R-:W-:Y:S01]  /*b6270*/  STL.64 [R1+0xdc0], R20 ;  /* 0x000dc01401007387 */ /* 0x000fe20000100a00 */
[----:B--2---:R-:W-:-:S05]  /*b6280*/  F2FP.SATFINITE.E4M3.F32.PACK_AB_MERGE_C R19, R248, R242, RZ ;  /* 0x000000f2f813723e */ /* 0x004fca00048070ff */
[----:B------:R-:W-:Y:S01]  /*b6290*/  STL [R1+0x4d64], R19 ;  /* 0x004d641301007387 */ /* 0x000fe20000100800 */
[----:B---3--:R-:W-:Y:S02]  /*b62a0*/  F2FP.SATFINITE.E4M3.F32.PACK_AB_MERGE_C R10, R14, R10, RZ ;  /* 0x0000000a0e0a723e */ /* 0x008fe400048070ff */
[----:B------:R-:W-:-:S05]  /*b62b0*/  IADD3 R14, P2, R8, R6, RZ ;  /* 0x00000006080e7210 */ /* 0x000fca0007f5e0ff */
[----:B------:R-:W-:Y:S01]  /*b62c0*/  IMAD.X R15, R152, 0x1, R5, P2 ;  /* 0x00000001980f7824 */ /* 0x000fe200010e0605 */
[----:B------:R-:W-:Y:S04]  /*b62d0*/  STL [R1+0x4d60], R10 ;  /* 0x004d600a01007387 */ /* 0x000fe80000100800 */
[----:B------:R0:W-:Y:S04]  /*b62e0*/  STL.64 [R1+0xdb8], R14 ;  /* 0x000db80e01007387 */ /* 0x0001e80000100a00 */
[----:B------:R-:W2:Y:S04]  /*b62f0*/  LDL.LU R238, [R1+0x308] ;  /* 0x0003080001ee7983 */ /* 0x000ea80000300800 */
[----:B------:R-:W2:Y:S01]  /*b6300*/  LDL.LU R242, [R1+0x30c] ;  /* 0x00030c0001f27983 */ /* 0x000ea20000300800 */
[----:B0-----:R-:W-:-:S03]  /*b6310*/  IADD3 R14, P2, R8, R4, RZ ;  /* 0x00000004080e7210 */ /* 0x001fc60007f5e0ff */
[----:B------:R-:W3:Y:S02]  /*b6320*/  LDL.LU R248, [R1+0x310] ;  /* 0x0003100001f87983 */ /* 0x000ee40000300800 */
[----:B------:R-:W-:-:S05]  /*b6330*/  IMAD.X R15, R152, 0x1, R3, P2 ;  /* 0x00000001980f7824 */ /* 0x000fca00010e0603 */
[----:B------:R0:W-:Y:S04]  /*b6340*/  STL.64 [R1+0xdb0], R14 ;  /* 0x000db00e01007387 */ /* 0x0001e80000100a00 */
[----:B------:R-:W3:Y:S04]  /*b6350*/  LDL.LU R10, [R1+0x314] ;  /* 0x00031400010a7983 */ /* 0x000ee80000300800 */
[----:B0-----:R-:W3:Y:S04]  /*b6360*/  LDL.LU R14, [R1+0x318] ;  /* 0x00031800010e7983 */ /* 0x001ee80000300800 */
[----:B------:R-:W3:Y:S01]  /*b6370*/  LDL.LU R8, [R1+0x31c] ;  /* 0x00031c0001087983 */ /* 0x000ee20000300800 */
[----:B------:R-:W-:-:S02]  /*b6380*/  SHF.R.S32.HI R152, RZ, 0x1f, R244 ;  /* 0x0000001fff987819 */ /* 0x000fc400000114f4 */
[----:B----4-:R-:W-:-:S05]  /*b6390*/  F2FP.SATFINITE.E4M3.F32.PACK_AB_MERGE_C R20, R226, R223, RZ ;  /* 0x000000dfe214723e */ /* 0x010fca00048070ff */
[----:B------:R0:W-:Y:S01]  /*b63a0*/  STL [R1+0x4d78], R20 ;  /* 0x004d781401007387 */ /* 0x0001e20000100800 */
[----:B------:R-:W-:Y:S02]  /*b63b0*/  F2FP.SATFINITE.E4M3.F32.PACK_AB_MERGE_C R19, R232, R229, RZ ;  /* 0x000000e5e813723e */ /* 0x000fe400048070ff */
[----:B0-----:R-:W-:Y:S02]  /*b63c0*/  IADD3 R20, P2, R244, R2, RZ ;  /* 0x00000002f4147210 */ /* 0x001fe40007f5e0ff */
[----:B------:R-:W-:-:S03]  /*b63d0*/  F2FP.SATFINITE.E4M3.F32.PACK_AB_MERGE_C R15, R237, R235, RZ ;  /* 0x000000ebed0f723e */ /* 0x000fc600048070ff */
[----:B------:R-:W-:Y:S01]  /*b63e0*/  IMAD.X R21, R152, 0x1, R13, P2 ;  /* 0x0000000198157824 */ /* 0x000fe200010e060d */
[----:B------:R0:W-:Y:S04]  /*b63f0*/  STL [R1+0x4d70], R19 ;  /* 0x004d701301007387 */ /* 0x0001e80000100800 */
[----:B------:R1:W-:Y:S01]  /*b6400*/  STL [R1+0x4d88], R15 ;  /* 0x004d880f01007387 */ /* 0x0003e20000100800 */
[----:B0-----:R-:W-:-:S03]  /*b6410*/  F2FP.SATFINITE.E4M3.F32.PACK_AB_MERGE_C R19, R240, R239, RZ ;  /* 0x000000eff013723e */ /* 0x001fc600048070ff */
[----:B------:R-:W4:Y:S01]  /*b6420*/  LDL.LU R239, [R1+0x320] ;  /* 0x0003200001ef7983 */ /* 0x000f220000300800 */
[----:B-1----:R-:W-:-:S03]  /*b6430*/  F2FP.SATFINITE.E4M3.F32.PACK_AB_MERGE_C R15, R243, R241, RZ ;  /* 0x000000f1f30f723e */ /* 0x002fc600048070ff */
[----:B------:R0:W-:Y:S04]  /*b6440*/  STL.64 [R1+0xda8], R20 ;  /* 0x000da81401007387 */ /* 0x0001e80000100a00 */
[----:B------:R-:W-:Y:S04]  /*b6450*/  STL [R1+0x4d84], R19 ;  /* 0x004d841301007387 */ /* 0x000fe80000100800 */
[----:B------:R-:W4:Y:S01]  /*b6460*/  LDL.LU R243, [R1+0x324] ;  /* 0x0003240001f37983 */ /* 0x000f220000300800 */
[----:B0-----:R-:W-:-:S03]  /*b6470*/  IADD3 R20, P2, R244, R0, RZ ;  /* 0x00000000f4147210 */ /* 0x001fc60007f5e0ff */
[----:B------:R0:W-:Y:S02]  /*b6480*/  STL [R1+0x4d9c], R15 ;  /* 0x004d9c0f01007387 */ /* 0x0001e40000100800 */
[----:B------:R-:W-:Y:S02]  /*b6490*/  IMAD.X R21, R152, 0x1, R7, P2 ;  /* 0x0000000198157824 */ /* 0x000fe400010e0607 */
[----:B------:R-:W4:Y:S04]  /*b64a0*/  LDL.LU R240, [R1+0x328] ;  /* 0x0003280001f07983 */ /* 0x000f280000300800 */
[----:B------:R-:W4:Y:S01]  /*b64b0*/  LDL.LU R241, [R1+0x32c] ;  /* 0x00032c0001f17983 */ /* 0x000f220000300800 */
[----:B0-----:R-:W-:Y:S02]  /*b64c0*/  F2FP.SATFINITE.E4M3.F32.PACK_AB_MERGE_C R15, R246, R245, RZ ;  /* 0x000000f5f60f723e */ /* 0x001fe400048070ff */
[----:B------:R-:W-:-:S05]  /*b64d0*/  F2FP.SATFINITE.E4M3.F32.PACK_AB_MERGE_C R226, R12, R247, RZ ;  /* 0x000000f70ce2723e */ /* 0x000fca00048070ff */
[----:B------:R-:W-:Y:S04]  /*b64e0*/  STL [R1+0x52a4], R226 ;  /* 0x0052a4e201007387 */ /* 0x000fe80000100800 */
[----:B------:R0:W-:Y:S04]  /*b64f0*/  STL.64 [R1+0xda0], R20 ;  /* 0x000da01401007387 */ /* 0x0001e80000100a00 */
[----:B------:R-:W-:Y:S04]  /*b6500*/  STL [R1+0x4d98], R15 ;  /* 0x004d980f01007387 */ /* 0x000fe80000100800 */
[----:B------:R-:W4:Y:S01]  /*b6510*/  LDL.LU R245, [R1+0x330] ;  /* 0x0003300001f57983 */ /* 0x000f220000300800 */
[----:B0-----:R-:W-:-:S03]  /*b6520*/  IADD3 R20, P2, R244, R6, RZ ;  /* 0x00000006f4147210 */ /* 0x001fc60007f5e0ff */
[----:B------:R-:W4:Y:S02]  /*b6530*/  LDL.LU R12, [R1+0x334] ;  /* 0x00033400010c7983 */ /* 0x000f240000300800 */
[----:B------:R-:W-:Y:S02]  /*b6540*/  IMAD.X R21, R152, 0x1, R5, P2 ;  /* 0x0000000198157824 */ /* 0x000fe400010e0605 */
[----:B------:R-:W4:Y:S04]  /*b6550*/  LDL.LU R246, [R1+0x338] ;  /* 0x0003380001f67983 */ /* 0x000f280000300800 */
[----:B------:R0:W-:Y:S04]  /*b6560*/  STL.64 [R1+0xd98], R20 ;  /* 0x000d981401007387 */ /* 0x0001e80000100a00 */
[----:B------:R-:W4:Y:S01]  /*b6570*/  LDL.LU R247, [R1+0x33c] ;  /* 0x00033c0001f77983 */ /* 0x000f220000300800 */
[----:B0-----:R-:W-:-:S03]  /*b6580*/  IADD3 R20, P2, R244, R4, RZ ;  /* 0x00000004f4147210 */ /* 0x001fc60007f5e0ff */
[----:B------:R-:W4:Y:S02]  /*b6590*/  LDL.LU R244, [R1+0xc84] ;  /* 0x000c840001f47983 */ /* 0x000f240000300800 */
[----:B------:R-:W-:Y:S01]  /*b65a0*/  IMAD.X R21, R152, 0x1, R3, P2 ;  /* 0x0000000198157824 */ /* 0x000fe200010e0603 */
[----:B------:R-:W-:Y:S02]  /*b65b0*/  SHF.R.S32.HI R152, RZ, 0x1f, R11 ;  /* 0x0000001fff987819 */ /* 0x000fe4000001140b */
[----:B--2---:R-:W-:-:S05]  /*b65c0*/  F2FP.SATFINITE.E4M3.F32.PACK_AB_MERGE_C R223, R242, R238, RZ ;  /* 0x000000eef2df723e */ /* 0x004fca00048070ff */
[----:B------:R-:W-:Y:S04]  /*b65d0*/  STL [R1+0x52a8], R223 ;  /* 0x0052a8df01007387 */ /* 0x000fe80000100800 */
[----:B------:R-:W-:Y:S01]  /*b65e0*/  STL.64 [R1+0xd90], R20 ;  /* 0x000d901401007387 */ /* 0x000fe20000100a00 */
[----:B---3--:R-:W-:-:S05]  /*b65f0*/  F2FP.SATFINITE.E4M3.F32.PACK_AB_MERGE_C R235, R10, R248, RZ ;  /* 0x000000f80aeb723e */ /* 0x008fca00048070ff */
[----:B------:R-:W-:Y:S01]  /*b6600*/  STL [R1+0x52ac], R235 ;  /* 0x0052aceb01007387 */ /* 0x000fe20000100800 */
[----:B------:R-:W-:Y:S02]  /*b6610*/  F2FP.SATFINITE.E4M3.F32.PACK_AB_MERGE_C R232, R8, R14, RZ ;  /* 0x0000000e08e8723e */ /* 0x000fe400048070ff */
[----:B------:R-:W-:-:S03]  /*b6620*/  IADD3 R14, P2, R11, R2, RZ ;  /* 0x000000020b0e7210 */ /* 0x000fc60007f5e0ff */
[----:B------:R-:W-:Y:S02]  /*b6630*/  STL [R1+0x52b0], R232 ;  /* 0x0052b0e801007387 */ /* 0x000fe40000100800 */
[----:B------:R-:W-:Y:S02]  /*b6640*/  IMAD.X R15, R152, 0x1, R13, P2 ;  /* 0x00000001980f7824 */ /* 0x000fe400010e060d */
[----:B------:R-:W2:Y:S04]  /*b6650*/  LDL.LU R198, [R1+0x340] ;  /* 0x0003400001c67983 */ /* 0x000ea80000300800 */
[----:B------:R-:W2:Y:S04]  /*b6660*/  LDL.LU R242, [R1+0x344] ;  /* 0x0003440001f27983 */ /* 0x000ea80000300800 */
[----:B------:R-:W3:Y:S04]  /*b6670*/  LDL.LU R248, [R1+0x348] ;  /* 0x0003480001f87983 */ /* 0x000ee80000300800 */
[----:B------:R0:W-:Y:S04]  /*b6680*/  STL.64 [R1+0xd88], R14 ;  /* 0x000d880e01007387 */ /* 0x0001e80000100a00 */
[----:B0-----:R-:W3:Y:S04]  /*b6690*/  LDL.LU R14, [R1+0x34c] ;  /* 0x00034c00010e7983 */ /* 0x001ee80000300800 */
[----:B------:R-:W3:Y:S04]  /*b66a0*/  LDL.LU R10, [R1+0x350] ;  /* 0x00035000010a7983 */ /* 0x000ee80000300800 */
[----:B------:R-:W3:Y:S01]  /*b66b0*/  LDL.LU R8, [R1+0x354] ;  /* 0x0003540001087983 */ /* 0x000ee20000300800 */
[----:B------:R-:W-:-:S05]  /*b66c0*/  IADD3 R20, P2, R11, R0, RZ ;  /* 0x000000000b147210 */ /* 0x000fca0007f5e0ff */
[----:B------:R-:W-:Y:S01]  /*b66d0*/  IMAD.X R21, R152, 0x1, R7, P2 ;  /* 0x0000000198157824 */ /* 0x000fe200010e0607 */
[----:B----4-:R-:W-:-:S05]  /*b66e0*/  F2FP.SATFINITE.E4M3.F32.PACK_AB_MERGE_C R243, R243, R239, RZ ;  /* 0x000000eff3f3723e */ /* 0x010fca00048070ff */
[----:B------:R-:W-:Y:S01]  /*b66f0*/  STL [R1+0x52b4], R243 ;  /* 0x0052b4f301007387 */ /* 0x000fe20000100800 */
[----:B------:R-:W-:-:S05]  /*b6700*/  F2FP.SATFINITE.E4M3.F32.PACK_AB_MERGE_C R241, R241, R240, RZ ;  /* 0x000000f0f1f1723e */ /* 0x000fca00048070ff */
[----:B------:R-:W-:Y:S04]  /*b6710*/  STL [R1+0x52b8], R241 ;  /* 0x0052b8f101007387 */ /* 0x000fe80000100800 */
[----:B------:R-:W4:Y:S04]  /*b6720*/  LDL.LU R196, [R1+0x358] ;  /* 0x0003580001c47983 */ /* 0x000f280000300800 */
[----:B------:R-:W4:Y:S04]  /*b6730*/  LDL.LU R190, [R1+0x35c] ;  /* 0x00035c0001be7983 */ /* 0x000f280000300800 */
[----:B------:R-:W4:Y:S04]  /*b6740*/  LDL.LU R189, [R1+0x360] ;  /* 0x0003600001bd7983 */ /* 0x000f280000300800 */
[----:B------:R0:W-:Y:S04]  /*b6750*/  STL.64 [R1+0xd80], R20 ;  /* 0x000d801401007387 */ /* 0x0001e80000100a00 */
[----:B------:R-:W4:Y:S01]  /*b6760*/  LDL.LU R19, [R1+0x364] ;  /* 0x0003640001137983 */ /* 0x000f220000300800 */
[----:B0-----:R-:W-:-:S05]  /*b6770*/  IADD3 R20, P2, R11, R6, RZ ;  /* 0x000000060b147210 */ /* 0x001fca0007f5e0ff */
[----:B------:R-:W-:Y:S01]  /*b6780*/  IMAD.X R21, R152, 0x1, R5, P2 ;  /* 0x0000000198157824 */ /* 0x000fe200010e0605 */
[----:B------:R-:W-:-:S05]  /*b6790*/  F2FP.SATFINITE.E4M3.F32.PACK_AB_MERGE_C R12, R12, R245, RZ ;  /* 0x000000f50c0c723e */ /* 0x000fca00048070ff */
[----:B------:R-:W-:Y:S01]  /*b67a0*/  STL [R1+0x52bc], R12 ;  /* 0x0052bc0c01007387 */ /* 0x000fe20000100800 */
[----:B------:R-:W-:-:S05]  /*b67b0*/  F2FP.SATFINITE.E4M3.F32.PACK_AB_MERGE_C R247, R247, R246, RZ ;  /* 0x000000f6f7f7723e */ /* 0x000fca00048070ff */
[----:B------:R-:W-:Y:S04]  /*b67c0*/  STL [R1+0x52c0], R247 ;  /* 0x0052c0f701007387 */ /* 0x000fe80000100800 */
[----:B------:R0:W-:Y:S04]  /*b67d0*/  STL.64 [R1+0xd78], R20 ;  /* 0x000d781401007387 */ /* 0x0001e80000100a00 */
[----:B------:R-:W4:Y:S04]  /*b67e0*/  LDL.LU R197, [R1+0x368] ;  /* 0x0003680001c57983 */ /* 0x000f280000300800 */
[----:B------:R-:W4:Y:S01]  /*b67f0*/  LDL.LU R221, [R1+0x36c] ;  /* 0x00036c0001dd7983 */ /* 0x000f220000300800 */
[----:B0-----:R-:W-:-:S03]  /*b6800*/  IADD3 R20, P2, R11, R4, RZ ;  /* 0x000000040b147210 */ /* 0x001fc60007f5e0ff */
[----:B------:R-:W4:Y:S02]  /*b6810*/  LDL.LU R229, [R1+0x370] ;  /* 0x0003700001e57983 */ /* 0x000f240000300800 */
[----:B------:R-:W-:-:S05]  /*b6820*/  IMAD.X R21, R152, 0x1, R3, P2 ;  /* 0x0000000198157824 */ /* 0x000fca00010e0603 */
[----:B------:R0:W-:Y:S04]  /*b6830*/  STL.64 [R1+0xc78], R20 ;  /* 0x000c781401007387 */ /* 0x0001e80000100a00 */
[----:B------:R-:W4:Y:S04]  /*b6840*/  LDL.LU R238, [R1+0x374] ;  /* 0x0003740001ee7983 */ /* 0x000f280000300800 */
[----:B------:R-:W4:Y:S04]  /*b6850*/  LDL.LU R237, [R1+0x378] ;  /* 0x0003780001ed7983 */ /* 0x000f280000300800 */
[----:B------:R-:W4:Y:S04]  /*b6860*/  LDL.LU R239, [R1+0x37c] ;  /* 0x00037c0001ef7983 */ /* 0x000f280000300800 */
[----:B------:R-:W4:Y:S04]  /*b6870*/  LDL.LU R240, [R1+0x380] ;  /* 0x0003800001f07983 */ /* 0x000f280000300800 */
[----:B------:R-:W4:Y:S04]  /*b6880*/  LDL.LU R245, [R1+0x384] ;  /* 0x0003840001f57983 */ /* 0x000f280000300800 */
[----:B------:R-:W4:Y:S04]  /*b6890*/  LDL.LU R246, [R1+0x388] ;  /* 0x0003880001f67983 */ /* 0x000f280000300800 */
[----:B------:R-:W4:Y:S01]  /*b68a0*/  LDL.LU R11, [R1+0x38c] ;  /* 0x00038c00010b7983 */ /* 0x000f220000300800 */
[----:B------:R-:W-:-:S03]  /*b68b0*/  SHF.R.S32.HI R152, RZ, 0x1f, R244 ;  /* 0x0000001fff987819 */ /* 0x000fc600000114f4 */
[----:B0-----:R-:W4:Y:S01]  /*b68c0*/  LDL.LU R20, [R1+0xc88] ;  /* 0x000c880001147983 */ /* 0x001f220000300800 */
[----:B--2---:R-:W-:-:S05]  /*b68d0*/  F2FP.SATFINITE.E4M3.F32.PACK_AB_MERGE_C R249, R242, R198, RZ ;  /* 0x000000c6f2f9723e */ /* 0x004fca00048070ff */
[----:B------:R-:W-:Y:S01]  /*b68e0*/  STL [R1+0x52c4], R249 ;  /* 0x0052c4f901007387 */ /* 0x000fe20000100800 */
[----:B---3--:R-:W-:-:S05]  /*b68f0*/  F2FP.SATFINITE.E4M3.F32.PACK_AB_MERGE_C R14, R14, R248, RZ ;  /* 0x000000f80e0e723e */ /* 0x008fca00048070ff */
[----:B------:R0:W-:Y:S01]  /*b6900*/  STL [R1+0x52c8], R14 ;  /* 0x0052c80e01007387 */ /* 0x0001e20000100800 */
[----:B------:R-:W-:Y:S02]  /*b6910*/  F2FP.SATFINITE.E4M3.F32.PACK_AB_MERGE_C R226, R8, R10, RZ ;  /* 0x0000000a08e2723e */ /* 0x000fe400048070ff */
[----:B0-----:R-:W-:-:S03]  /*b6920*/  IADD3 R14, P2, R244, R2, RZ ;  /* 0x00000002f40e7210 */ /* 0x001fc60007f5e0ff */
[----:B------:R-:W-:Y:S02]  /*b6930*/  STL [R1+0x52cc], R226 ;  /* 0x0052cce201007387 */ /* 0x000fe40000100800 */
[----:B------:R-:W-:Y:S02]  /*b6940*/  IMAD.X R15, R152, 0x1, R13, P2 ;  /* 0x00000001980f7824 */ /* 0x000fe400010e060d */
[----:B------:R-:W2:Y:S04]  /*b6950*/  LDL.LU R242, [R1+0x390] ;  /* 0x0003900001f27983 */ /* 0x000ea80000300800 */
[----:B------:R-:W2:Y:S04]  /*b6960*/  LDL.LU R248, [R1+0x394] ;  /* 0x0003940001f87983 */ /* 0x000ea80000300800 */
[----:B------:R-:W3:Y:S04]  /*b6970*/  LDL.LU R10, [R1+0x398] ;  /* 0x00039800010a7983 */ /* 0x000ee80000300800 */
[----:B------:R0:W-:Y:S04]  /*b6980*/  STL.64 [R1+0xc70], R14 ;  /* 0x000c700e01007387 */ /* 0x0001e80000100a00 */
[----:B------:R-:W3:Y:S01]  /*b6990*/  LDL.LU R8, [R1+0x39c] ;  /* 0x00039c0001087983 */ /* 0x000ee20000300800 */
[----:B0-----:R-:W-:-:S02]  /*b69a0*/  IADD3 R14, P2, R244, R0, RZ ;  /* 0x00000000f40e7210 */ /* 0x001fc40007f5e0ff */
[----:B----4-:R-:W-:-:S03]  /*b69b0*/  F2FP.SATFINITE.E4M3.F32.PACK_AB_MERGE_C R22, R190, R196, RZ ;  /* 0x000000c4be16723e */ /* 0x010fc600048070ff */
[----:B------:R-:W-:Y:S02]  /*b69c0*/  IMAD.X R15, R152, 0x1, R7, P2 ;  /* 0x00000001980f7824 */ /* 0x000fe400010e0607 */
        /* <DEDUP_REMOVED lines=18> */
[----:B------:R-:W4:Y:S01]  /*b6af0*/  LDL.LU R244, [R1+0x3b4] ;  /* 0x0003b40001f47983 */ /* 0x000f220000300800 */
[----:B------:R-:W-:Y:S01]  /*b6b00*/  F2FP.SATFINITE.E4M3.F32.PACK_AB_MERGE_C R226, R239, R237, RZ ;  /* 0x000000edefe2723e */ /* 0x000fe200048070ff */
[----:B------:R-:W-:Y:S01]  /*b6b10*/  IMAD.X R15, R152, 0x1, R3, P2 ;  /* 0x00000001980f7824 */ /* 0x000fe200010e0603 */
[----:B------:R-:W-:Y:S02]  /*b6b20*/  F2FP.SATFINITE.E4M3.F32.PACK_AB_MERGE_C R12, R245, R240, RZ ;  /* 0x000000f0f50c723e */ /* 0x000fe400048070ff */
[----:B------:R-:W-:Y:S02]  /*b6b30*/  F2FP.SATFINITE.E4M3.F32.PACK_AB_MERGE_C R11, R11, R246, RZ ;  /* 0x000000f60b0b723e */ /* 0x000fe400048070ff */
[----:B------:R-:W-:Y:S04]  /*b6b40*/  STL.64 [R1+0xbe8], R14 ;  /* 0x000be80e01007387 */ /* 0x000fe80000100a00 */
[----:B------:R-:W-:Y:S04]  /*b6b50*/  STL [R1+0x52e0], R226 ;  /* 0x0052e0e201007387 */ /* 0x000fe80000100800 */
[----:B------:R-:W4:Y:S04]  /*b6b60*/  LDL.LU R239, [R1+0x3b8] ;  /* 0x0003b80001ef7983 */ /* 0x000f280000300800 */
[----:B------:R-:W-:Y:S04]  /*b6b70*/  STL [R1+0x4a6c], R12 ;  /* 0x004a6c0c01007387 */ /* 0x000fe80000100800 */
[----:B------:R-:W4:Y:S04]  /*b6b80*/  LDL.LU R245, [R1+0x3bc] ;  /* 0x0003bc0001f57983 */ /* 0x000f280000300800 */
[----:B------:R0:W-:Y:S04]  /*b6b90*/  STL [R1+0x4a70], R11 ;  /* 0x004a700b01007387 */ /* 0x0001e80000100800 */
[----:B------:R-:W4:Y:S04]  /*b6ba0*/  LDL.LU R246, [R1+0x3c0] ;  /* 0x0003c00001f67983 */ /* 0x000f280000300800 */
[----:B0-----:R-:W4:Y:S01]  /*b6bb0*/  LDL.LU R11, [R1+0x3c4] ;  /* 0x0003c400010b7983 */ /* 0x001f220000300800 */
[----:B------:R-:W-:-:S02]  /*b6bc0*/  SHF.R.S32.HI R152, RZ, 0x1f, R20 ;  /* 0x0000001fff987819 */ /* 0x000fc40000011414 */
[----:B------:R-:W-:Y:S01]  /*b6bd0*/  IADD3 R14, P2, R20, R2, RZ ;  /* 0x00000002140e7210 */ /* 0x000fe20007f5e0ff */
[----:B------:R-:W4:Y:S04]  /*b6be0*/  LDL.LU R221, [R1+0x3c8] ;  /* 0x0003c80001dd7983 */ /* 0x000f280000300800 */
        /* <DEDUP_REMOVED lines=9> */
[----:B------:R-:W3:Y:S04]  /*b6c80*/  LDL.LU R248, [R1+0x3d0] ;  /* 0x0003d00001f87983 */ /* 0x000ee80000300800 */
[----:B------:R-:W3:Y:S04]  /*b6c90*/  LDL.LU R10, [R1+0x3d4] ;  /* 0x0003d400010a7983 */ /* 0x000ee80000300800 */
[----:B------:R-:W3:Y:S04]  /*b6ca0*/  LDL.LU R237, [R1+0x3d8] ;  /* 0x0003d80001ed7983 */ /* 0x000ee80000300800 */
[----:B------:R-:W3:Y:S04]  /*b6cb0*/  LDL.LU R240, [R1+0x3dc] ;  /* 0x0003dc0001f07983 */ /* 0x000ee80000300800 */
[----:B------:R-:W3:Y:S04]  /*b6cc0*/  LDL.LU R242, [R1+0x3e0] ;  /* 0x0003e00001f27983 */ /* 0x000ee80000300800 */
[----:B------:R4:W-:Y:S04]  /*b6cd0*/  STL.64 [R1+0xbd8], R14 ;  /* 0x000bd80e01007387 */ /* 0x0009e80000100a00 */
[----:B0-----:R-:W3:Y:S01]  /*b6ce0*/  LDL.LU R8, [R1+0x3e4] ;  /* 0x0003e40001087983 */ /* 0x001ee20000300800 */
[----:B----4-:R-:W-:-:S02]  /*b6cf0*/  F2FP.SATFINITE.E4M3.F32.PACK_AB_MERGE_C R14, R190, R196, RZ ;  /* 0x000000c4be0e723e */ /* 0x010fc400048070ff */
[----:B------:R-:W-:Y:S02]  /*b6d00*/  F2FP.SATFINITE.E4M3.F32.PACK_AB_MERGE_C R12, R19, R189, RZ ;  /* 0x000000bd130c723e */ /* 0x000fe400048070ff */
[----:B------:R-:W4:Y:S04]  /*b6d10*/  LDL.LU R19, [R1+0xc90] ;  /* 0x000c900001137983 */ /* 0x000f280000300800 */
[----:B------:R0:W-:Y:S02]  /*b6d20*/  STL [R1+0x4a38], R14 ;  /* 0x004a380e01007387 */ /* 0x0001e40000100800 */
[----:B0-----:R-:W-:Y:S02]  /*b6d30*/  IADD3 R14, P2, R20, R6, RZ ;  /* 0x00000006140e7210 */ /* 0x001fe40007f5e0ff */
[----:B------:R-:W-:Y:S03]  /*b6d40*/  STL [R1+0x4a3c], R12 ;  /* 0x004a3c0c01007387 */ /* 0x000fe60000100800 */
[----:B------:R-:W-:-:S05]  /*b6d50*/  IMAD.X R15, R152, 0x1, R5, P2 ;  /* 0x00000001980f7824 */ /* 0x000fca00010e0605 */
[----:B------:R0:W-:Y:S04]  /*b6d60*/  STL.64 [R1+0xbd0], R14 ;  /* 0x000bd00e01007387 */ /* 0x0001e80000100a00 */
[----:B------:R-:W4:Y:S04]  /*b6d70*/  LDL.LU R197, [R1+0x3e8] ;  /* 0x0003e80001c57983 */ /* 0x000f280000300800 */
[----:B------:R-:W4:Y:S01]  /*b6d80*/  LDL.LU R196, [R1+0x3ec] ;  /* 0x0003ec0001c47983 */ /* 0x000f220000300800 */
[----:B0-----:R-:W-:-:S05]  /*b6d90*/  IADD3 R14, P2, R20, R4, RZ ;  /* 0x00000004140e7210 */ /* 0x001fca0007f5e0ff */
[----:B------:R-:W-:-:S05]  /*b6da0*/  IMAD.X R15, R152, 0x1, R3, P2 ;  /* 0x00000001980f7824 */ /* 0x000fca00010e0603 */
[----:B------:R0:W-:Y:S01]  /*b6db0*/  STL.64 [R1+0xbc8], R14 ;  /* 0x000bc80e01007387 */ /* 0x0001e20000100a00 */
[----:B------:R-:W-:-:S05]  /*b6dc0*/  F2FP.SATFINITE.E4M3.F32.PACK_AB_MERGE_C R12, R244, R238, RZ ;  /* 0x000000eef40c723e */ /* 0x000fca00048070ff */
[----:B------:R1:W-:Y:S04]  /*b6dd0*/  STL [R1+0x4a24], R12 ;  /* 0x004a240c01007387 */ /* 0x0003e80000100800 */
[----:B------:R-:W4:Y:S04]  /*b6de0*/  LDL.LU R190, [R1+0x3f0] ;  /* 0x0003f00001be7983 */ /* 0x000f280000300800 */
[----:B------:R-:W4:Y:S04]  /*b6df0*/  LDL.LU R189, [R1+0x3f4] ;  /* 0x0003f40001bd7983 */ /* 0x000f280000300800 */
[----:B------:R-:W4:Y:S04]  /*b6e00*/  LDL.LU R238, [R1+0x3f8] ;  /* 0x0003f80001ee7983 */ /* 0x000f280000300800 */
[----:B------:R-:W4:Y:S01]  /*b6e10*/  LDL.LU R244, [R1+0x3fc] ;  /* 0x0003fc0001f47983 */ /* 0x000f220000300800 */
[----:B0-----:R-:W-:-:S03]  /*b6e20*/  F2FP.SATFINITE.E4M3.F32.PACK_AB_MERGE_C R14, R245, R239, RZ ;  /* 0x000000eff50e723e */ /* 0x001fc600048070ff */
[----:B------:R-:W4:Y:S04]  /*b6e30*/  LDL.LU R245, [R1+0xe0] ;  /* 0x0000e00001f57983 */ /* 0x000f280000300800 */
[----:B------:R0:W-:Y:S01]  /*b6e40*/  STL [R1+0x4a28], R14 ;  /* 0x004a280e01007387 */ /* 0x0001e20000100800 */
[----:B-1----:R-:W-:-:S03]  /*b6e50*/  F2FP.SATFINITE.E4M3.F32.PACK_AB_MERGE_C R12, R11, R246, RZ ;  /* 0x000000f60b0c723e */ /* 0x002fc600048070ff */
[----:B------:R-:W4:Y:S01]  /*b6e60*/  LDL.LU R11, [R1+0xe4] ;  /* 0x0000e400010b7983 */ /* 0x000f220000300800 */
[----:B------:R-:W-:Y:S02]  /*b6e70*/  SHF.R.S32.HI R152, RZ, 0x1f, R198 ;  /* 0x0000001fff987819 */ /* 0x000fe400000114c6 */
[----:B0-----:R-:W-:Y:S01]  /*b6e80*/  IADD3 R14, P2, R198, R2, RZ ;  /* 0x00000002c60e7210 */ /* 0x001fe20007f5e0ff */
[----:B------:R-:W-:Y:S04]  /*b6e90*/  STL [R1+0x4a10], R12 ;  /* 0x004a100c01007387 */ /* 0x000fe80000100800 */
[----:B------:R-:W-:Y:S01]  /*b6ea0*/  IMAD.X R15, R152, 0x1, R13, P2 ;  /* 0x00000001980f7824 */ /* 0x000fe200010e060d */
[----:B------:R-:W4:Y:S04]  /*b6eb0*/  LDL.LU R239, [R1+0xe8] ;  /* 0x0000e80001ef7983 */ /* 0x000f280000300800 */
[----:B------:R-:W4:Y:S04]  /*b6ec0*/  LDL.LU R246, [R1+0xec] ;  /* 0x0000ec0001f67983 */ /* 0x000f280000300800 */
[----:B------:R2:W-:Y:S02]  /*b6ed0*/  STL.64 [R1+0xbc0], R14 ;  /* 0x000bc00e01007387 */ /* 0x0005e40000100a00 */
[----:B--2---:R-:W-:-:S02]  /*b6ee0*/  F2FP.SATFINITE.E4M3.F32.PACK_AB_MERGE_C R14, R229, R221, RZ ;  /* 0x000000dde50e723e */ /* 0x004fc400048070ff */
[----:B---3--:R-:W-:Y:S02]  /*b6ef0*/  F2FP.SATFINITE.E4M3.F32.PACK_AB_MERGE_C R12, R10, R248, RZ ;  /* 0x000000f80a0c723e */ /* 0x008fe400048070ff */
[----:B------:R-:W2:Y:S04]  /*b6f00*/  LDL.LU R248, [R1+0xf0] ;  /* 0x0000f00001f87983 */ /* 0x000ea80000300800 */
[----:B------:R0:W-:Y:S04]  /*b6f10*/  STL [R1+0x4a14], R14 ;  /* 0x004a140e01007387 */ /* 0x0001e80000100800 */
[----:B------:R-:W2:Y:S01]  /*b6f20*/  LDL.LU R10, [R1+0xf4] ;  /* 0x0000f400010a7983 */ /* 0x000ea20000300800 */
[----:B0-----:R-:W-:-:S03]  /*b6f30*/  IADD3 R14, P2, R198, R0, RZ ;  /* 0x00000000c60e7210 */ /* 0x001fc60007f5e0ff */
[----:B------:R0:W-:Y:S02]  /*b6f40*/  STL [R1+0x49fc], R12 ;  /* 0x0049fc0c01007387 */ /* 0x0001e40000100800 */
[----:B------:R-:W-:-:S05]  /*b6f50*/  IMAD.X R15, R152, 0x1, R7, P2 ;  /* 0x00000001980f7824 */ /* 0x000fca00010e0607 */
[----:B------:R1:W-:Y:S01]  /*b6f60*/  STL.64 [R1+0xbb8], R14 ;  /* 0x000bb80e01007387 */ /* 0x0003e20000100a00 */
[----:B0-----:R-:W-:-:S03]  /*b6f70*/  F2FP.SATFINITE.E4M3.F32.PACK_AB_MERGE_C R12, R8, R242, RZ ;  /* 0x000000f2080c723e */ /* 0x001fc600048070ff */
[----:B------:R-:W3:Y:S01]  /*b6f80*/  LDL.LU R8, [R1+0xc94] ;  /* 0x000c940001087983 */ /* 0x000ee20000300800 */
[----:B-1----:R-:W-:-:S05]  /*b6f90*/  F2FP.SATFINITE.E4M3.F32.PACK_AB_MERGE_C R14, R240, R237, RZ ;  /* 0x000000edf00e723e */ /* 0x002fca00048070ff */
[----:B------:R0:W-:Y:S04]  /*b6fa0*/  STL [R1+0x4a04], R14 ;  /* 0x004a040e01007387 */ /* 0x0001e80000100800 */
[----:B------:R-:W-:Y:S04]  /*b6fb0*/  STL [R1+0x4de4], R12 ;  /* 0x004de40c01007387 */ /* 0x000fe80000100800 */
[----:B------:R-:W3:Y:S01]  /*b6fc0*/  LDL.LU R20, [R1+0xf8] ;  /* 0x0000f80001147983 */ /* 0x000ee20000300800 */
[----:B0-----:R-:W-:-:S03]  /*b6fd0*/  IADD3 R14, P2, R198, R6, RZ ;  /* 0x00000006c60e7210 */ /* 0x001fc60007f5e0ff */
[----:B------:R-:W3:Y:S02]  /*b6fe0*/  LDL.LU R221, [R1+0xfc] ;  /* 0x0000fc0001dd7983 */ /* 0x000ee40000300800 */
[----:B------:R-:W-:Y:S02]  /*b6ff0*/  IMAD.X R15, R152, 0x1, R5, P2 ;  /* 0x00000001980f7824 */ /* 0x000fe400010e0605 */
[----:B------:R-:W3:Y:S04]  /*b7000*/  LDL.LU R229, [R1+0x100] ;  /* 0x0001000001e57983 */ /* 0x000ee80000300800 */
[----:B------:R0:W-:Y:S04]  /*b7010*/  STL.64 [R1+0xbb0], R14 ;  /* 0x000bb00e01007387 */ /* 0x0001e80000100a00 */
[----:B------:R-:W3:Y:S04]  /*b7020*/  LDL.LU R237, [R1+0x104] ;  /* 0x0001040001ed7983 */ /* 0x000ee80000300800 */
[----:B------:R-:W3:Y:S04]  /*b7030*/  LDL.LU R240, [R1+0x108] ;  /* 0x0001080001f07983 */ /* 0x000ee80000300800 */
[----:B------:R-:W3:Y:S01]  /*b7040*/  LDL.LU R242, [R1+0x10c] ;  /* 0x00010c0001f27983 */ /* 0x000ee20000300800 */
[----:B0-----:R-:W-:-:S05]  /*b7050*/  IADD3 R14, P2, R198, R4, RZ ;  /* 0x00000004c60e7210 */ /* 0x001fca0007f5e0ff */
[----:B------:R-:W-:-:S05]  /*b7060*/  IMAD.X R15, R152, 0x1, R3, P2 ;  /* 0x00000001980f7824 */ /* 0x000fca00010e0603 */
[----:B------:R0:W-:Y:S01]  /*b7070*/  STL.64 [R1+0xba8], R14 ;  /* 0x000ba80e01007387 */ /* 0x0001e20000100a00 */
[----:B----4-:R-:W-:Y:S02]  /*b7080*/  SHF.R.S32.HI R152, RZ, 0x1f, R19 ;  /* 0x0000001fff987819 */ /* 0x010fe40000011413 */
[----:B0-----:R-:W-:-:S05]  /*b7090*/  F2FP.SATFINITE.E4M3.F32.PACK_AB_MERGE_C R15, R196, R197, RZ ;  /* 0x000000c5c40f723e */ /* 0x001fca00048070ff */
[----:B------:R-:W-:Y:S01]  /*b70a0*/  STL [R1+0x4de0], R15 ;  /* 0x004de00f01007387 */ /* 0x000fe20000100800 */
[----:B------:R-:W-:-:S05]  /*b70b0*/  F2FP.SATFINITE.E4M3.F32.PACK_AB_MERGE_C R14, R189, R190, RZ ;  /* 0x000000bebd0e723e */ /* 0x000fca00048070ff */
[----:B------:R0:W-:Y:S01]  /*b70c0*/  STL [R1+0x4df4], R14 ;  /* 0x004df40e01007387 */ /* 0x0001e20000100800 */
[----:B------:R-:W-:Y:S02]  /*b70d0*/  F2FP.SATFINITE.E4M3.F32.PACK_AB_MERGE_C R12, R244, R238, RZ ;  /* 0x000000eef40c723e */ /* 0x000fe400048070ff */
[----:B0-----:R-:W-:-:S03]  /*b70e0*/  IADD3 R14, P2, R19, R2, RZ ;  /* 0x00000002130e7210 */ /* 0x001fc60007f5e0ff */
[----:B------:R-:W-:Y:S02]  /*b70f0*/  STL [R1+0x4df0], R12 ;  /* 0x004df00c01007387 */ /* 0x000fe40000100800 */
[----:B------:R-:W-:Y:S02]  /*b7100*/  IMAD.X R15, R152, 0x1, R13, P2 ;  /* 0x00000001980f7824 */ /* 0x000fe400010e060d */
[----:B------:R-:W4:Y:S04]  /*b7110*/  LDL.LU R238, [R1+0x110] ;  /* 0x0001100001ee7983 */ /* 0x000f280000300800 */
[----:B------:R-:W4:Y:S01]  /*b7120*/  LDL.LU R244, [R1+0x114] ;  /* 0x0001140001f47983 */ /* 0x000f220000300800 */
[----:B------:R-:W-:-:S03]  /*b7130*/  F2FP.SATFINITE.E4M3.F32.PACK_AB_MERGE_C R11, R11, R245, RZ ;  /* 0x000000f50b0b723e */ /* 0x000fc600048070ff */
[----:B------:R-:W-:Y:S04]  /*b7140*/  STL.64 [R1+0xba0], R14 ;  /* 0x000ba00e01007387 */ /* 0x000fe80000100a00 */
[----:B------:R0:W-:Y:S04]  /*b7150*/  STL [R1+0x320], R11 ;  /* 0x0003200b01007387 */ /* 0x0001e80000100800 */
[----:B------:R-:W4:Y:S04]  /*b7160*/  LDL.LU R245, [R1+0x118] ;  /* 0x0001180001f57983 */ /* 0x000f280000300800 */
[----:B0-----:R-:W4:Y:S01]  /*b7170*/  LDL.LU R11, [R1+0x11c] ;  /* 0x00011c00010b7983 */ /* 0x001f220000300800 */
[----:B------:R-:W-:-:S02]  /*b7180*/  IADD3 R14, P2, R19, R0, RZ ;  /* 0x00000000130e7210 */ /* 0x000fc40007f5e0ff */
[----:B------:R-:W-:-:S03]  /*b7190*/  F2FP.SATFINITE.E4M3.F32.PACK_AB_MERGE_C R222, R246, R239, RZ ;  /* 0x000000eff6de723e */ /* 0x000fc600048070ff */
[----:B------:R-:W-:Y:S02]  /*b71a0*/  IMAD.X R15, R152, 0x1, R7, P2 ;  /* 0x00000001980f7824 */ /* 0x000fe400010e0607 */
[----:B------:R-:W-:Y:S04]  /*b71b0*/  STL [R1+0x5408], R222 ;  /* 0x005408de01007387 */ /* 0x000fe80000100800 */
[----:B------:R-:W4:Y:S04]  /*b71c0*/  LDL.LU R239, [R1+0x120] ;  /* 0x0001200001ef7983 */ /* 0x000f280000300800 */
[----:B------:R-:W4:Y:S04]  /*b71d0*/  LDL.LU R246, [R1+0x124] ;  /* 0x0001240001f67983 */ /* 0x000f280000300800 */
[----:B------:R0:W-:Y:S01]  /*b71e0*/  STL.64 [R1+0xb98], R14 ;  /* 0x000b980e01007387 */ /* 0x0001e20000100a00 */
[----:B------:R-:W-:-:S02]  /*b71f0*/  F2FP.SATFINITE.E4M3.F32.PACK_AB_MERGE_C R12, R149, R148, RZ ;  /* 0x00000094950c723e */ /* 0x000fc400048070ff */
[----:B0-----:R-:W-:-:S05]  /*b7200*/  IADD3 R14, P2, R19, R6, RZ ;  /* 0x00000006130e7210 */ /* 0x001fca0007f5e0ff */
[----:B------:R-:W-:Y:S01]  /*b7210*/  IMAD.X R15, R152, 0x1, R5, P2 ;  /* 0x00000001980f7824 */ /* 0x000fe200010e0605 */
[----:B--2---:R-:W-:-:S05]  /*b7220*/  F2FP.SATFINITE.E4M3.F32.PACK_AB_MERGE_C R10, R10, R248, RZ ;  /* 0x000000f80a0a723e */ /* 0x004fca00048070ff */
[----:B------:R0:W-:Y:S04]  /*b7230*/  STL [R1+0x328], R10 ;  /* 0x0003280a01007387 */ /* 0x0001e80000100800 */
[----:B------:R-:W2:Y:S04]  /*b7240*/  LDL.LU R248, [R1+0x128] ;  /* 0x0001280001f87983 */ /* 0x000ea80000300800 */
[----:B0-----:R-:W2:Y:S04]  /*b7250*/  LDL.LU R10, [R1+0x12c] ;  /* 0x00012c00010a7983 */ /* 0x001ea80000300800 */
[----:B------:R-:W-:Y:S04]  /*b7260*/  STL [R1+0x4de8], R12 ;  /* 0x004de80c01007387 */ /* 0x000fe80000100800 */
[----:B------:R0:W-:Y:S02]  /*b7270*/  STL.64 [R1+0xb90], R14 ;  /* 0x000b900e01007387 */ /* 0x0001e40000100a00 */
[----:B0-----:R-:W-:-:S02]  /*b7280*/  IADD3 R14, P2, R19, R4, RZ ;  /* 0x00000004130e7210 */ /* 0x001fc40007f5e0ff */
[----:B------:R-:W2:Y:S03]  /*b7290*/  LDL.LU R19, [R1+0xc98] ;  /* 0x000c980001137983 */ /* 0x000ea60000300800 */
[----:B------:R-:W-:-:S05]  /*b72a0*/  IMAD.X R15, R152, 0x1, R3, P2 ;  /* 0x00000001980f7824 */ /* 0x000fca00010e0603 */
[----:B------:R3:W-:Y:S02]  /*b72b0*/  STL.64 [R1+0xb88], R14 ;  /* 0x000b880e01007387 */ /* 0x0007e40000100a00 */
[----:B---3--:R-:W-:Y:S02]  /*b72c0*/  F2FP.SATFINITE.E4M3.F32.PACK_AB_MERGE_C R15, R221, R20, RZ ;  /* 0x00000014dd0f723e */ /* 0x008fe400048070ff */
[----:B------:R-:W-:-:S03]  /*b72d0*/  F2FP.SATFINITE.E4M3.F32.PACK_AB_MERGE_C R14, R237, R229, RZ ;  /* 0x000000e5ed0e723e */ /* 0x000fc600048070ff */
[----:B------:R-:W-:Y:S01]  /*b72e0*/  STL [R1+0x324], R15 ;  /* 0x0003240f01007387 */ /* 0x000fe20000100800 */
[----:B------:R-:W-:-:S03]  /*b72f0*/  F2FP.SATFINITE.E4M3.F32.PACK_AB_MERGE_C R12, R242, R240, RZ ;  /* 0x000000f0f20c723e */ /* 0x000fc600048070ff */
[----:B------:R-:W3:Y:S04]  /*b7300*/  LDL.LU R202, [R1+0x130] ;  /* 0x0001300001ca7983 */ /* 0x000ee80000300800 */
[----:B------:R0:W-:Y:S04]  /*b7310*/  STL [R1+0x4830], R14 ;  /* 0x0048300e01007387 */ /* 0x0001e80000100800 */
[----:B------:R-:W3:Y:S04]  /*b7320*/  LDL.LU R201, [R1+0x134] ;  /* 0x0001340001c97983 */ /* 0x000ee80000300800 */
[----:B------:R-:W-:Y:S04]  /*b7330*/  STL [R1+0x482c], R12 ;  /* 0x00482c0c01007387 */ /* 0x000fe80000100800 */
[----:B------:R-:W3:Y:S04]  /*b7340*/  LDL.LU R200, [R1+0x138] ;  /* 0x0001380001c87983 */ /* 0x000ee80000300800 */
[----:B------:R-:W3:Y:S01]  /*b7350*/  LDL.LU R198, [R1+0x13c] ;  /* 0x00013c0001c67983 */ /* 0x000ee20000300800 */
[----:B------:R-:W-:-:S02]  /*b7360*/  SHF.R.S32.HI R148, RZ, 0x1f, R8 ;  /* 0x0000001fff947819 */ /* 0x000fc40000011408 */
[----:B0-----:R-:W-:Y:S01]  /*b7370*/  IADD3 R14, P2, R8, R2, RZ ;  /* 0x00000002080e7210 */ /* 0x001fe20007f5e0ff */
[----:B------:R-:W3:Y:S04]  /*b7380*/  LDL.LU R197, [R1+0x140] ;  /* 0x0001400001c57983 */ /* 0x000ee80000300800 */
[----:B------:R-:W3:Y:S01]  /*b7390*/  LDL.LU R196, [R1+0x144] ;  /* 0x0001440001c47983 */ /* 0x000ee20000300800 */
[----:B------:R-:W-:-:S03]  /*b73a0*/  IMAD.X R15, R148, 0x1, R13, P2 ;  /* 0x00000001940f7824 */ /* 0x000fc600010e060d */
[----:B------:R-:W3:Y:S04]  /*b73b0*/  LDL.LU R190, [R1+0x148] ;  /* 0x0001480001be7983 */ /* 0x000ee80000300800 */
[----:B------:R-:W3:Y:S04]  /*b73c0*/  LDL.LU R189, [R1+0x14c] ;  /* 0x00014c0001bd7983 */ /* 0x000ee80000300800 */
[----:B------:R-:W3:Y:S04]  /*b73d0*/  LDL.LU R240, [R1+0x150] ;  /* 0x0001500001f07983 */ /* 0x000ee80000300800 */
[----:B------:R4:W-:Y:S04]  /*b73e0*/  STL.64 [R1+0xb80], R14 ;  /* 0x000b800e01007387 */ /* 0x0009e80000100a00 */
[----:B------:R-:W3:Y:S01]  /*b73f0*/  LDL.LU R242, [R1+0x154] ;  /* 0x0001540001f27983 */ /* 0x000ee20000300800 */
[----:B----4-:R-:W-:-:S03]  /*b7400*/  F2FP.SATFINITE.E4M3.F32.PACK_AB_MERGE_C R14, R244, R238, RZ ;  /* 0x000000eef40e723e */ /* 0x010fc600048070ff */
[----:B------:R-:W4:Y:S04]  /*b7410*/  LDL.LU R244, [R1+0x158] ;  /* 0x0001580001f47983 */ /* 0x000f280000300800 */
[----:B------:R0:W-:Y:S01]  /*b7420*/  STL [R1+0x4874], R14 ;  /* 0x0048740e01007387 */ /* 0x0001e20000100800 */
[----:B------:R-:W-:-:S03]  /*b7430*/  F2FP.SATFINITE.E4M3.F32.PACK_AB_MERGE_C R12, R11, R245, RZ ;  /* 0x000000f50b0c723e */ /* 0x000fc600048070ff */
[----:B------:R-:W4:Y:S01]  /*b7440*/  LDL.LU R11, [R1+0x15c] ;  /* 0x00015c00010b7983 */ /* 0x000f220000300800 */
[----:B0-----:R-:W-:-:S03]  /*b7450*/  IADD3 R14, P2, R8, R0, RZ ;  /* 0x00000000080e7210 */ /* 0x001fc60007f5e0ff */
[----:B------:R0:W-:Y:S02]  /*b7460*/  STL [R1+0x4864], R12 ;  /* 0x0048640c01007387 */ /* 0x0001e40000100800 */
[----:B------:R-:W-:Y:S02]  /*b7470*/  IMAD.X R15, R148, 0x1, R7, P2 ;  /* 0x00000001940f7824 */ /* 0x000fe400010e0607 */
[----:B------:R-:W4:Y:S04]  /*b7480*/  LDL.LU R245, [R1+0xc9c] ;  /* 0x000c9c0001f57983 */ /* 0x000f280000300800 */
[----:B------:R-:W4:Y:S01]  /*b7490*/  LDL.LU R20, [R1+0x160] ;  /* 0x0001600001147983 */ /* 0x000f220000300800 */
[----:B0-----:R-:W-:-:S03]  /*b74a0*/  F2FP.SATFINITE.E4M3.F32.PACK_AB_MERGE_C R12, R246, R239, RZ ;  /* 0x000000eff60c723e */ /* 0x001fc600048070ff */
[----:B------:R0:W-:Y:S04]  /*b74b0*/  STL.64 [R1+0xb78], R14 ;  /* 0x000b780e01007387 */ /* 0x0001e80000100a00 */
[----:B------:R-:W-:Y:S04]  /*b74c0*/  STL [R1+0x489c], R12 ;  /* 0x00489c0c01007387 */ /* 0x000fe80000100800 */
        /* <DEDUP_REMOVED lines=8> */
[----:B------:R-:W2:Y:S04]  /*b7550*/  LDL.LU R248, [R1+0x174] ;  /* 0x0001740001f87983 */ /* 0x000ea80000300800 */
[----:B------:R0:W-:Y:S04]  /*b7560*/  STL.64 [R1+0xb70], R14 ;  /* 0x000b700e01007387 */ /* 0x0001e80000100a00 */
[----:B------:R-:W2:Y:S04]  /*b7570*/  LDL.LU R238, [R1+0x178] ;  /* 0x0001780001ee7983 */ /* 0x000ea80000300800 */
[----:B------:R-:W2:Y:S01]  /*b7580*/  LDL.LU R239, [R1+0x17c] ;  /* 0x00017c0001ef7983 */ /* 0x000ea20000300800 */
[----:B0-----:R-:W-:-:S03]  /*b7590*/  IADD3 R14, P2, R8, R4, RZ ;  /* 0x00000004080e7210 */ /* 0x001fc60007f5e0ff */
[----:B------:R-:W2:Y:S02]  /*b75a0*/  LDL.LU R10, [R1+0x180] ;  /* 0x00018000010a7983 */ /* 0x000ea40000300800 */
[----:B------:R-:W-:-:S05]  /*b75b0*/  IMAD.X R15, R148, 0x1, R3, P2 ;  /* 0x00000001940f7824 */ /* 0x000fca00010e0603 */
[----:B------:R3:W-:Y:S04]  /*b75c0*/  STL.64 [R1+0xb68], R14 ;  /* 0x000b680e01007387 */ /* 0x0007e80000100a00 */
[----:B------:R-:W2:Y:S01]  /*b75d0*/  LDL.LU R8, [R1+0x184] ;  /* 0x0001840001087983 */ /* 0x000ea20000300800 */
[----:B------:R-:W-:Y:S02]  /*b75e0*/  SHF.R.S32.HI R148, RZ, 0x1f, R19 ;  /* 0x0000001fff947819 */ /* 0x000fe40000011413 */
[----:B---3--:R-:W-:-:S05]  /*b75f0*/  F2FP.SATFINITE.E4M3.F32.PACK_AB_MERGE_C R15, R201, R202, RZ ;  /* 0x000000cac90f723e */ /* 0x008fca00048070ff */
[----:B------:R-:W-:Y:S01]  /*b7600*/  STL [R1+0x48a8], R15 ;  /* 0x0048a80f01007387 */ /* 0x000fe20000100800 */
[----:B------:R-:W-:-:S05]  /*b7610*/  F2FP.SATFINITE.E4M3.F32.PACK_AB_MERGE_C R14, R198, R200, RZ ;  /* 0x000000c8c60e723e */ /* 0x000fca00048070ff */
        /* <DEDUP_REMOVED lines=8> */
[----:B------:R-:W-:Y:S01]  /*b76a0*/  STL [R1+0x48dc], R21 ;  /* 0x0048dc1501007387 */ /* 0x000fe20000100800 */
[----:B-1----:R-:W-:-:S03]  /*b76b0*/  IADD3 R14, P2, R19, R0, RZ ;  /* 0x00000000130e7210 */ /* 0x002fc60007f5e0ff */
[----:B------:R4:W-:Y:S02]  /*b76c0*/  STL [R1+0x48f0], R12 ;  /* 0x0048f00c01007387 */ /* 0x0009e40000100800 */
[----:B------:R-:W-:Y:S02]  /*b76d0*/  IMAD.X R15, R148, 0x1, R7, P2 ;  /* 0x00000001940f7824 */ /* 0x000fe400010e0607 */
[----:B------:R-:W3:Y:S04]  /*b76e0*/  LDL.LU R240, [R1+0x188] ;  /* 0x0001880001f07983 */ /* 0x000ee80000300800 */
[----:B------:R-:W3:Y:S04]  /*b76f0*/  LDL.LU R242, [R1+0x18c] ;  /* 0x00018c0001f27983 */ /* 0x000ee80000300800 */
[----:B------:R0:W-:Y:S01]  /*b7700*/  STL.64 [R1+0xb58], R14 ;  /* 0x000b580e01007387 */ /* 0x0001e20000100a00 */
[----:B----4-:R-:W-:-:S03]  /*b7710*/  F2FP.SATFINITE.E4M3.F32.PACK_AB_MERGE_C R12, R11, R244, RZ ;  /* 0x000000f40b0c723e */ /* 0x010fc600048070ff */
[----:B------:R-:W4:Y:S04]  /*b7720*/  LDL.LU R244, [R1+0x190] ;  /* 0x0001900001f47983 */ /* 0x000f280000300800 */
[----:B------:R-:W4:Y:S01]  /*b7730*/  LDL.LU R11, [R1+0x194] ;  /* 0x00019400010b7983 */ /* 0x000f220000300800 */
[----:B0-----:R-:W-:-:S03]  /*b7740*/  IADD3 R14, P2, R19, R6, RZ ;  /* 0x00000006130e7210 */ /* 0x001fc60007f5e0ff */
[----:B------:R0:W-:Y:S02]  /*b7750*/  STL [R1+0x48ec], R12 ;  /* 0x0048ec0c01007387 */ /* 0x0001e40000100800 */
[----:B------:R-:W-:Y:S01]  /*b7760*/  IMAD.X R15, R148, 0x1, R5, P2 ;  /* 0x00000001940f7824 */ /* 0x000fe200010e0605 */
[----:B0-----:R-:W-:-:S05]  /*b7770*/  F2FP.SATFINITE.E4M3.F32.PACK_AB_MERGE_C R12, R145, R144, RZ ;  /* 0x00000090910c723e */ /* 0x001fca00048070ff */
[----:B------:R-:W-:Y:S04]  /*b7780*/  STL [R1+0x4dc4], R12 ;  /* 0x004dc40c01007387 */ /* 0x000fe80000100800 */
[----:B------:R0:W-:Y:S02]  /*b7790*/  STL.64 [R1+0xb50], R14 ;  /* 0x000b500e01007387 */ /* 0x0001e40000100a00 */
[----:B0-----:R-:W-:-:S05]  /*b77a0*/  IADD3 R14, P2, R19, R4, RZ ;  /* 0x00000004130e7210 */ /* 0x001fca0007f5e0ff */
[----:B------:R-:W-:-:S05]  /*b77b0*/  IMAD.X R15, R148, 0x1, R3, P2 ;  /* 0x00000001940f7824 */ /* 0x000fca00010e0603 */
[----:B------:R0:W-:Y:S02]  /*b77c0*/  STL.64 [R1+0xb48], R14 ;  /* 0x000b480e01007387 */ /* 0x0001e40000100a00 */
[----:B0-----:R-:W-:-:S05]  /*b77d0*/  F2FP.SATFINITE.E4M3.F32.PACK_AB_MERGE_C R15, R221, R20, RZ ;  /* 0x00000014dd0f723e */ /* 0x001fca00048070ff */
[----:B------:R-:W-:Y:S01]  /*b77e0*/  STL [R1+0x4900], R15 ;  /* 0x0049000f01007387 */ /* 0x000fe20000100800 */
[----:B------:R-:W-:Y:S02]  /*b77f0*/  SHF.R.S32.HI R144, RZ, 0x1f, R245 ;  /* 0x0000001fff907819 */ /* 0x000fe400000114f5 */
[----:B--2---:R-:W-:Y:S02]  /*b7800*/  F2FP.SATFINITE.E4M3.F32.PACK_AB_MERGE_C R14, R237, R229, RZ ;  /* 0x000000e5ed0e723e */ /* 0x004fe400048070ff */
[----:B------:R-:W-:Y:S02]  /*b7810*/  F2FP.SATFINITE.E4M3.F32.PACK_AB_MERGE_C R12, R248, R246, RZ ;  /* 0x000000f6f80c723e */ /* 0x000fe400048070ff */
[----:B------:R-:W2:Y:S04]  /*b7820*/  LDL.LU R246, [R1+0x198] ;  /* 0x0001980001f67983 */ /* 0x000ea80000300800 */
[----:B------:R0:W-:Y:S04]  /*b7830*/  STL [R1+0x48fc], R14 ;  /* 0x0048fc0e01007387 */ /* 0x0001e80000100800 */
[----:B------:R-:W2:Y:S01]  /*b7840*/  LDL.LU R248, [R1+0x19c] ;  /* 0x00019c0001f87983 */ /* 0x000ea20000300800 */
[----:B0-----:R-:W-:-:S03]  /*b7850*/  IADD3 R14, P2, R245, R2, RZ ;  /* 0x00000002f50e7210 */ /* 0x001fc60007f5e0ff */
[----:B------:R0:W-:Y:S02]  /*b7860*/  STL [R1+0x4918], R12 ;  /* 0x0049180c01007387 */ /* 0x0001e40000100800 */
[----:B------:R-:W-:Y:S02]  /*b7870*/  IMAD.X R15, R144, 0x1, R13, P2 ;  /* 0x00000001900f7824 */ /* 0x000fe400010e060d */
[----:B------:R-:W2:Y:S04]  /*b7880*/  LDL.LU R189, [R1+0xca0] ;  /* 0x000ca00001bd7983 */ /* 0x000ea80000300800 */
[----:B------:R-:W2:Y:S01]  /*b7890*/  LDL.LU R204, [R1+0x1a0] ;  /* 0x0001a00001cc7983 */ /* 0x000ea20000300800 */
[----:B0-----:R-:W-:-:S03]  /*b78a0*/  F2FP.SATFINITE.E4M3.F32.PACK_AB_MERGE_C R12, R239, R238, RZ ;  /* 0x000000eeef0c723e */ /* 0x001fc600048070ff */
[----:B------:R-:W-:Y:S04]  /*b78b0*/  STL.64 [R1+0xb40], R14 ;  /* 0x000b400e01007387 */ /* 0x000fe80000100a00 */
[----:B------:R-:W-:Y:S01]  /*b78c0*/  STL [R1+0x4914], R12 ;  /* 0x0049140c01007387 */ /* 0x000fe20000100800 */
[----:B------:R-:W-:-:S03]  /*b78d0*/  F2FP.SATFINITE.E4M3.F32.PACK_AB_MERGE_C R8, R8, R10, RZ ;  /* 0x0000000a0808723e */ /* 0x000fc600048070ff */
[----:B------:R-:W2:Y:S04]  /*b78e0*/  LDL.LU R203, [R1+0x1a4] ;  /* 0x0001a40001cb7983 */ /* 0x000ea80000300800 */
[----:B------:R0:W-:Y:S04]  /*b78f0*/  STL [R1+0x4934], R8 ;  /* 0x0049340801007387 */ /* 0x0001e80000100800 */
[----:B------:R-:W2:Y:S04]  /*b7900*/  LDL.LU R202, [R1+0x1a8] ;  /* 0x0001a80001ca7983 */ /* 0x000ea80000300800 */
[----:B------:R-:W2:Y:S04]  /*b7910*/  LDL.LU R201, [R1+0x1ac] ;  /* 0x0001ac0001c97983 */ /* 0x000ea80000300800 */
[----:B------:R-:W2:Y:S04]  /*b7920*/  LDL.LU R200, [R1+0x1b0] ;  /* 0x0001b00001c87983 */ /* 0x000ea80000300800 */
[----:B------:R-:W2:Y:S04]  /*b7930*/  LDL.LU R198, [R1+0x1b4] ;  /* 0x0001b40001c67983 */ /* 0x000ea80000300800 */
[----:B------:R-:W2:Y:S04]  /*b7940*/  LDL.LU R197, [R1+0x1b8] ;  /* 0x0001b80001c57983 */ /* 0x000ea80000300800 */
[----:B0-----:R-:W2:Y:S01]  /*b7950*/  LDL.LU R8, [R1+0x1bc] ;  /* 0x0001bc0001087983 */ /* 0x001ea20000300800 */
[----:B------:R-:W-:-:S03]  /*b7960*/  IADD3 R14, P2, R245, R0, RZ ;  /* 0x00000000f50e7210 */ /* 0x000fc60007f5e0ff */
[----:B------:R-:W2:Y:S02]  /*b7970*/  LDL.LU R10, [R1+0xca4] ;  /* 0x000ca400010a7983 */ /* 0x000ea40000300800 */
[----:B------:R-:W-:Y:S02]  /*b7980*/  IMAD.X R15, R144, 0x1, R7, P2 ;  /* 0x00000001900f7824 */ /* 0x000fe400010e0607 */
[----:B------:R-:W2:Y:S04]  /*b7990*/  LDL.LU R196, [R1+0x1c0] ;  /* 0x0001c00001c47983 */ /* 0x000ea80000300800 */
[----:B------:R-:W2:Y:S04]  /*b79a0*/  LDL.LU R190, [R1+0x1c4] ;  /* 0x0001c40001be7983 */ /* 0x000ea80000300800 */
[----:B------:R0:W-:Y:S02]  /*b79b0*/  STL.64 [R1+0xb38], R14 ;  /* 0x000b380e01007387 */ /* 0x0001e40000100a00 */
[----:B0-----:R-:W-:-:S02]  /*b79c0*/  IADD3 R14, P2, R245, R6, RZ ;  /* 0x00000006f50e7210 */ /* 0x001fc40007f5e0ff */
[----:B---3--:R-:W-:-:S03]  /*b79d0*/  F2FP.SATFINITE.E4M3.F32.PACK_AB_MERGE_C R12, R242, R240, RZ ;  /* 0x000000f0f20c723e */ /* 0x008fc600048070ff */
[----:B------:R-:W-:Y:S02]  /*b79e0*/  IMAD.X R15, R144, 0x1, R5, P2 ;  /* 0x00000001900f7824 */ /* 0x000fe400010e0605 */
[----:B------:R-:W-:Y:S01]  /*b79f0*/  STL [R1+0x492c], R12 ;  /* 0x00492c0c01007387 */ /* 0x000fe20000100800 */
[----:B----4-:R-:W-:-:S05]  /*b7a00*/  F2FP.SATFINITE.E4M3.F32.PACK_AB_MERGE_C R11, R11, R244, RZ ;  /* 0x000000f40b0b723e */ /* 0x010fca00048070ff */
[----:B------:R0:W-:Y:S04]  /*b7a10*/  STL [R1+0x494c], R11 ;  /* 0x00494c0b01007387 */ /* 0x0001e80000100800 */
[----:B------:R-:W3:Y:S04]  /*b7a20*/  LDL.LU R19, [R1+0x1c8] ;  /* 0x0001c80001137983 */ /* 0x000ee80000300800 */
[----:B------:R-:W3:Y:S04]  /*b7a30*/  LDL.LU R20, [R1+0x1cc] ;  /* 0x0001cc0001147983 */ /* 0x000ee80000300800 */
[----:B------:R-:W4:Y:S04]  /*b7a40*/  LDL.LU R221, [R1+0x1d0] ;  /* 0x0001d00001dd7983 */ /* 0x000f280000300800 */
[----:B------:R1:W-:Y:S04]  /*b7a50*/  STL.64 [R1+0xb30], R14 ;  /* 0x000b300e01007387 */ /* 0x0003e80000100a00 */
[----:B------:R-:W4:Y:S04]  /*b7a60*/  LDL.LU R229, [R1+0x1d4] ;  /* 0x0001d40001e57983 */ /* 0x000f280000300800 */
[----:B------:R-:W4:Y:S04]  /*b7a70*/  LDL.LU R237, [R1+0x1d8] ;  /* 0x0001d80001ed7983 */ /* 0x000f280000300800 */
[----:B0-----:R-:W4:Y:S01]  /*b7a80*/  LDL.LU R11, [R1+0x1dc] ;  /* 0x0001dc00010b7983 */ /* 0x001f220000300800 */
[----:B-1----:R-:W-:-:S03]  /*b7a90*/  IADD3 R14, P2, R245, R4, RZ ;  /* 0x00000004f50e7210 */ /* 0x002fc60007f5e0ff */
[----:B------:R-:W4:Y:S02]  /*b7aa0*/  LDL.LU R238, [R1+0x1e0] ;  /* 0x0001e00001ee7983 */ /* 0x000f240000300800 */
[----:B------:R-:W-:Y:S02]  /*b7ab0*/  IMAD.X R15, R144, 0x1, R3, P2 ;  /* 0x00000001900f7824 */ /* 0x000fe400010e0603 */
[----:B------:R-:W4:Y:S04]  /*b7ac0*/  LDL.LU R239, [R1+0x1e4] ;  /* 0x0001e40001ef7983 */ /* 0x000f280000300800 */
[----:B------:R0:W-:Y:S01]  /*b7ad0*/  STL.64 [R1+0xb28], R14 ;  /* 0x000b280e01007387 */ /* 0x0001e20000100a00 */
[----:B--2---:R-:W-:-:S05]  /*b7ae0*/  F2FP.SATFINITE.E4M3.F32.PACK_AB_MERGE_C R12, R248, R246, RZ ;  /* 0x000000f6f80c723e */ /* 0x004fca00048070ff */
[----:B------:R1:W-:Y:S04]  /*b7af0*/  STL [R1+0x4948], R12 ;  /* 0x0049480c01007387 */ /* 0x0003e80000100800 */
[----:B------:R-:W2:Y:S04]  /*b7b00*/  LDL.LU R240, [R1+0x1e8] ;  /* 0x0001e80001f07983 */ /* 0x000ea80000300800 */
[----:B------:R-:W2:Y:S04]  /*b7b10*/  LDL.LU R242, [R1+0x1ec] ;  /* 0x0001ec0001f27983 */ /* 0x000ea80000300800 */
[----:B------:R-:W2:Y:S04]  /*b7b20*/  LDL.LU R244, [R1+0x1f0] ;  /* 0x0001f00001f47983 */ /* 0x000ea80000300800 */
[----:B------:R-:W2:Y:S04]  /*b7b30*/  LDL.LU R245, [R1+0x1f4] ;  /* 0x0001f40001f57983 */ /* 0x000ea80000300800 */
[----:B------:R-:W2:Y:S04]  /*b7b40*/  LDL.LU R246, [R1+0x1f8] ;  /* 0x0001f80001f67983 */ /* 0x000ea80000300800 */
[----:B------:R-:W2:Y:S01]  /*b7b50*/  LDL.LU R248, [R1+0x1fc] ;  /* 0x0001fc0001f87983 */ /* 0x000ea20000300800 */
[----:B0-----:R-:W-:-:S02]  /*b7b60*/  F2FP.SATFINITE.E4M3.F32.PACK_AB_MERGE_C R14, R203, R204, RZ ;  /* 0x000000cccb0e723e */ /* 0x001fc400048070ff */
[----:B------:R-:W-:-:S03]  /*b7b70*/  SHF.R.S32.HI R144, RZ, 0x1f, R189 ;  /* 0x0000001fff907819 */ /* 0x000fc600000114bd */
[----:B------:R0:W-:Y:S01]  /*b7b80*/  STL [R1+0x4960], R14 ;  /* 0x0049600e01007387 */ /* 0x0001e20000100800 */
[----:B-1----:R-:W-:Y:S02]  /*b7b90*/  F2FP.SATFINITE.E4M3.F32.PACK_AB_MERGE_C R12, R201, R202, RZ ;  /* 0x000000cac90c723e */ /* 0x002fe400048070ff */
[----:B0-----:R-:W-:-:S03]  /*b7ba0*/  IADD3 R14, P2, R189, R2, RZ ;  /* 0x00000002bd0e7210 */ /* 0x001fc60007f5e0ff */
[----:B------:R0:W-:Y:S02]  /*b7bb0*/  STL [R1+0x495c], R12 ;  /* 0x00495c0c01007387 */ /* 0x0001e40000100800 */
[----:B------:R-:W-:-:S05]  /*b7bc0*/  IMAD.X R15, R144, 0x1, R13, P2 ;  /* 0x00000001900f7824 */ /* 0x000fca00010e060d */
[----:B------:R1:W-:Y:S01]  /*b7bd0*/  STL.64 [R1+0xb20], R14 ;  /* 0x000b200e01007387 */ /* 0x0003e20000100a00 */
[----:B0-----:R-:W-:-:S03]  /*b7be0*/  F2FP.SATFINITE.E4M3.F32.PACK_AB_MERGE_C R12, R8, R197, RZ ;  /* 0x000000c5080c723e */ /* 0x001fc600048070ff */
[----:B------:R-:W2:Y:S01]  /*b7bf0*/  LDL.LU R8, [R1+0xca8] ;  /* 0x000ca80001087983 */ /* 0x000ea20000300800 */
[----:B-1----:R-:W-:-:S05]  /*b7c00*/  F2FP.SATFINITE.E4M3.F32.PACK_AB_MERGE_C R14, R198, R200, RZ ;  /* 0x000000c8c60e723e */ /* 0x002fca00048070ff */
[----:B------:R0:W-:Y:S02]  /*b7c10*/  STL [R1+0x4984], R14 ;  /* 0x0049840e01007387 */ /* 0x0001e40000100800 */
[----:B0-----:R-:W-:Y:S02]  /*b7c20*/  IADD3 R14, P2, R189, R0, RZ ;  /* 0x00000000bd0e7210 */ /* 0x001fe40007f5e0ff */
[----:B------:R0:W-:Y:S03]  /*b7c30*/  STL [R1+0x4980], R12 ;  /* 0x0049800c01007387 */ /* 0x0001e60000100800 */
[----:B------:R-:W-:Y:S01]  /*b7c40*/  IMAD.X R15, R144, 0x1, R7, P2 ;  /* 0x00000001900f7824 */ /* 0x000fe200010e0607 */
[----:B------:R-:W-:-:S04]  /*b7c50*/  F2FP.SATFINITE.E4M3.F32.PACK_AB_MERGE_C R21, R190, R196, RZ ;  /* 0x000000c4be15723e */ /* 0x000fc800048070ff */
[----:B------:R1:W-:Y:S01]  /*b7c60*/  STL.64 [R1+0xb18], R14 ;  /* 0x000b180e01007387 */ /* 0x0003e20000100a00 */
[----:B0-----:R-:W-:-:S03]  /*b7c70*/  F2FP.SATFINITE.E4M3.F32.PACK_AB_MERGE_C R12, R141, R140, RZ ;  /* 0x0000008c8d0c723e */ /* 0x001fc600048070ff */
[----:B------:R-:W-:Y:S01]  /*b7c80*/  STL [R1+0x4994], R21 ;  /* 0x0049941501007387 */ /* 0x000fe20000100800 */
[----:B-1----:R-:W-:-:S03]  /*b7c90*/  IADD3 R14, P2, R189, R6, RZ ;  /* 0x00000006bd0e7210 */ /* 0x002fc60007f5e0ff */
[----:B------:R-:W-:Y:S02]  /*b7ca0*/  STL [R1+0x4da4], R12 ;  /* 0x004da40c01007387 */ /* 0x000fe40000100800 */
[----:B------:R-:W-:-:S05]  /*b7cb0*/  IMAD.X R15, R144, 0x1, R5, P2 ;  /* 0x00000001900f7824 */ /* 0x000fca00010e0605 */
[----:B------:R0:W-:Y:S02]  /*b7cc0*/  STL.64 [R1+0xb10], R14 ;  /* 0x000b100e01007387 */ /* 0x0001e40000100a00 */
[----:B0-----:R-:W-:Y:S02]  /*b7cd0*/  IADD3 R14, P2, R189, R4, RZ ;  /* 0x00000004bd0e7210 */ /* 0x001fe40007f5e0ff */
[----:B---3--:R-:W-:-:S03]  /*b7ce0*/  F2FP.SATFINITE.E4M3.F32.PACK_AB_MERGE_C R12, R20, R19, RZ ;  /* 0x00000013140c723e */ /* 0x008fc600048070ff */
[----:B------:R-:W-:Y:S01]  /*b7cf0*/  IMAD.X R15, R144, 0x1, R3, P2 ;  /* 0x00000001900f7824 */ /* 0x000fe200010e0603 */
[----:B----4-:R-:W-:-:S05]  /*b7d00*/  F2FP.SATFINITE.E4M3.F32.PACK_AB_MERGE_C R20, R229, R221, RZ ;  /* 0x000000dde514723e */ /* 0x010fca00048070ff */
[----:B------:R-:W-:Y:S01]  /*b7d10*/  STL [R1+0x52dc], R20 ;  /* 0x0052dc1401007387 */ /* 0x000fe20000100800 */
[----:B------:R-:W-:-:S03]  /*b7d20*/  F2FP.SATFINITE.E4M3.F32.PACK_AB_MERGE_C R19, R11, R237, RZ ;  /* 0x000000ed0b13723e */ /* 0x000fc600048070ff */
[----:B------:R0:W-:Y:S04]  /*b7d30*/  STL.64 [R1+0xb08], R14 ;  /* 0x000b080e01007387 */ /* 0x0001e80000100a00 */
[----:B------:R-:W-:Y:S04]  /*b7d40*/  STL [R1+0x4988], R12 ;  /* 0x0049880c01007387 */ /* 0x000fe80000100800 */
[----:B------:R1:W-:Y:S04]  /*b7d50*/  STL [R1+0x52e8], R19 ;  /* 0x0052e81301007387 */ /* 0x0003e80000100800 */
[----:B------:R-:W3:Y:S01]  /*b7d60*/  LDL.LU R11, [R1+0xcac] ;  /* 0x000cac00010b7983 */ /* 0x000ee20000300800 */
[----:B------:R-:W-:-:S02]  /*b7d70*/  SHF.R.S32.HI R140, RZ, 0x1f, R10 ;  /* 0x0000001fff8c7819 */ /* 0x000fc4000001140a */
[----:B0-----:R-:W-:-:S05]  /*b7d80*/  IADD3 R14, P2, R10, R2, RZ ;  /* 0x000000020a0e7210 */ /* 0x001fca0007f5e0ff */
[----:B------:R-:W-:Y:S01]  /*b7d90*/  IMAD.X R15, R140, 0x1, R13, P2 ;  /* 0x000000018c0f7824 */ /* 0x000fe200010e060d */
[----:B-1----:R-:W-:-:S04]  /*b7da0*/  F2FP.SATFINITE.E4M3.F32.PACK_AB_MERGE_C R19, R239, R238, RZ ;  /* 0x000000eeef13723e */ /* 0x002fc800048070ff */
[----:B------:R0:W-:Y:S04]  /*b7db0*/  STL.64 [R1+0xb00], R14 ;  /* 0x000b000e01007387 */ /* 0x0001e80000100a00 */
[----:B------:R1:W-:Y:S01]  /*b7dc0*/  STL [R1+0x4af4], R19 ;  /* 0x004af41301007387 */ /* 0x0003e20000100800 */
[----:B0-----:R-:W-:-:S05]  /*b7dd0*/  IADD3 R14, P2, R10, R0, RZ ;  /* 0x000000000a0e7210 */ /* 0x001fca0007f5e0ff */
[----:B------:R-:W-:Y:S01]  /*b7de0*/  IMAD.X R15, R140, 0x1, R7, P2 ;  /* 0x000000018c0f7824 */ /* 0x000fe200010e0607 */
[----:B--2---:R-:W-:-:S05]  /*b7df0*/  F2FP.SATFINITE.E4M3.F32.PACK_AB_MERGE_C R12, R242, R240, RZ ;  /* 0x000000f0f20c723e */ /* 0x004fca00048070ff */
[----:B------:R0:W-:Y:S04]  /*b7e00*/  STL [R1+0x4aec], R12 ;  /* 0x004aec0c01007387 */ /* 0x0001e80000100800 */
[----:B------:R2:W-:Y:S01]  /*b7e10*/  STL.64 [R1+0xaf8], R14 ;  /* 0x000af80e01007387 */ /* 0x0005e20000100a00 */
[----:B-1----:R-:W-:Y:S02]  /*b7e20*/  F2FP.SATFINITE.E4M3.F32.PACK_AB_MERGE_C R19, R245, R244, RZ ;  /* 0x000000f4f513723e */ /* 0x002fe400048070ff */
[----:B0-----:R-:W-:Y:S02]  /*b7e30*/  F2FP.SATFINITE.E4M3.F32.PACK_AB_MERGE_C R12, R248, R246, RZ ;  /* 0x000000f6f80c723e */ /* 0x001fe400048070ff */
[----:B--2---:R-:W-:Y:S01]  /*b7e40*/  IADD3 R14, P2, R10, R6, RZ ;  /* 0x000000060a0e7210 */ /* 0x004fe20007f5e0ff */
[----:B------:R-:W-:Y:S04]  /*b7e50*/  STL [R1+0x4b0c], R19 ;  /* 0x004b0c1301007387 */ /* 0x000fe80000100800 */
[----:B------:R-:W-:Y:S01]  /*b7e60*/  IMAD.X R15, R140, 0x1, R5, P2 ;  /* 0x000000018c0f7824 */ /* 0x000fe200010e0605 */
[----:B------:R-:W-:Y:S04]  /*b7e70*/  STL [R1+0x4b08], R12 ;  /* 0x004b080c01007387 */ /* 0x000fe80000100800 */
[----:B------:R0:W-:Y:S02]  /*b7e80*/  STL.64 [R1+0xaf0], R14 ;  /* 0x000af00e01007387 */ /* 0x0001e40000100a00 */
[----:B0-----:R-:W-:-:S05]  /*b7e90*/  IADD3 R14, P2, R10, R4, RZ ;  /* 0x000000040a0e7210 */ /* 0x001fca0007f5e0ff */
[----:B------:R-:W-:Y:S01]  /*b7ea0*/  IMAD.X R15, R140, 0x1, R3, P2 ;  /* 0x000000018c0f7824 */ /* 0x000fe200010e0603 */
[----:B------:R-:W-:-:S04]  /*b7eb0*/  F2FP.SATFINITE.E4M3.F32.PACK_AB_MERGE_C R12, R27, R26, RZ ;  /* 0x0000001a1b0c723e */ /* 0x000fc800048070ff */
[----:B------:R0:W-:Y:S01]  /*b7ec0*/  STL.64 [R1+0xae8], R14 ;  /* 0x000ae80e01007387 */ /* 0x0001e20000100a00 */
[----:B------:R-:W-:Y:S02]  /*b7ed0*/  F2FP.SATFINITE.E4M3.F32.PACK_AB_MERGE_C R10, R29, R28, RZ ;  /* 0x0000001c1d0a723e */ /* 0x000fe400048070ff */
[----:B0-----:R-:W-:Y:S02]  /*b7ee0*/  F2FP.SATFINITE.E4M3.F32.PACK_AB_MERGE_C R14, R25, R24, RZ ;  /* 0x00000018190e723e */ /* 0x001fe400048070ff */
[----:B------:R-:W-:-:S03]  /*b7ef0*/  SHF.R.S32.HI R24, RZ, 0x1f, R8 ;  /* 0x0000001fff187819 */ /* 0x000fc60000011408 */
[----:B------:R0:W-:Y:S04]  /*b7f00*/  STL [R1+0x4b2c], R14 ;  /* 0x004b2c0e01007387 */ /* 0x0001e80000100800 */
[----:B------:R-:W-:Y:S04]  /*b7f10*/  STL [R1+0x4b28], R12 ;  /* 0x004b280c01007387 */ /* 0x000fe80000100800 */
[----:B------:R1:W-:Y:S01]  /*b7f20*/  STL [R1+0x4b44], R10 ;  /* 0x004b440a01007387 */ /* 0x0003e20000100800 */
[----:B0-----:R-:W-:-:S05]  /*b7f30*/  IADD3 R14, P2, R8, R2, RZ ;  /* 0x00000002080e7210 */ /* 0x001fca0007f5e0ff */
[----:B------:R-:W-:Y:S01]  /*b7f40*/  IMAD.X R15, R24, 0x1, R13, P2 ;  /* 0x00000001180f7824 */ /* 0x000fe200010e060d */
[----:B-1----:R-:W2:Y:S04]  /*b7f50*/  LDL.LU R10, [R1+0xcb0] ;  /* 0x000cb000010a7983 */ /* 0x002ea80000300800 */
[----:B------:R0:W-:Y:S01]  /*b7f60*/  STL.64 [R1+0xae0], R14 ;  /* 0x000ae00e01007387 */ /* 0x0001e20000100a00 */
[----:B------:R-:W-:Y:S02]  /*b7f70*/  F2FP.SATFINITE.E4M3.F32.PACK_AB_MERGE_C R19, R31, R30, RZ ;  /* 0x0000001e1f13723e */ /* 0x000fe400048070ff */
        /* <DEDUP_REMOVED lines=8> */
[----:B----4-:R-:W-:Y:S01]  /*b8000*/  IADD3 R14, P2, R8, R6, RZ ;  /* 0x00000006080e7210 */ /* 0x010fe20007f5e0ff */
        /* <DEDUP_REMOVED lines=9> */
[----:B0-----:R-:W-:-:S05]  /*b80a0*/  F2FP.SATFINITE.E4M3.F32.PACK_AB_MERGE_C R14, R39, R38, RZ ;  /* 0x00000026270e723e */ /* 0x001fca00048070ff */
[----:B------:R0:W-:Y:S04]  /*b80b0*/  STL [R1+0x4b60], R14 ;  /* 0x004b600e01007387 */ /* 0x0001e80000100800 */
[----:B------:R-:W-:Y:S04]  /*b80c0*/  STL [R1+0x4b6c], R12 ;  /* 0x004b6c0c01007387 */ /* 0x000fe80000100800 */
[----:B------:R1:W-:Y:S01]  /*b80d0*/  STL [R1+0x4974], R8 ;  /* 0x0049740801007387 */ /* 0x0003e20000100800 */
[----:B---3--:R-:W-:Y:S02]  /*b80e0*/  SHF.R.S32.HI R24, RZ, 0x1f, R11 ;  /* 0x0000001fff187819 */ /* 0x008fe4000001140b */
[----:B0-----:R-:W-:Y:S01]  /*b80f0*/  IADD3 R14, P2, R11, R2, RZ ;  /* 0x000000020b0e7210 */ /* 0x001fe20007f5e0ff */
[----:B-1----:R-:W3:Y:S04]  /*b8100*/  LDL.LU R8, [R1+0xcd4] ;  /* 0x000cd40001087983 */ /* 0x002ee80000300800 */
[----:B------:R-:W-:Y:S01]  /*b8110*/  IMAD.X R15, R24, 0x1, R13, P2 ;  /* 0x00000001180f7824 */ /* 0x000fe200010e060d */
[----:B------:R-:W-:-:S04]  /*b8120*/  F2FP.SATFINITE.E4M3.F32.PACK_AB_MERGE_C R19, R139, R138, RZ ;  /* 0x0000008a8b13723e */ /* 0x000fc800048070ff */
[----:B------:R0:W-:Y:S01]  /*b8130*/  STL.64 [R1+0xac0], R14 ;  /* 0x000ac00e01007387 */ /* 0x0001e20000100a00 */
[----:B------:R-:W-:-:S03]  /*b8140*/  F2FP.SATFINITE.E4M3.F32.PACK_AB_MERGE_C R12, R43, R42, RZ ;  /* 0x0000002a2b0c723e */ /* 0x000fc600048070ff */
[----:B------:R1:W-:Y:S01]  /*b8150*/  STL [R1+0x4d6c], R19 ;  /* 0x004d6c1301007387 */ /* 0x0003e20000100800 */
[----:B0-----:R-:W-:-:S03]  /*b8160*/  IADD3 R14, P2, R11, R0, RZ ;  /* 0x000000000b0e7210 */ /* 0x001fc60007f5e0ff */
[----:B------:R0:W-:Y:S02]  /*b8170*/  STL [R1+0x4b68], R12 ;  /* 0x004b680c01007387 */ /* 0x0001e40000100800 */
[----:B------:R-:W-:Y:S01]  /*b8180*/  IMAD.X R15, R24, 0x1, R7, P2 ;  /* 0x00000001180f7824 */ /* 0x000fe200010e0607 */
[----:B-1----:R-:W-:-:S04]  /*b8190*/  F2FP.SATFINITE.E4M3.F32.PACK_AB_MERGE_C R19, R45, R44, RZ ;  /* 0x0000002c2d13723e */ /* 0x002fc800048070ff */
[----:B------:R1:W-:Y:S01]  /*b81a0*/  STL.64 [R1+0xab8], R14 ;  /* 0x000ab80e01007387 */ /* 0x0003e20000100a00 */
[----:B0-----:R-:W-:-:S03]  /*b81b0*/  F2FP.SATFINITE.E4M3.F32.PACK_AB_MERGE_C R12, R47, R46, RZ ;  /* 0x0000002e2f0c723e */ /* 0x001fc600048070ff */
[----:B------:R-:W-:Y:S01]  /*b81c0*/  STL [R1+0x4b80], R19 ;  /* 0x004b801301007387 */ /* 0x000fe20000100800 */
[----:B-1----:R-:W-:-:S03]  /*b81d0*/  IADD3 R14, P2, R11, R6, RZ ;  /* 0x000000060b0e7210 */ /* 0x002fc60007f5e0ff */
[----:B------:R-:W-:Y:S02]  /*b81e0*/  STL [R1+0x4b7c], R12 ;  /* 0x004b7c0c01007387 */ /* 0x000fe40000100800 */
[----:B------:R-:W-:-:S05]  /*b81f0*/  IMAD.X R15, R24, 0x1, R5, P2 ;  /* 0x00000001180f7824 */ /* 0x000fca00010e0605 */
[----:B------:R0:W-:Y:S02]  /*b8200*/  STL.64 [R1+0xab0], R14 ;  /* 0x000ab00e01007387 */ /* 0x0001e40000100a00 */
[----:B0-----:R-:W-:-:S05]  /*b8210*/  IADD3 R14, P2, R11, R4, RZ ;  /* 0x000000040b0e7210 */ /* 0x001fca0007f5e0ff */
[----:B------:R-:W-:Y:S01]  /*b8220*/  IMAD.X R15, R24, 0x1, R3, P2 ;  /* 0x00000001180f7824 */ /* 0x000fe200010e0603 */
[----:B------:R-:W-:-:S04]  /*b8230*/  F2FP.SATFINITE.E4M3.F32.PACK_AB_MERGE_C R12, R51, R50, RZ ;  /* 0x00000032330c723e */ /* 0x000fc800048070ff */
[----:B------:R0:W-:Y:S01]  /*b8240*/  STL.64 [R1+0xaa8], R14 ;  /* 0x000aa80e01007387 */ /* 0x0001e20000100a00 */
[----:B------:R-:W-:Y:S02]  /*b8250*/  F2FP.SATFINITE.E4M3.F32.PACK_AB_MERGE_C R11, R53, R52, RZ ;  /* 0x00000034350b723e */ /* 0x000fe400048070ff */
[----:B0-----:R-:W-:-:S05]  /*b8260*/  F2FP.SATFINITE.E4M3.F32.PACK_AB_MERGE_C R14, R49, R48, RZ ;  /* 0x00000030310e723e */ /* 0x001fca00048070ff */
[----:B------:R-:W-:Y:S04]  /*b8270*/  STL [R1+0x4b88], R14 ;  /* 0x004b880e01007387 */ /* 0x000fe80000100800 */
[----:B------:R-:W-:Y:S04]  /*b8280*/  STL [R1+0x4b84], R12 ;  /* 0x004b840c01007387 */ /* 0x000fe80000100800 */
[----:B------:R0:W-:Y:S04]  /*b8290*/  STL [R1+0x4ba0], R11 ;  /* 0x004ba00b01007387 */ /* 0x0001e80000100800 */
[----:B0-----:R-:W4:Y:S01]  /*b82a0*/  LDL.LU R11, [R1+0xd10] ;  /* 0x000d1000010b7983 */ /* 0x001f220000300800 */
[----:B------:R-:W-:-:S02]  /*b82b0*/  F2FP.SATFINITE.E4M3.F32.PACK_AB_MERGE_C R19, R55, R54, RZ ;  /* 0x000000363713723e */ /* 0x000fc400048070ff */
[----:B------:R-:W-:Y:S02]  /*b82c0*/  F2FP.SATFINITE.E4M3.F32.PACK_AB_MERGE_C R12, R57, R56, RZ ;  /* 0x00000038390c723e */ /* 0x000fe400048070ff */
[----:B--2---:R-:W-:Y:S02]  /*b82d0*/  SHF.R.S32.HI R24, RZ, 0x1f, R10 ;  /* 0x0000001fff187819 */ /* 0x004fe4000001140a */
[----:B------:R-:W-:-:S05]  /*b82e0*/  IADD3 R14, P2, R10, R2, RZ ;  /* 0x000000020a0e7210 */ /* 0x000fca0007f5e0ff */
[----:B------:R-:W-:-:S05]  /*b82f0*/  IMAD.X R15, R24, 0x1, R13, P2 ;  /* 0x00000001180f7824 */ /* 0x000fca00010e060d */
[----:B------:R0:W-:Y:S04]  /*b8300*/  STL.64 [R1+0xaa0], R14 ;  /* 0x000aa00e01007387 */ /* 0x0001e80000100a00 */
        /* <DEDUP_REMOVED lines=13> */
[----:B------:R-:W-:-:S05]  /*b83e0*/  IMAD.X R15, R24, 0x1, R3, P2 ;  /* 0x00000001180f7824 */ /* 0x000fca00010e0603 */
[----:B------:R0:W-:Y:S01]  /*b83f0*/  STL.64 [R1+0xa88], R14 ;  /* 0x000a880e01007387 */ /* 0x0001e20000100a00 */
[----:B------:R-:W-:Y:S02]  /*b8400*/  F2FP.SATFINITE.E4M3.F32.PACK_AB_MERGE_C R12, R133, R132, RZ ;  /* 0x00000084850c723e */ /* 0x000fe400048070ff */
[----:B0-----:R-:W-:-:S05]  /*b8410*/  F2FP.SATFINITE.E4M3.F32.PACK_AB_MERGE_C R14, R63, R62, RZ ;  /* 0x0000003e3f0e723e */ /* 0x001fca00048070ff */
[----:B------:R0:W-:Y:S01]  /*b8420*/  STL [R1+0x4bbc], R14 ;  /* 0x004bbc0e01007387 */ /* 0x0001e20000100800 */
[----:B------:R-:W-:Y:S02]  /*b8430*/  F2FP.SATFINITE.E4M3.F32.PACK_AB_MERGE_C R10, R65, R64, RZ ;  /* 0x00000040410a723e */ /* 0x000fe400048070ff */
[----:B---3--:R-:W-:Y:S02]  /*b8440*/  SHF.R.S32.HI R24, RZ, 0x1f, R8 ;  /* 0x0000001fff187819 */ /* 0x008fe40000011408 */
[----:B0-----:R-:W-:Y:S01]  /*b8450*/  IADD3 R14, P2, R8, R2, RZ ;  /* 0x00000002080e7210 */ /* 0x001fe20007f5e0ff */
[----:B------:R-:W-:Y:S04]  /*b8460*/  STL [R1+0x4958], R12 ;  /* 0x0049580c01007387 */ /* 0x000fe80000100800 */
[----:B------:R-:W-:Y:S01]  /*b8470*/  IMAD.X R15, R24, 0x1, R13, P2 ;  /* 0x00000001180f7824 */ /* 0x000fe200010e060d */
[----:B------:R0:W-:Y:S04]  /*b8480*/  STL [R1+0x4bd8], R10 ;  /* 0x004bd80a01007387 */ /* 0x0001e80000100800 */
[----:B------:R1:W-:Y:S04]  /*b8490*/  STL.64 [R1+0xa80], R14 ;  /* 0x000a800e01007387 */ /* 0x0003e80000100a00 */
[----:B0-----:R-:W2:Y:S01]  /*b84a0*/  LDL.LU R10, [R1+0xd14] ;  /* 0x000d1400010a7983 */ /* 0x001ea20000300800 */
[----:B-1----:R-:W-:-:S05]  /*b84b0*/  F2FP.SATFINITE.E4M3.F32.PACK_AB_MERGE_C R14, R67, R66, RZ ;  /* 0x00000042430e723e */ /* 0x002fca00048070ff */
        /* <DEDUP_REMOVED lines=17> */
[----:B0-----:R-:W-:Y:S02]  /*b85d0*/  F2FP.SATFINITE.E4M3.F32.PACK_AB_MERGE_C R14, R75, R74, RZ ;  /* 0x0000004a4b0e723e */ /* 0x001fe400048070ff */
[----:B----4-:R-:W-:-:S03]  /*b85e0*/  SHF.R.S32.HI R24, RZ, 0x1f, R11 ;  /* 0x0000001fff187819 */ /* 0x010fc6000001140b */
        /* <DEDUP_REMOVED lines=9> */
[----:B---3--:R-:W-:Y:S01]  /*b8680*/  IADD3 R14, P2, R11, R0, RZ ;  /* 0x000000000b0e7210 */ /* 0x008fe20007f5e0ff */
[----:B------:R-:W-:Y:S04]  /*b8690*/  STL [R1+0x4c30], R12 ;  /* 0x004c300c01007387 */ /* 0x000fe80000100800 */
[----:B------:R-:W-:Y:S01]  /*b86a0*/  IMAD.X R15, R24, 0x1, R7, P2 ;  /* 0x00000001180f7824 */ /* 0x000fe200010e0607 */
[----:B------:R0:W-:Y:S04]  /*b86b0*/  STL [R1+0x4c28], R8 ;  /* 0x004c280801007387 */ /* 0x0001e80000100800 */
[----:B------:R1:W-:Y:S04]  /*b86c0*/  STL.64 [R1+0xa58], R14 ;  /* 0x000a580e01007387 */ /* 0x0003e80000100a00 */
[----:B0-----:R-:W3:Y:S01]  /*b86d0*/  LDL.LU R8, [R1+0xd0c] ;  /* 0x000d0c0001087983 */ /* 0x001ee20000300800 */
[----:B-1----:R-:W-:-:S05]  /*b86e0*/  F2FP.SATFINITE.E4M3.F32.PACK_AB_MERGE_C R14, R85, R84, RZ ;  /* 0x00000054550e723e */ /* 0x002fca00048070ff */
[----:B------:R0:W-:Y:S01]  /*b86f0*/  STL [R1+0x4c48], R14 ;  /* 0x004c480e01007387 */ /* 0x0001e20000100800 */
[----:B------:R-:W-:Y:S02]  /*b8700*/  F2FP.SATFINITE.E4M3.F32.PACK_AB_MERGE_C R12, R87, R86, RZ ;  /* 0x00000056570c723e */ /* 0x000fe400048070ff */
[----:B0-----:R-:W-:-:S03]  /*b8710*/  IADD3 R14, P2, R11, R6, RZ ;  /* 0x000000060b0e7210 */ /* 0x001fc60007f5e0ff */
[----:B------:R-:W-:Y:S02]  /*b8720*/  STL [R1+0x4c44], R12 ;  /* 0x004c440c01007387 */ /* 0x000fe40000100800 */
[----:B------:R-:W-:-:S05]  /*b8730*/  IMAD.X R15, R24, 0x1, R5, P2 ;  /* 0x00000001180f7824 */ /* 0x000fca00010e0605 */
[----:B------:R0:W-:Y:S01]  /*b8740*/  STL.64 [R1+0xa50], R14 ;  /* 0x000a500e01007387 */ /* 0x0001e20000100a00 */
[----:B------:R-:W-:Y:S02]  /*b8750*/  F2FP.SATFINITE.E4M3.F32.PACK_AB_MERGE_C R221, R89, R88, RZ ;  /* 0x0000005859dd723e */ /* 0x000fe400048070ff */
[----:B0-----:R-:W-:-:S03]  /*b8760*/  IADD3 R14, P2, R11, R4, RZ ;  /* 0x000000040b0e7210 */ /* 0x001fc60007f5e0ff */
[----:B------:R-:W-:Y:S02]  /*b8770*/  STL [R1+0x52ec], R221 ;  /* 0x0052ecdd01007387 */ /* 0x000fe40000100800 */
[----:B------:R-:W-:Y:S01]  /*b8780*/  IMAD.X R15, R24, 0x1, R3, P2 ;  /* 0x00000001180f7824 */ /* 0x000fe200010e0603 */
[----:B------:R-:W-:-:S04]  /*b8790*/  F2FP.SATFINITE.E4M3.F32.PACK_AB_MERGE_C R12, R129, R128, RZ ;  /* 0x00000080810c723e */ /* 0x000fc800048070ff */
[----:B------:R-:W-:Y:S01]  /*b87a0*/  STL.64 [R1+0xa48], R14 ;  /* 0x000a480e01007387 */ /* 0x000fe20000100a00 */
[----:B------:R-:W-:Y:S02]  /*b87b0*/  F2FP.SATFINITE.E4M3.F32.PACK_AB_MERGE_C R11, R91, R90, RZ ;  /* 0x0000005a5b0b723e */ /* 0x000fe400048070ff */
[----:B------:R-:W-:Y:S01]  /*b87c0*/  F2FP.SATFINITE.E4M3.F32.PACK_AB_MERGE_C R229, R93, R92, RZ ;  /* 0x0000005c5de5723e */ /* 0x000fe200048070ff */
[----:B------:R-:W-:Y:S04]  /*b87d0*/  STL [R1+0x4930], R12 ;  /* 0x0049300c01007387 */ /* 0x000fe80000100800 */
[----:B------:R0:W-:Y:S04]  /*b87e0*/  STL [R1+0x4c5c], R11 ;  /* 0x004c5c0b01007387 */ /* 0x0001e80000100800 */
[----:B------:R-:W-:Y:S01]  /*b87f0*/  STL [R1+0x52f0], R229 ;  /* 0x0052f0e501007387 */ /* 0x000fe20000100800 */
[----:B------:R-:W-:-:S02]  /*b8800*/  F2FP.SATFINITE.E4M3.F32.PACK_AB_MERGE_C R238, R97, R96, RZ ;  /* 0x0000006061ee723e */ /* 0x000fc400048070ff */
[----:B0-----:R-:W-:Y:S02]  /*b8810*/  F2FP.SATFINITE.E4M3.F32.PACK_AB_MERGE_C R11, R95, R94, RZ ;  /* 0x0000005e5f0b723e */ /* 0x001fe400048070ff */
[----:B------:R-:W-:Y:S02]  /*b8820*/  F2FP.SATFINITE.E4M3.F32.PACK_AB_MERGE_C R245, R101, R100, RZ ;  /* 0x0000006465f5723e */ /* 0x000fe400048070ff */
[----:B------:R-:W-:Y:S02]  /*b8830*/  F2FP.SATFINITE.E4M3.F32.PACK_AB_MERGE_C R12, R103, R102, RZ ;  /* 0x00000066670c723e */ /* 0x000fe400048070ff */
[----:B------:R-:W-:Y:S02]  /*b8840*/  F2FP.SATFINITE.E4M3.F32.PACK_AB_MERGE_C R251, R109, R108, RZ ;  /* 0x0000006c6dfb723e */ /* 0x000fe400048070ff */
[----:B------:R-:W-:Y:S02]  /*b8850*/  F2FP.SATFINITE.E4M3.F32.PACK_AB_MERGE_C R235, R113, R112, RZ ;  /* 0x0000007071eb723e */ /* 0x000fe400048070ff */
[----:B--2---:R-:W-:-:S02]  /*b8860*/  SHF.R.S32.HI R24, RZ, 0x1f, R10 ;  /* 0x0000001fff187819 */ /* 0x004fc4000001140a */
[----:B------:R-:W-:-:S05]  /*b8870*/  IADD3 R14, P2, R10, R2, RZ ;  /* 0x000000020a0e7210 */ /* 0x000fca0007f5e0ff */
[----:B------:R-:W-:-:S05]  /*b8880*/  IMAD.X R15, R24, 0x1, R13, P2 ;  /* 0x00000001180f7824 */ /* 0x000fca00010e060d */
[----:B------:R0:W-:Y:S04]  /*b8890*/  STL.64 [R1+0xa40], R14 ;  /* 0x000a400e01007387 */ /* 0x0001e80000100a00 */
[----:B------:R1:W-:Y:S01]  /*b88a0*/  STL [R1+0x4c68], R11 ;  /* 0x004c680b01007387 */ /* 0x0003e20000100800 */
[----:B0-----:R-:W-:Y:S02]  /*b88b0*/  IADD3 R14, P2, R10, R0, RZ ;  /* 0x000000000a0e7210 */ /* 0x001fe40007f5e0ff */
[----:B-1----:R-:W-:-:S03]  /*b88c0*/  F2FP.SATFINITE.E4M3.F32.PACK_AB_MERGE_C R11, R99, R98, RZ ;  /* 0x00000062630b723e */ /* 0x002fc600048070ff */
[----:B------:R-:W-:Y:S01]  /*b88d0*/  IMAD.X R15, R24, 0x1, R7, P2 ;  /* 0x00000001180f7824 */ /* 0x000fe200010e0607 */
[----:B------:R-:W-:Y:S04]  /*b88e0*/  STL [R1+0x52f4], R238 ;  /* 0x0052f4ee01007387 */ /* 0x000fe80000100800 */
[----:B------:R-:W-:Y:S04]  /*b88f0*/  STL.64 [R1+0xa38], R14 ;  /* 0x000a380e01007387 */ /* 0x000fe80000100a00 */
[----:B------:R0:W-:Y:S04]  /*b8900*/  STL [R1+0x4c74], R11 ;  /* 0x004c740b01007387 */ /* 0x0001e80000100800 */
[----:B0-----:R-:W2:Y:S01]  /*b8910*/  LDL.LU R11, [R1+0xd08] ;  /* 0x000d0800010b7983 */ /* 0x001ea20000300800 */
[----:B------:R-:W-:-:S05]  /*b8920*/  IADD3 R14, P2, R10, R6, RZ ;  /* 0x000000060a0e7210 */ /* 0x000fca0007f5e0ff */
[----:B------:R-:W-:-:S05]  /*b8930*/  IMAD.X R15, R24, 0x1, R5, P2 ;  /* 0x00000001180f7824 */ /* 0x000fca00010e0605 */
[----:B------:R0:W-:Y:S02]  /*b8940*/  STL.64 [R1+0xa30], R14 ;  /* 0x000a300e01007387 */ /* 0x0001e40000100a00 */
[----:B0-----:R-:W-:Y:S02]  /*b8950*/  IADD3 R14, P2, R10, R4, RZ ;  /* 0x000000040a0e7210 */ /* 0x001fe40007f5e0ff */
[----:B------:R-:W-:Y:S03]  /*b8960*/  STL [R1+0x52f8], R245 ;  /* 0x0052f8f501007387 */ /* 0x000fe60000100800 */
[----:B------:R-:W-:Y:S01]  /*b8970*/  IMAD.X R15, R24, 0x1, R3, P2 ;  /* 0x00000001180f7824 */ /* 0x000fe200010e0603 */
[----:B------:R-:W-:-:S04]  /*b8980*/  F2FP.SATFINITE.E4M3.F32.PACK_AB_MERGE_C R10, R105, R104, RZ ;  /* 0x00000068690a723e */ /* 0x000fc800048070ff */
[----:B------:R-:W-:Y:S04]  /*b8990*/  STL.64 [R1+0x9f8], R14 ;  /* 0x0009f80e01007387 */ /* 0x000fe80000100a00 */
[----:B------:R0:W-:Y:S04]  /*b89a0*/  STL [R1+0x52fc], R10 ;  /* 0x0052fc0a01007387 */ /* 0x0001e80000100800 */
[----:B------:R-:W-:Y:S04]  /*b89b0*/  STL [R1+0x4c70], R12 ;  /* 0x004c700c01007387 */ /* 0x000fe80000100800 */
[----:B------:R-:W4:Y:S01]  /*b89c0*/  LDL.LU R244, [R1+0xd04] ;  /* 0x000d040001f47983 */ /* 0x000f220000300800 */
[----:B0-----:R-:W-:-:S02]  /*b89d0*/  F2FP.SATFINITE.E4M3.F32.PACK_AB_MERGE_C R10, R107, R106, RZ ;  /* 0x0000006a6b0a723e */ /* 0x001fc400048070ff */
[----:B---3--:R-:W-:Y:S02]  /*b89e0*/  SHF.R.S32.HI R24, RZ, 0x1f, R8 ;  /* 0x0000001fff187819 */ /* 0x008fe40000011408 */
[----:B------:R-:W-:-:S05]  /*b89f0*/  IADD3 R14, P2, R8, R2, RZ ;  /* 0x00000002080e7210 */ /* 0x000fca0007f5e0ff */
[----:B------:R-:W-:-:S05]  /*b8a00*/  IMAD.X R15, R24, 0x1, R13, P2 ;  /* 0x00000001180f7824 */ /* 0x000fca00010e060d */
[----:B------:R0:W-:Y:S04]  /*b8a10*/  STL.64 [R1+0x9f0], R14 ;  /* 0x0009f00e01007387 */ /* 0x0001e80000100a00 */
[----:B------:R1:W-:Y:S01]  /*b8a20*/  STL [R1+0x4c88], R10 ;  /* 0x004c880a01007387 */ /* 0x0003e20000100800 */
[----:B0-----:R-:W-:-:S03]  /*b8a30*/  IADD3 R14, P2, R8, R0, RZ ;  /* 0x00000000080e7210 */ /* 0x001fc60007f5e0ff */
[----:B------:R-:W-:Y:S02]  /*b8a40*/  STL [R1+0x5300], R251 ;  /* 0x005300fb01007387 */ /* 0x000fe40000100800 */
[----:B------:R-:W-:Y:S02]  /*b8a50*/  IMAD.X R15, R24, 0x1, R7, P2 ;  /* 0x00000001180f7824 */ /* 0x000fe400010e0607 */
[----:B------:R-:W-:Y:S04]  /*b8a60*/  STL [R1+0x5304], R235 ;  /* 0x005304eb01007387 */ /* 0x000fe80000100800 */
[----:B------:R0:W-:Y:S01]  /*b8a70*/  STL.64 [R1+0x9e8], R14 ;  /* 0x0009e80e01007387 */ /* 0x0001e20000100a00 */
[----:B-1----:R-:W-:Y:S02]  /*b8a80*/  F2FP.SATFINITE.E4M3.F32.PACK_AB_MERGE_C R10, R111, R110, RZ ;  /* 0x0000006e6f0a723e */ /* 0x002fe400048070ff */
[----:B0-----:R-:W-:-:S03]  /*b8a90*/  IADD3 R14, P2, R8, R6, RZ ;  /* 0x00000006080e7210 */ /* 0x001fc60007f5e0ff */
[----:B------:R-:W-:Y:S02]  /*b8aa0*/  STL [R1+0x4c8c], R10 ;  /* 0x004c8c0a01007387 */ /* 0x000fe40000100800 */
[----:B------:R-:W-:-:S05]  /*b8ab0*/  IMAD.X R15, R24, 0x1, R5, P2 ;  /* 0x00000001180f7824 */ /* 0x000fca00010e0605 */
[----:B------:R0:W-:Y:S04]  /*b8ac0*/  STL.64 [R1+0x9e0], R14 ;  /* 0x0009e00e01007387 */ /* 0x0001e80000100a00 */
[----:B------:R-:W3:Y:S01]  /*b8ad0*/  LDL.LU R246, [R1+0x4bb8] ;  /* 0x004bb80001f67983 */ /* 0x000ee20000300800 */
[----:B0-----:R-:W-:-:S03]  /*b8ae0*/  IADD3 R14, P2, R8, R4, RZ ;  /* 0x00000004080e7210 */ /* 0x001fc60007f5e0ff */
[----:B------:R-:W3:Y:S02]  /*b8af0*/  LDL.LU R8, [R1+0x4740] ;  /* 0x0047400001087983 */ /* 0x000ee40000300800 */
[----:B------:R-:W-:Y:S01]  /*b8b00*/  IMAD.X R15, R24, 0x1, R3, P2 ;  /* 0x00000001180f7824 */ /* 0x000fe200010e0603 */
[----:B------:R-:W-:-:S04]  /*b8b10*/  F2FP.SATFINITE.E4M3.F32.PACK_AB_MERGE_C R10, R115, R114, RZ ;  /* 0x00000072730a723e */ /* 0x000fc800048070ff */
[----:B------:R-:W-:Y:S01]  /*b8b20*/  STL.64 [R1+0x9d8], R14 ;  /* 0x0009d80e01007387 */ /* 0x000fe20000100a00 */
[----:B------:R-:W-:Y:S02]  /*b8b30*/  F2FP.SATFINITE.E4M3.F32.PACK_AB_MERGE_C R221, R125, R124, RZ ;  /* 0x0000007c7ddd723e */ /* 0x000fe400048070ff */
[----:B------:R-:W-:Y:S02]  /*b8b40*/  F2FP.SATFINITE.E4M3.F32.PACK_AB_MERGE_C R249, R117, R116, RZ ;  /* 0x0000007475f9723e */ /* 0x000fe400048070ff */
[----:B------:R-:W-:Y:S01]  /*b8b50*/  F2FP.SATFINITE.E4M3.F32.PACK_AB_MERGE_C R20, R121, R120, RZ ;  /* 0x000000787914723e */ /* 0x000fe200048070ff */
[----:B------:R0:W-:Y:S04]  /*b8b60*/  STL [R1+0x4c9c], R10 ;  /* 0x004c9c0a01007387 */ /* 0x0001e80000100800 */
[----:B------:R-:W-:Y:S04]  /*b8b70*/  STL [R1+0x5308], R221 ;  /* 0x005308dd01007387 */ /* 0x000fe80000100800 */
[----:B------:R-:W-:Y:S04]  /*b8b80*/  STL [R1+0x530c], R249 ;  /* 0x00530cf901007387 */ /* 0x000fe80000100800 */
[----:B------:R-:W-:Y:S01]  /*b8b90*/  STL [R1+0x5310], R20 ;  /* 0x0053101401007387 */ /* 0x000fe20000100800 */
[----:B0-----:R-:W-:-:S02]  /*b8ba0*/  F2FP.SATFINITE.E4M3.F32.PACK_AB_MERGE_C R10, R119, R118, RZ ;  /* 0x00000076770a723e */ /* 0x001fc400048070ff */
[----:B------:R-:W-:Y:S02]  /*b8bb0*/  F2FP.SATFINITE.E4M3.F32.PACK_AB_MERGE_C R12, R123, R122, RZ ;  /* 0x0000007a7b0c723e */ /* 0x000fe400048070ff */
[----:B------:R-:W-:-:S04]  /*b8bc0*/  LOP3.LUT R176, R176, 0xffff, RZ, 0xc0, !PT ;  /* 0x0000ffffb0b07812 */ /* 0x000fc800078ec0ff */
[----:B------:R-:W-:Y:S02]  /*b8bd0*/  PRMT R25, R176, 0x3340, R0 ;  /* 0x00003340b0197816 */ /* 0x000fe40000000000 */
[----:B--2---:R-:W-:Y:S02]  /*b8be0*/  SHF.R.S32.HI R24, RZ, 0x1f, R11 ;  /* 0x0000001fff187819 */ /* 0x004fe4000001140b */
[----:B------:R-:W-:-:S05]  /*b8bf0*/  IADD3 R14, P2, R11, R2, RZ ;  /* 0x000000020b0e7210 */ /* 0x000fca0007f5e0ff */
[----:B------:R-:W-:-:S05]  /*b8c00*/  IMAD.X R15, R24, 0x1, R13, P2 ;  /* 0x00000001180f7824 */ /* 0x000fca00010e060d */
[----:B------:R0:W-:Y:S02]  /*b8c10*/  STL.64 [R1+0x9d0], R14 ;  /* 0x0009d00e01007387 */ /* 0x0001e40000100a00 */
[----:B0-----:R-:W-:Y:S02]  /*b8c20*/  IADD3 R14, P2, R11, R0, RZ ;  /* 0x000000000b0e7210 */ /* 0x001fe40007f5e0ff */
[----:B------:R0:W-:Y:S03]  /*b8c30*/  STL [R1+0x4c98], R10 ;  /* 0x004c980a01007387 */ /* 0x0001e60000100800 */
[----:B------:R-:W-:-:S05]  /*b8c40*/  IMAD.X R15, R24, 0x1, R7, P2 ;  /* 0x00000001180f7824 */ /* 0x000fca00010e0607 */
[----:B------:R1:W-:Y:S01]  /*b8c50*/  STL.64 [R1+0x9c8], R14 ;  /* 0x0009c80e01007387 */ /* 0x0003e20000100a00 */
[----:B0-----:R-:W-:-:S03]  /*b8c60*/  F2FP.SATFINITE.E4M3.F32.PACK_AB_MERGE_C R10, R127, R126, RZ ;  /* 0x0000007e7f0a723e */ /* 0x001fc600048070ff */
[----:B------:R-:W-:Y:S01]  /*b8c70*/  STL [R1+0x4cb4], R12 ;  /* 0x004cb40c01007387 */ /* 0x000fe20000100800 */
[----:B-1----:R-:W-:-:S03]  /*b8c80*/  IADD3 R14, P2, R11, R6, RZ ;  /* 0x000000060b0e7210 */ /* 0x002fc60007f5e0ff */
[----:B------:R-:W-:Y:S02]  /*b8c90*/  STL [R1+0x4cc0], R10 ;  /* 0x004cc00a01007387 */ /* 0x000fe40000100800 */
[----:B------:R-:W-:Y:S02]  /*b8ca0*/  IMAD.X R15, R24, 0x1, R5, P2 ;  /* 0x00000001180f7824 */ /* 0x000fe400010e0605 */
[----:B------:R-:W2:Y:S04]  /*b8cb0*/  LDL.LU R248, [R1+0x4bc8] ;  /* 0x004bc80001f87983 */ /* 0x000ea80000300800 */
[----:B------:R0:W-:Y:S02]  /*b8cc0*/  STL.64 [R1+0x9c0], R14 ;  /* 0x0009c00e01007387 */ /* 0x0001e40000100a00 */
[----:B0-----:R-:W-:-:S02]  /*b8cd0*/  IADD3 R14, P2, R11, R4, RZ ;  /* 0x000000040b0e7210 */ /* 0x001fc40007f5e0ff */
[----:B------:R-:W2:Y:S03]  /*b8ce0*/  LDL.LU R11, [R1+0x4744] ;  /* 0x00474400010b7983 */ /* 0x000ea60000300800 */
[----:B------:R-:W-:-:S05]  /*b8cf0*/  IMAD.X R15, R24, 0x1, R3, P2 ;  /* 0x00000001180f7824 */ /* 0x000fca00010e0603 */
[----:B------:R0:W-:Y:S01]  /*b8d00*/  STL.64 [R1+0x9b8], R14 ;  /* 0x0009b80e01007387 */ /* 0x0001e20000100a00 */
[----:B------:R-:W-:Y:S02]  /*b8d10*/  F2FP.SATFINITE.E4M3.F32.PACK_AB_MERGE_C R12, R135, R134, RZ ;  /* 0x00000086870c723e */ /* 0x000fe400048070ff */
[----:B----4-:R-:W-:Y:S02]  /*b8d20*/  SHF.R.S32.HI R24, RZ, 0x1f, R244 ;  /* 0x0000001fff187819 */ /* 0x010fe400000114f4 */
[----:B------:R-:W-:Y:S02]  /*b8d30*/  F2FP.SATFINITE.E4M3.F32.PACK_AB_MERGE_C R10, R143, R142, RZ ;  /* 0x0000008e8f0a723e */ /* 0x000fe400048070ff */
[----:B0-----:R-:W-:-:S05]  /*b8d40*/  F2FP.SATFINITE.E4M3.F32.PACK_AB_MERGE_C R14, R131, R130, RZ ;  /* 0x00000082830e723e */ /* 0x001fca00048070ff */
[----:B------:R0:W-:Y:S04]  /*b8d50*/  STL [R1+0x4cd4], R14 ;  /* 0x004cd40e01007387 */ /* 0x0001e80000100800 */
[----:B------:R1:W-:Y:S01]  /*b8d60*/  STL [R1+0x4cd8], R12 ;  /* 0x004cd80c01007387 */ /* 0x0003e20000100800 */
[----:B0-----:R-:W-:-:S03]  /*b8d70*/  IADD3 R14, P2, R244, R2, RZ ;  /* 0x00000002f40e7210 */ /* 0x001fc60007f5e0ff */
[----:B------:R0:W-:Y:S01]  /*b8d80*/  STL [R1+0x4cec], R10 ;  /* 0x004cec0a01007387 */ /* 0x0001e20000100800 */
[----:B-1----:R-:W-:Y:S01]  /*b8d90*/  F2FP.SATFINITE.E4M3.F32.PACK_AB_MERGE_C R12, R147, R146, RZ ;  /* 0x00000092930c723e */ /* 0x002fe200048070ff */
[----:B------:R-:W-:Y:S01]  /*b8da0*/  IMAD.X R15, R24, 0x1, R13, P2 ;  /* 0x00000001180f7824 */ /* 0x000fe200010e060d */
[----:B0-----:R-:W-:-:S04]  /*b8db0*/  F2FP.SATFINITE.E4M3.F32.PACK_AB_MERGE_C R10, R151, R150, RZ ;  /* 0x00000096970a723e */ /* 0x001fc800048070ff */
[----:B------:R-:W-:Y:S04]  /*b8dc0*/  STL.64 [R1+0x9b0], R14 ;  /* 0x0009b00e01007387 */ /* 0x000fe80000100a00 */
[----:B------:R-:W-:Y:S04]  /*b8dd0*/  STL [R1+0x4d0c], R12 ;  /* 0x004d0c0c01007387 */ /* 0x000fe80000100800 */
[----:B------:R-:W-:Y:S01]  /*b8de0*/  STL [R1+0x4d24], R10 ;  /* 0x004d240a01007387 */ /* 0x000fe20000100800 */
[----:B---3--:R-:W-:-:S03]  /*b8df0*/  LOP3.LUT R30, R246, 0xffff, RZ, 0xc0, !PT ;  /* 0x0000fffff61e7812 */ /* 0x008fc600078ec0ff */
[----:B------:R-:W3:Y:S01]  /*b8e00*/  LDL.LU R246, [R1+0x47b4] ;  /* 0x0047b40001f67983 */ /* 0x000ee20000300800 */
[----:B------:R-:W-:-:S04]  /*b8e10*/  LOP3.LUT R29, R8, 0xffff, RZ, 0xc0, !PT ;  /* 0x0000ffff081d7812 */ /* 0x000fc800078ec0ff */
[----:B------:R-:W-:-:S04]  /*b8e20*/  PRMT R28, R30, 0x3340, R29 ;  /* 0x000033401e1c7816 */ /* 0x000fc8000000001d */
[----:B------:R-:W-:-:S05]  /*b8e30*/  PRMT R8, R28, 0x5410, R25 ;  /* 0x000054101c087816 */ /* 0x000fca0000000019 */
[----:B------:R0:W-:Y:S04]  /*b8e40*/  STL [R1+0x514c], R8 ;  /* 0x00514c0801007387 */ /* 0x0001e80000100800 */
[----:B0-----:R-:W4:Y:S01]  /*b8e50*/  LDL.LU R8, [R1+0x46b4] ;  /* 0x0046b40001087983 */ /* 0x001f220000300800 */
[----:B------:R-:W-:Y:S02]  /*b8e60*/  SHF.R.U32.HI R112, RZ, 0x8, R176 ;  /* 0x00000008ff707819 */ /* 0x000fe400000116b0 */
[----:B------:R-:W-:Y:S02]  /*b8e70*/  SHF.R.U32.HI R28, RZ, 0x8, R30 ;  /* 0x00000008ff1c7819 */ /* 0x000fe4000001161e */
[----:B------:R-:W-:Y:S02]  /*b8e80*/  SHF.R.U32.HI R25, RZ, 0x8, R29 ;  /* 0x00000008ff197819 */ /* 0x000fe4000001161d */
[----:B------:R-:W-:-:S02]  /*b8e90*/  IADD3 R14, P2, R244, R0, RZ ;  /* 0x00000000f40e7210 */ /* 0x000fc40007f5e0ff */
[----:B------:R-:W-:Y:S02]  /*b8ea0*/  LOP3.LUT R112, R112, 0xffff, RZ, 0xc0, !PT ;  /* 0x0000ffff70707812 */ /* 0x000fe400078ec0ff */
[----:B------:R-:W-:Y:S02]  /*b8eb0*/  LOP3.LUT R28, R28, 0xffff, RZ, 0xc0, !PT ;  /* 0x0000ffff1c1c7812 */ /* 0x000fe400078ec0ff */
[----:B------:R-:W-:Y:S01]  /*b8ec0*/  LOP3.LUT R25, R25, 0xffff, RZ, 0xc0, !PT ;  /* 0x0000ffff19197812 */ /* 0x000fe200078ec0ff */
[----:B------:R-:W-:Y:S01]  /*b8ed0*/  IMAD.X R15, R24, 0x1, R7, P2 ;  /* 0x00000001180f7824 */ /* 0x000fe200010e0607 */
[--C-:B------:R-:W-:Y:S02]  /*b8ee0*/  PRMT R112, R112, 0x3340, R0.reuse ;  /* 0x0000334070707816 */ /* 0x100fe40000000000 */
[----:B------:R-:W-:Y:S02]  /*b8ef0*/  PRMT R10, R28, 0x3340, R25 ;  /* 0x000033401c0a7816 */ /* 0x000fe40000000019 */
[----:B------:R-:W-:Y:S01]  /*b8f00*/  LOP3.LUT R177, R177, 0xffff, RZ, 0xc0, !PT ;  /* 0x0000ffffb1b17812 */ /* 0x000fe200078ec0ff */
[----:B------:R0:W-:Y:S04]  /*b8f10*/  STL.64 [R1+0x9a8], R14 ;  /* 0x0009a80e01007387 */ /* 0x0001e80000100a00 */
[----:B------:R-:W-:Y:S01]  /*b8f20*/  STL [R1+0x54fc], R112 ;  /* 0x0054fc7001007387 */ /* 0x000fe20000100800 */
[----:B------:R-:W-:-:S03]  /*b8f30*/  PRMT R25, R177, 0x3340, R0 ;  /* 0x00003340b1197816 */ /* 0x000fc60000000000 */
[----:B------:R1:W-:Y:S01]  /*b8f40*/  STL [R1+0x4ed8], R10 ;  /* 0x004ed80a01007387 */ /* 0x0003e20000100800 */
[----:B0-----:R-:W-:-:S05]  /*b8f50*/  IADD3 R14, P2, R244, R6, RZ ;  /* 0x00000006f40e7210 */ /* 0x001fca0007f5e0ff */
[----:B------:R-:W-:Y:S01]  /*b8f60*/  IMAD.X R15, R24, 0x1, R5, P2 ;  /* 0x00000001180f7824 */ /* 0x000fe200010e0605 */
[----:B--2---:R-:W-:Y:S02]  /*b8f70*/  LOP3.LUT R30, R248, 0xffff, RZ, 0xc0, !PT ;  /* 0x0000fffff81e7812 */ /* 0x004fe400078ec0ff */
[----:B------:R-:W2:Y:S01]  /*b8f80*/  LDL.LU R248, [R1+0x47b0] ;  /* 0x0047b00001f87983 */ /* 0x000ea20000300800 */
[----:B------:R-:W-:-:S03]  /*b8f90*/  LOP3.LUT R29, R11, 0xffff, RZ, 0xc0, !PT ;  /* 0x0000ffff0b1d7812 */ /* 0x000fc600078ec0ff */
[----:B------:R-:W2:Y:S01]  /*b8fa0*/  LDL.LU R11, [R1+0x46b0] ;  /* 0x0046b000010b7983 */ /* 0x000ea20000300800 */
[----:B------:R-:W-:-:S04]  /*b8fb0*/  PRMT R28, R30, 0x3340, R29 ;  /* 0x000033401e1c7816 */ /* 0x000fc8000000001d */
[----:B-1----:R-:W-:-:S05]  /*b8fc0*/  PRMT R10, R28, 0x5410, R25 ;  /* 0x000054101c0a7816 */ /* 0x002fca0000000019 */
[----:B------:R-:W-:Y:S04]  /*b8fd0*/  STL [R1+0x5144], R10 ;  /* 0x0051440a01007387 */ /* 0x000fe80000100800 */
[----:B------:R-:W2:Y:S04]  /*b8fe0*/  LDL.LU R242, [R1+0xd00] ;  /* 0x000d000001f27983 */ /* 0x000ea80000300800 */
[----:B------:R0:W-:Y:S01]  /*b8ff0*/  STL.64 [R1+0x9a0], R14 ;  /* 0x0009a00e01007387 */ /* 0x0001e20000100a00 */
[----:B------:R-:W-:Y:S02]  /*b9000*/  SHF.R.U32.HI R25, RZ, 0x8, R30 ;  /* 0x00000008ff197819 */ /* 0x000fe4000001161e */
[----:B0-----:R-:W-:-:S05]  /*b9010*/  IADD3 R14, P2, R244, R4, RZ ;  /* 0x00000004f40e7210 */ /* 0x001fca0007f5e0ff */
[----:B------:R-:W-:Y:S01]  /*b9020*/  IMAD.X R15, R24, 0x1, R3, P2 ;  /* 0x00000001180f7824 */ /* 0x000fe200010e0603 */
[----:B------:R-:W-:Y:S02]  /*b9030*/  SHF.R.U32.HI R24, RZ, 0x8, R29 ;  /* 0x00000008ff187819 */ /* 0x000fe4000001161d */
[----:B------:R-:W-:Y:S02]  /*b9040*/  LOP3.LUT R25, R25, 0xffff, RZ, 0xc0, !PT ;  /* 0x0000ffff19197812 */ /* 0x000fe400078ec0ff */
[----:B------:R-:W-:-:S04]  /*b9050*/  LOP3.LUT R24, R24, 0xffff, RZ, 0xc0, !PT ;  /* 0x0000ffff18187812 */ /* 0x000fc800078ec0ff */
[----:B------:R-:W-:Y:S01]  /*b9060*/  PRMT R124, R25, 0x3340, R24 ;  /* 0x00003340197c7816 */ /* 0x000fe20000000018 */
[----:B------:R-:W-:Y:S04]  /*b9070*/  STL.64 [R1+0x998], R14 ;  /* 0x0009980e01007387 */ /* 0x000fe80000100a00 */
[----:B------:R-:W-:Y:S01]  /*b9080*/  STL [R1+0x5508], R124 ;  /* 0x0055087c01007387 */ /* 0x000fe20000100800 */
[----:B---3--:R-:W-:-:S03]  /*b9090*/  LOP3.LUT R29, R246, 0xffff, RZ, 0xc0, !PT ;  /* 0x0000fffff61d7812 */ /* 0x008fc600078ec0ff */
[----:B------:R-:W3:Y:S01]  /*b90a0*/  LDL.LU R246, [R1+0x4bfc] ;  /* 0x004bfc0001f67983 */ /* 0x000ee20000300800 */
[----:B----4-:R-:W-:-:S03]  /*b90b0*/  LOP3.LUT R28, R8, 0xffff, RZ, 0xc0, !PT ;  /* 0x0000ffff081c7812 */ /* 0x010fc600078ec0ff */
[----:B------:R-:W4:Y:S01]  /*b90c0*/  LDL.LU R8, [R1+0x4750] ;  /* 0x0047500001087983 */ /* 0x000f220000300800 */
[----:B------:R-:W-:Y:S02]  /*b90d0*/  LOP3.LUT R154, R154, 0xffff, RZ, 0xc0, !PT ;  /* 0x0000ffff9a9a7812 */ /* 0x000fe400078ec0ff */
[----:B------:R-:W-:Y:S02]  /*b90e0*/  PRMT R25, R29, 0x3340, R28 ;  /* 0x000033401d197816 */ /* 0x000fe4000000001c */
[----:B------:R-:W-:Y:S02]  /*b90f0*/  PRMT R24, R154, 0x3340, R0 ;  /* 0x000033409a187816 */ /* 0x000fe40000000000 */
[----:B------:R-:W-:Y:S02]  /*b9100*/  SHF.R.U32.HI R111, RZ, 0x8, R177 ;  /* 0x00000008ff6f7819 */ /* 0x000fe400000116b1 */
[----:B------:R-:W-:Y:S02]  /*b9110*/  PRMT R10, R25, 0x5410, R24 ;  /* 0x00005410190a7816 */ /* 0x000fe40000000018 */
[----:B------:R-:W-:-:S02]  /*b9120*/  SHF.R.U32.HI R25, RZ, 0x8, R29 ;  /* 0x00000008ff197819 */ /* 0x000fc4000001161d */
[----:B------:R-:W-:Y:S02]  /*b9130*/  SHF.R.U32.HI R24, RZ, 0x8, R28 ;  /* 0x00000008ff187819 */ /* 0x000fe4000001161c */
[----:B------:R-:W-:Y:S01]  /*b9140*/  LOP3.LUT R111, R111, 0xffff, RZ, 0xc0, !PT ;  /* 0x0000ffff6f6f7812 */ /* 0x000fe200078ec0ff */
[----:B------:R0:W-:Y:S01]  /*b9150*/  STL [R1+0x513c], R10 ;  /* 0x00513c0a01007387 */ /* 0x0001e20000100800 */
[----:B------:R-:W-:Y:S02]  /*b9160*/  LOP3.LUT R25, R25, 0xffff, RZ, 0xc0, !PT ;  /* 0x0000ffff19197812 */ /* 0x000fe400078ec0ff */
[----:B------:R-:W-:Y:S02]  /*b9170*/  LOP3.LUT R24, R24, 0xffff, RZ, 0xc0, !PT ;  /* 0x0000ffff18187812 */ /* 0x000fe400078ec0ff */
[----:B------:R-:W-:Y:S02]  /*b9180*/  PRMT R111, R111, 0x3340, R0 ;  /* 0x000033406f6f7816 */ /* 0x000fe40000000000 */
[----:B------:R-:W-:-:S02]  /*b9190*/  PRMT R123, R25, 0x3340, R24 ;  /* 0x00003340197b7816 */ /* 0x000fc40000000018 */
[----:B0-----:R-:W-:Y:S01]  /*b91a0*/  LOP3.LUT R10, R153, 0xffff, RZ, 0xc0, !PT ;  /* 0x0000ffff990a7812 */ /* 0x001fe200078ec0ff */
[----:B------:R-:W-:Y:S03]  /*b91b0*/  STL [R1+0x550c], R111 ;  /* 0x00550c6f01007387 */ /* 0x000fe60000100800 */
[----:B------:R-:W-:Y:S01]  /*b91c0*/  PRMT R24, R10, 0x3340, R0 ;  /* 0x000033400a187816 */ /* 0x000fe20000000000 */
[----:B------:R-:W-:Y:S04]  /*b91d0*/  STL [R1+0x5510], R123 ;  /* 0x0055107b01007387 */ /* 0x000fe80000100800 */
[----:B------:R0:W-:Y:S01]  /*b91e0*/  STL [R1+0x518c], R10 ;  /* 0x00518c0a01007387 */ /* 0x0001e20000100800 */
[----:B------:R-:W-:-:S04]  /*b91f0*/  SHF.R.U32.HI R110, RZ, 0x8, R154 ;  /* 0x00000008ff6e7819 */ /* 0x000fc8000001169a */
[----:B------:R-:W-:-:S04]  /*b9200*/  LOP3.LUT R110, R110, 0xffff, RZ, 0xc0, !PT ;  /* 0x0000ffff6e6e7812 */ /* 0x000fc800078ec0ff */
[----:B------:R-:W-:Y:S02]  /*b9210*/  PRMT R110, R110, 0x3340, R0 ;  /* 0x000033406e6e7816 */ /* 0x000fe40000000000 */
[----:B--2---:R-:W-:Y:S02]  /*b9220*/  LOP3.LUT R29, R248, 0xffff, RZ, 0xc0, !PT ;  /* 0x0000fffff81d7812 */ /* 0x004fe400078ec0ff */
[----:B------:R-:W-:-:S04]  /*b9230*/  LOP3.LUT R28, R11, 0xffff, RZ, 0xc0, !PT ;  /* 0x0000ffff0b1c7812 */ /* 0x000fc800078ec0ff */
[----:B------:R-:W-:-:S04]  /*b9240*/  PRMT R25, R29, 0x3340, R28 ;  /* 0x000033401d197816 */ /* 0x000fc8000000001c */
[----:B------:R-:W-:Y:S02]  /*b9250*/  PRMT R12, R25, 0x5410, R24 ;  /* 0x00005410190c7816 */ /* 0x000fe40000000018 */
[----:B------:R-:W-:Y:S02]  /*b9260*/  SHF.R.S32.HI R24, RZ, 0x1f, R242 ;  /* 0x0000001fff187819 */ /* 0x000fe400000114f2 */
[----:B0-----:R-:W-:Y:S01]  /*b9270*/  IADD3 R10, P2, R242, R2, RZ ;  /* 0x00000002f20a7210 */ /* 0x001fe20007f5e0ff */
[----:B------:R-:W-:Y:S04]  /*b9280*/  STL [R1+0x5134], R12 ;  /* 0x0051340c01007387 */ /* 0x000fe80000100800 */
[----:B------:R-:W-:Y:S01]  /*b9290*/  IMAD.X R11, R24, 0x1, R13, P2 ;  /* 0x00000001180b7824 */ /* 0x000fe200010e060d */
[----:B------:R-:W2:Y:S04]  /*b92a0*/  LDL.LU R248, [R1+0x4c0c] ;  /* 0x004c0c0001f87983 */ /* 0x000ea80000300800 */
[----:B------:R0:W-:Y:S01]  /*b92b0*/  STL.64 [R1+0x990], R10 ;  /* 0x0009900a01007387 */ /* 0x0001e20000100a00 */
[----:B------:R-:W-:-:S03]  /*b92c0*/  SHF.R.U32.HI R29, RZ, 0x8, R29 ;  /* 0x00000008ff1d7819 */ /* 0x000fc6000001161d */
[----:B0-----:R-:W2:Y:S01]  /*b92d0*/  LDL.LU R11, [R1+0x4754] ;  /* 0x00475400010b7983 */ /* 0x001ea20000300800 */
[----:B------:R-:W-:Y:S02]  /*b92e0*/  SHF.R.U32.HI R25, RZ, 0x8, R28 ;  /* 0x00000008ff197819 */ /* 0x000fe4000001161c */
[----:B------:R-:W-:Y:S02]  /*b92f0*/  LOP3.LUT R28, R29, 0xffff, RZ, 0xc0, !PT ;  /* 0x0000ffff1d1c7812 */ /* 0x000fe400078ec0ff */
[----:B------:R-:W-:-:S04]  /*b9300*/  LOP3.LUT R25, R25, 0xffff, RZ, 0xc0, !PT ;  /* 0x0000ffff19197812 */ /* 0x000fc800078ec0ff */
[----:B------:R-:W-:Y:S01]  /*b9310*/  PRMT R222, R28, 0x3340, R25 ;  /* 0x000033401cde7816 */ /* 0x000fe20000000019 */
[----:B------:R-:W-:Y:S04]  /*b9320*/  STL [R1+0x5514], R110 ;  /* 0x0055146e01007387 */ /* 0x000fe80000100800 */
[----:B------:R-:W-:Y:S04]  /*b9330*/  STL [R1+0x540c], R222 ;  /* 0x00540cde01007387 */ /* 0x000fe80000100800 */
[----:B------:R-:W2:Y:S01]  /*b9340*/  LDL.LU R244, [R1+0x47bc] ;  /* 0x0047bc0001f47983 */ /* 0x000ea20000300800 */
[----:B----4-:R-:W-:-:S03]  /*b9350*/  LOP3.LUT R29, R8, 0xffff, RZ, 0xc0, !PT ;  /* 0x0000ffff081d7812 */ /* 0x010fc600078ec0ff */
[----:B------:R-:W4:Y:S01]  /*b9360*/  LDL.LU R8, [R1+0x46c4] ;  /* 0x0046c40001087983 */ /* 0x000f220000300800 */
[----:B---3--:R-:W-:Y:S02]  /*b9370*/  LOP3.LUT R30, R246, 0xffff, RZ, 0xc0, !PT ;  /* 0x0000fffff61e7812 */ /* 0x008fe400078ec0ff */
[----:B------:R-:W-:Y:S02]  /*b9380*/  LOP3.LUT R180, R180, 0xffff, RZ, 0xc0, !PT ;  /* 0x0000ffffb4b47812 */ /* 0x000fe400078ec0ff */
[----:B------:R-:W-:Y:S02]  /*b9390*/  PRMT R28, R30, 0x3340, R29 ;  /* 0x000033401e1c7816 */ /* 0x000fe4000000001d */
[----:B------:R-:W-:Y:S02]  /*b93a0*/  PRMT R25, R180, 0x3340, R0 ;  /* 0x00003340b4197816 */ /* 0x000fe40000000000 */
[----:B------:R-:W-:Y:S02]  /*b93b0*/  IADD3 R14, P2, R242, R0, RZ ;  /* 0x00000000f20e7210 */ /* 0x000fe40007f5e0ff */
[----:B------:R-:W-:-:S02]  /*b93c0*/  PRMT R10, R28, 0x5410, R25 ;  /* 0x000054101c0a7816 */ /* 0x000fc40000000019 */
[----:B------:R-:W-:Y:S02]  /*b93d0*/  SHF.R.U32.HI R96, RZ, 0x8, R180 ;  /* 0x00000008ff607819 */ /* 0x000fe400000116b4 */
[----:B------:R-:W-:Y:S02]  /*b93e0*/  SHF.R.U32.HI R28, RZ, 0x8, R30 ;  /* 0x00000008ff1c7819 */ /* 0x000fe4000001161e */
[----:B------:R-:W-:Y:S01]  /*b93f0*/  SHF.R.U32.HI R25, RZ, 0x8, R29 ;  /* 0x00000008ff197819 */ /* 0x000fe2000001161d */
[----:B------:R-:W-:Y:S01]  /*b9400*/  IMAD.X R15, R24, 0x1, R7, P2 ;  /* 0x00000001180f7824 */ /* 0x000fe200010e0607 */
[----:B------:R-:W-:Y:S02]  /*b9410*/  LOP3.LUT R96, R96, 0xffff, RZ, 0xc0, !PT ;  /* 0x0000ffff60607812 */ /* 0x000fe400078ec0ff */
[----:B------:R-:W-:Y:S02]  /*b9420*/  LOP3.LUT R28, R28, 0xffff, RZ, 0xc0, !PT ;  /* 0x0000ffff1c1c7812 */ /* 0x000fe400078ec0ff */
[----:B------:R-:W-:Y:S01]  /*b9430*/  LOP3.LUT R25, R25, 0xffff, RZ, 0xc0, !PT ;  /* 0x0000ffff19197812 */ /* 0x000fe200078ec0ff */
[----:B------:R0:W-:Y:S01]  /*b9440*/  STL [R1+0x5128], R10 ;  /* 0x0051280a01007387 */ /* 0x0001e20000100800 */
[----:B------:R-:W-:-:S02]  /*b9450*/  LOP3.LUT R179, R179, 0xffff, RZ, 0xc0, !PT ;  /* 0x0000ffffb3b37812 */ /* 0x000fc400078ec0ff */
[--C-:B------:R-:W-:Y:S01]  /*b9460*/  PRMT R96, R96, 0x3340, R0.reuse ;  /* 0x0000334060607816 */ /* 0x100fe20000000000 */
[----:B------:R1:W-:Y:S01]  /*b9470*/  STL.64 [R1+0x988], R14 ;  /* 0x0009880e01007387 */ /* 0x0003e20000100a00 */
[----:B0-----:R-:W-:Y:S02]  /*b9480*/  PRMT R10, R28, 0x3340, R25 ;  /* 0x000033401c0a7816 */ /* 0x001fe40000000019 */
[----:B------:R-:W-:Y:S01]  /*b9490*/  PRMT R25, R179, 0x3340, R0 ;  /* 0x00003340b3197816 */ /* 0x000fe20000000000 */
[----:B------:R-:W-:Y:S01]  /*b94a0*/  STL [R1+0x5518], R96 ;  /* 0x0055186001007387 */ /* 0x000fe20000100800 */
[----:B-1----:R-:W-:-:S03]  /*b94b0*/  IADD3 R14, P2, R242, R6, RZ ;  /* 0x00000006f20e7210 */ /* 0x002fc60007f5e0ff */
[----:B------:R0:W-:Y:S02]  /*b94c0*/  STL [R1+0x4bfc], R10 ;  /* 0x004bfc0a01007387 */ /* 0x0001e40000100800 */
[----:B------:R-:W-:Y:S02]  /*b94d0*/  IMAD.X R15, R24, 0x1, R5, P2 ;  /* 0x00000001180f7824 */ /* 0x000fe400010e0605 */
[----:B------:R-:W3:Y:S01]  /*b94e0*/  LDL.LU R246, [R1+0x47b8] ;  /* 0x0047b80001f67983 */ /* 0x000ee20000300800 */
[----:B--2---:R-:W-:-:S03]  /*b94f0*/  LOP3.LUT R30, R248, 0xffff, RZ, 0xc0, !PT ;  /* 0x0000fffff81e7812 */ /* 0x004fc600078ec0ff */
[----:B------:R-:W2:Y:S01]  /*b9500*/  LDL.LU R248, [R1+0x46c0] ;  /* 0x0046c00001f87983 */ /* 0x000ea20000300800 */
[----:B------:R-:W-:-:S03]  /*b9510*/  LOP3.LUT R29, R11, 0xffff, RZ, 0xc0, !PT ;  /* 0x0000ffff0b1d7812 */ /* 0x000fc600078ec0ff */
[----:B------:R-:W2:Y:S01]  /*b9520*/  LDL.LU R11, [R1+0xcfc] ;  /* 0x000cfc00010b7983 */ /* 0x000ea20000300800 */
[----:B------:R-:W-:-:S04]  /*b9530*/  PRMT R28, R30, 0x3340, R29 ;  /* 0x000033401e1c7816 */ /* 0x000fc8000000001d */
[----:B0-----:R-:W-:-:S05]  /*b9540*/  PRMT R10, R28, 0x5410, R25 ;  /* 0x000054101c0a7816 */ /* 0x001fca0000000019 */
[----:B------:R-:W-:Y:S04]  /*b9550*/  STL [R1+0x5120], R10 ;  /* 0x0051200a01007387 */ /* 0x000fe80000100800 */
[----:B------:R0:W-:Y:S02]  /*b9560*/  STL.64 [R1+0x980], R14 ;  /* 0x0009800e01007387 */ /* 0x0001e40000100a00 */
[----:B0-----:R-:W-:-:S05]  /*b9570*/  IADD3 R14, P2, R242, R4, RZ ;  /* 0x00000004f20e7210 */ /* 0x001fca0007f5e0ff */
[----:B------:R-:W-:Y:S01]  /*b9580*/  IMAD.X R15, R24, 0x1, R3, P2 ;  /* 0x00000001180f7824 */ /* 0x000fe200010e0603 */
[----:B------:R-:W-:Y:S02]  /*b9590*/  SHF.R.U32.HI R24, RZ, 0x8, R29 ;  /* 0x00000008ff187819 */ /* 0x000fe4000001161d */
[----:B------:R-:W-:Y:S02]  /*b95a0*/  LOP3.LUT R29, R244, 0xffff, RZ, 0xc0, !PT ;  /* 0x0000fffff41d7812 */ /* 0x000fe400078ec0ff */
[----:B------:R-:W-:Y:S04]  /*b95b0*/  STL.64 [R1+0x978], R14 ;  /* 0x0009780e01007387 */ /* 0x000fe80000100a00 */
[----:B------:R-:W2:Y:S01]  /*b95c0*/  LDL.LU R244, [R1+0x4c4c] ;  /* 0x004c4c0001f47983 */ /* 0x000ea20000300800 */
[----:B----4-:R-:W-:-:S03]  /*b95d0*/  LOP3.LUT R28, R8, 0xffff, RZ, 0xc0, !PT ;  /* 0x0000ffff081c7812 */ /* 0x010fc600078ec0ff */
[----:B------:R-:W4:Y:S01]  /*b95e0*/  LDL.LU R8, [R1+0x4760] ;  /* 0x0047600001087983 */ /* 0x000f220000300800 */
[----:B------:R-:W-:Y:S02]  /*b95f0*/  SHF.R.U32.HI R25, RZ, 0x8, R30 ;  /* 0x00000008ff197819 */ /* 0x000fe4000001161e */
[----:B------:R-:W-:Y:S02]  /*b9600*/  LOP3.LUT R24, R24, 0xffff, RZ, 0xc0, !PT ;  /* 0x0000ffff18187812 */ /* 0x000fe400078ec0ff */
[----:B------:R-:W-:Y:S02]  /*b9610*/  LOP3.LUT R25, R25, 0xffff, RZ, 0xc0, !PT ;  /* 0x0000ffff19197812 */ /* 0x000fe400078ec0ff */
[----:B------:R-:W-:Y:S02]  /*b9620*/  LOP3.LUT R156, R156, 0xffff, RZ, 0xc0, !PT ;  /* 0x0000ffff9c9c7812 */ /* 0x000fe400078ec0ff */
[----:B------:R-:W-:Y:S02]  /*b9630*/  PRMT R121, R25, 0x3340, R24 ;  /* 0x0000334019797816 */ /* 0x000fe40000000018 */
[----:B------:R-:W-:-:S02]  /*b9640*/  PRMT R24, R156, 0x3340, R0 ;  /* 0x000033409c187816 */ /* 0x000fc40000000000 */
[----:B------:R-:W-:-:S04]  /*b9650*/  PRMT R25, R29, 0x3340, R28 ;  /* 0x000033401d197816 */ /* 0x000fc8000000001c */
[----:B------:R-:W-:Y:S02]  /*b9660*/  PRMT R10, R25, 0x5410, R24 ;  /* 0x00005410190a7816 */ /* 0x000fe40000000018 */
[----:B------:R-:W-:Y:S02]  /*b9670*/  SHF.R.U32.HI R25, RZ, 0x8, R29 ;  /* 0x00000008ff197819 */ /* 0x000fe4000001161d */
[----:B------:R-:W-:Y:S02]  /*b9680*/  SHF.R.U32.HI R24, RZ, 0x8, R28 ;  /* 0x00000008ff187819 */ /* 0x000fe4000001161c */
[----:B------:R-:W-:Y:S02]  /*b9690*/  LOP3.LUT R25, R25, 0xffff, RZ, 0xc0, !PT ;  /* 0x0000ffff19197812 */ /* 0x000fe400078ec0ff */
[----:B------:R-:W-:Y:S01]  /*b96a0*/  LOP3.LUT R24, R24, 0xffff, RZ, 0xc0, !PT ;  /* 0x0000ffff18187812 */ /* 0x000fe200078ec0ff */
[----:B------:R0:W-:Y:S03]  /*b96b0*/  STL [R1+0x511c], R10 ;  /* 0x00511c0a01007387 */ /* 0x0001e60000100800 */
[----:B------:R-:W-:-:S02]  /*b96c0*/  PRMT R12, R25, 0x3340, R24 ;  /* 0x00003340190c7816 */ /* 0x000fc40000000018 */
[----:B0-----:R-:W-:-:S03]  /*b96d0*/  LOP3.LUT R10, R155, 0xffff, RZ, 0xc0, !PT ;  /* 0x0000ffff9b0a7812 */ /* 0x001fc600078ec0ff */
[----:B------:R-:W-:Y:S04]  /*b96e0*/  STL [R1+0x4bc8], R12 ;  /* 0x004bc80c01007387 */ /* 0x000fe80000100800 */
[----:B------:R0:W-:Y:S01]  /*b96f0*/  STL [R1+0x5188], R10 ;  /* 0x0051880a01007387 */ /* 0x0001e20000100800 */
[----:B---3--:R-:W-:-:S03]  /*b9700*/  LOP3.LUT R29, R246, 0xffff, RZ, 0xc0, !PT ;  /* 0x0000fffff61d7812 */ /* 0x008fc600078ec0ff */
[----:B------:R-:W3:Y:S01]  /*b9710*/  LDL.LU R246, [R1+0x4c6c] ;  /* 0x004c6c0001f67983 */ /* 0x000ee20000300800 */
[----:B------:R-:W-:Y:S02]  /*b9720*/  PRMT R24, R10, 0x3340, R0 ;  /* 0x000033400a187816 */ /* 0x000fe40000000000 */
[----:B------:R-:W-:Y:S02]  /*b9730*/  LOP3.LUT R182, R182, 0xffff, RZ, 0xc0, !PT ;  /* 0x0000ffffb6b67812 */ /* 0x000fe400078ec0ff */
[----:B--2---:R-:W-:Y:S02]  /*b9740*/  LOP3.LUT R28, R248, 0xffff, RZ, 0xc0, !PT ;  /* 0x0000fffff81c7812 */ /* 0x004fe400078ec0ff */
[----:B------:R-:W2:Y:S02]  /*b9750*/  LDL.LU R248, [R1+0x4764] ;  /* 0x0047640001f87983 */ /* 0x000ea40000300800 */
[----:B------:R-:W-:Y:S02]  /*b9760*/  PRMT R25, R29, 0x3340, R28 ;  /* 0x000033401d197816 */ /* 0x000fe4000000001c */
[----:B------:R-:W-:-:S02]  /*b9770*/  SHF.R.U32.HI R29, RZ, 0x8, R29 ;  /* 0x00000008ff1d7819 */ /* 0x000fc4000001161d */
[----:B0-----:R-:W-:Y:S02]  /*b9780*/  PRMT R10, R25, 0x5410, R24 ;  /* 0x00005410190a7816 */ /* 0x001fe40000000018 */
[----:B------:R-:W-:Y:S02]  /*b9790*/  SHF.R.U32.HI R25, RZ, 0x8, R28 ;  /* 0x00000008ff197819 */ /* 0x000fe4000001161c */
[----:B------:R-:W-:Y:S02]  /*b97a0*/  LOP3.LUT R28, R29, 0xffff, RZ, 0xc0, !PT ;  /* 0x0000ffff1d1c7812 */ /* 0x000fe400078ec0ff */
[----:B------:R-:W-:Y:S02]  /*b97b0*/  LOP3.LUT R25, R25, 0xffff, RZ, 0xc0, !PT ;  /* 0x0000ffff19197812 */ /* 0x000fe400078ec0ff */
[----:B------:R-:W-:Y:S02]  /*b97c0*/  SHF.R.S32.HI R24, RZ, 0x1f, R11 ;  /* 0x0000001fff187819 */ /* 0x000fe4000001140b */
[----:B------:R-:W-:Y:S01]  /*b97d0*/  IADD3 R14, P2, R11, R2, RZ ;  /* 0x000000020b0e7210 */ /* 0x000fe20007f5e0ff */
[----:B------:R0:W-:Y:S04]  /*b97e0*/  STL [R1+0x510c], R10 ;  /* 0x00510c0a01007387 */ /* 0x0001e80000100800 */
[----:B------:R-:W-:Y:S01]  /*b97f0*/  IMAD.X R15, R24, 0x1, R13, P2 ;  /* 0x00000001180f7824 */ /* 0x000fe200010e060d */
[----:B0-----:R-:W-:-:S02]  /*b9800*/  PRMT R10, R28, 0x3340, R25 ;  /* 0x000033401c0a7816 */ /* 0x001fc40000000019 */
[----:B------:R-:W-:Y:S02]  /*b9810*/  PRMT R25, R182, 0x3340, R0 ;  /* 0x00003340b6197816 */ /* 0x000fe40000000000 */
[----:B------:R-:W-:Y:S04]  /*b9820*/  STL.64 [R1+0x970], R14 ;  /* 0x0009700e01007387 */ /* 0x000fe80000100a00 */
[----:B------:R-:W-:Y:S01]  /*b9830*/  STL [R1+0x4f38], R10 ;  /* 0x004f380a01007387 */ /* 0x000fe20000100800 */
[----:B------:R-:W-:-:S03]  /*b9840*/  LOP3.LUT R30, R244, 0xffff, RZ, 0xc0, !PT ;  /* 0x0000fffff41e7812 */ /* 0x000fc600078ec0ff */
[----:B------:R-:W2:Y:S01]  /*b9850*/  LDL.LU R244, [R1+0x47c0] ;  /* 0x0047c00001f47983 */ /* 0x000ea20000300800 */
[----:B----4-:R-:W-:-:S04]  /*b9860*/  LOP3.LUT R29, R8, 0xffff, RZ, 0xc0, !PT ;  /* 0x0000ffff081d7812 */ /* 0x010fc800078ec0ff */
[----:B------:R-:W-:-:S04]  /*b9870*/  PRMT R28, R30, 0x3340, R29 ;  /* 0x000033401e1c7816 */ /* 0x000fc8000000001d */
[----:B------:R-:W-:-:S05]  /*b9880*/  PRMT R8, R28, 0x5410, R25 ;  /* 0x000054101c087816 */ /* 0x000fca0000000019 */
[----:B------:R0:W-:Y:S04]  /*b9890*/  STL [R1+0x5014], R8 ;  /* 0x0050140801007387 */ /* 0x0001e80000100800 */
[----:B0-----:R-:W4:Y:S01]  /*b98a0*/  LDL.LU R8, [R1+0x46d4] ;  /* 0x0046d40001087983 */ /* 0x001f220000300800 */
[----:B------:R-:W-:Y:S02]  /*b98b0*/  SHF.R.U32.HI R28, RZ, 0x8, R30 ;  /* 0x00000008ff1c7819 */ /* 0x000fe4000001161e */
[----:B------:R-:W-:Y:S02]  /*b98c0*/  SHF.R.U32.HI R25, RZ, 0x8, R29 ;  /* 0x00000008ff197819 */ /* 0x000fe4000001161d */
[----:B------:R-:W-:Y:S02]  /*b98d0*/  IADD3 R14, P2, R11, R0, RZ ;  /* 0x000000000b0e7210 */ /* 0x000fe40007f5e0ff */
[----:B------:R-:W-:-:S02]  /*b98e0*/  LOP3.LUT R28, R28, 0xffff, RZ, 0xc0, !PT ;  /* 0x0000ffff1c1c7812 */ /* 0x000fc400078ec0ff */
[----:B------:R-:W-:Y:S01]  /*b98f0*/  LOP3.LUT R25, R25, 0xffff, RZ, 0xc0, !PT ;  /* 0x0000ffff19197812 */ /* 0x000fe200078ec0ff */
[----:B------:R-:W-:Y:S01]  /*b9900*/  IMAD.X R15, R24, 0x1, R7, P2 ;  /* 0x00000001180f7824 */ /* 0x000fe200010e0607 */
[----:B------:R-:W-:Y:S02]  /*b9910*/  LOP3.LUT R181, R181, 0xffff, RZ, 0xc0, !PT ;  /* 0x0000ffffb5b57812 */ /* 0x000fe400078ec0ff */
[----:B------:R-:W-:Y:S02]  /*b9920*/  PRMT R120, R28, 0x3340, R25 ;  /* 0x000033401c787816 */ /* 0x000fe40000000019 */
[----:B------:R-:W-:Y:S01]  /*b9930*/  PRMT R25, R181, 0x3340, R0 ;  /* 0x00003340b5197816 */ /* 0x000fe20000000000 */
[----:B------:R0:W-:Y:S04]  /*b9940*/  STL.64 [R1+0x968], R14 ;  /* 0x0009680e01007387 */ /* 0x0001e80000100a00 */
[----:B------:R-:W4:Y:S01]  /*b9950*/  LDL.LU R240, [R1+0x47c4] ;  /* 0x0047c40001f07983 */ /* 0x000f220000300800 */
[----:B---3--:R-:W-:-:S03]  /*b9960*/  LOP3.LUT R30, R246, 0xffff, RZ, 0xc0, !PT ;  /* 0x0000fffff61e7812 */ /* 0x008fc600078ec0ff */
[----:B------:R-:W3:Y:S01]  /*b9970*/  LDL.LU R242, [R1+0x46d0] ;  /* 0x0046d00001f27983 */ /* 0x000ee20000300800 */
[----:B0-----:R-:W-:-:S05]  /*b9980*/  IADD3 R14, P2, R11, R6, RZ ;  /* 0x000000060b0e7210 */ /* 0x001fca0007f5e0ff */
[----:B------:R-:W-:Y:S01]  /*b9990*/  IMAD.X R15, R24, 0x1, R5, P2 ;  /* 0x00000001180f7824 */ /* 0x000fe200010e0605 */
[----:B--2---:R-:W-:-:S04]  /*b99a0*/  LOP3.LUT R29, R248, 0xffff, RZ, 0xc0, !PT ;  /* 0x0000fffff81d7812 */ /* 0x004fc800078ec0ff */
[----:B------:R-:W-:-:S04]  /*b99b0*/  PRMT R28, R30, 0x3340, R29 ;  /* 0x000033401e1c7816 */ /* 0x000fc8000000001d */
[----:B------:R-:W-:-:S05]  /*b99c0*/  PRMT R10, R28, 0x5410, R25 ;  /* 0x000054101c0a7816 */ /* 0x000fca0000000019 */
[----:B------:R0:W-:Y:S04]  /*b99d0*/  STL [R1+0x500c], R10 ;  /* 0x00500c0a01007387 */ /* 0x0001e80000100800 */
[----:B------:R-:W2:Y:S01]  /*b99e0*/  LDL.LU R246, [R1+0x4ca4] ;  /* 0x004ca40001f67983 */ /* 0x000ea20000300800 */
[----:B0-----:R-:W-:-:S03]  /*b99f0*/  IADD3 R10, P2, R11, R4, RZ ;  /* 0x000000040b0a7210 */ /* 0x001fc60007f5e0ff */
[----:B------:R-:W-:Y:S02]  /*b9a00*/  STL.64 [R1+0x960], R14 ;  /* 0x0009600e01007387 */ /* 0x000fe40000100a00 */
[----:B------:R-:W-:Y:S02]  /*b9a10*/  IMAD.X R11, R24, 0x1, R3, P2 ;  /* 0x00000001180b7824 */ /* 0x000fe400010e0603 */
[----:B------:R-:W2:Y:S04]  /*b9a20*/  LDL.LU R248, [R1+0x476c] ;  /* 0x00476c0001f87983 */ /* 0x000ea80000300800 */
[----:B------:R0:W-:Y:S04]  /*b9a30*/  STL.64 [R1+0x958], R10 ;  /* 0x0009580a01007387 */ /* 0x0001e80000100a00 */
[----:B0-----:R-:W2:Y:S01]  /*b9a40*/  LDL.LU R11, [R1+0x4ca8] ;  /* 0x004ca800010b7983 */ /* 0x001ea20000300800 */
[----:B----4-:R-:W-:-:S03]  /*b9a50*/  LOP3.LUT R28, R8, 0xffff, RZ, 0xc0, !PT ;  /* 0x0000ffff081c7812 */ /* 0x010fc600078ec0ff */
[----:B------:R-:W4:Y:S01]  /*b9a60*/  LDL.LU R8, [R1+0x4768] ;  /* 0x0047680001087983 */ /* 0x000f220000300800 */
[----:B------:R-:W-:Y:S02]  /*b9a70*/  SHF.R.U32.HI R25, RZ, 0x8, R30 ;  /* 0x00000008ff197819 */ /* 0x000fe4000001161e */
[----:B------:R-:W-:Y:S02]  /*b9a80*/  SHF.R.U32.HI R24, RZ, 0x8, R29 ;  /* 0x00000008ff187819 */ /* 0x000fe4000001161d */
[----:B------:R-:W-:Y:S02]  /*b9a90*/  LOP3.LUT R25, R25, 0xffff, RZ, 0xc0, !PT ;  /* 0x0000ffff19197812 */ /* 0x000fe400078ec0ff */
[----:B------:R-:W-:Y:S02]  /*b9aa0*/  LOP3.LUT R24, R24, 0xffff, RZ, 0xc0, !PT ;  /* 0x0000ffff18187812 */ /* 0x000fe400078ec0ff */
[----:B------:R-:W-:Y:S02]  /*b9ab0*/  LOP3.LUT R29, R244, 0xffff, RZ, 0xc0, !PT ;  /* 0x0000fffff41d7812 */ /* 0x000fe400078ec0ff */
[----:B------:R-:W-:Y:S01]  /*b9ac0*/  LOP3.LUT R157, R157, 0xffff, RZ, 0xc0, !PT ;  /* 0x0000ffff9d9d7812 */ /* 0x000fe200078ec0ff */
[----:B------:R-:W4:Y:S01]  /*b9ad0*/  LDL.LU R244, [R1+0xcf8] ;  /* 0x000cf80001f47983 */ /* 0x000f220000300800 */
[----:B------:R-:W-:-:S02]  /*b9ae0*/  PRMT R118, R25, 0x3340, R24 ;  /* 0x0000334019767816 */ /* 0x000fc40000000018 */
[----:B------:R-:W-:Y:S02]  /*b9af0*/  PRMT R24, R157, 0x3340, R0 ;  /* 0x000033409d187816 */ /* 0x000fe40000000000 */
[----:B------:R-:W-:-:S04]  /*b9b00*/  PRMT R25, R29, 0x3340, R28 ;  /* 0x000033401d197816 */ /* 0x000fc8000000001c */
[----:B------:R-:W-:Y:S02]  /*b9b10*/  PRMT R10, R25, 0x5410, R24 ;  /* 0x00005410190a7816 */ /* 0x000fe40000000018 */
[----:B------:R-:W-:Y:S02]  /*b9b20*/  SHF.R.U32.HI R25, RZ, 0x8, R29 ;  /* 0x00000008ff197819 */ /* 0x000fe4000001161d */
[----:B------:R-:W-:Y:S02]  /*b9b30*/  SHF.R.U32.HI R24, RZ, 0x8, R28 ;  /* 0x00000008ff187819 */ /* 0x000fe4000001161c */
[----:B------:R-:W-:Y:S02]  /*b9b40*/  LOP3.LUT R25, R25, 0xffff, RZ, 0xc0, !PT ;  /* 0x0000ffff19197812 */ /* 0x000fe400078ec0ff */
[----:B------:R-:W-:Y:S02]  /*b9b50*/  LOP3.LUT R24, R24, 0xffff, RZ, 0xc0, !PT ;  /* 0x0000ffff18187812 */ /* 0x000fe400078ec0ff */
[----:B------:R-:W-:-:S02]  /*b9b60*/  LOP3.LUT R15, R240, 0xffff, RZ, 0xc0, !PT ;  /* 0x0000fffff00f7812 */ /* 0x000fc400078ec0ff */
[----:B---3--:R-:W-:Y:S02]  /*b9b70*/  LOP3.LUT R124, R242, 0xffff, RZ, 0xc0, !PT ;  /* 0x0000fffff27c7812 */ /* 0x008fe400078ec0ff */
[----:B------:R-:W-:Y:S02]  /*b9b80*/  PRMT R117, R25, 0x3340, R24 ;  /* 0x0000334019757816 */ /* 0x000fe40000000018 */
[----:B------:R-:W-:Y:S02]  /*b9b90*/  SHF.R.U32.HI R25, RZ, 0x8, R15 ;  /* 0x00000008ff197819 */ /* 0x000fe4000001160f */
[----:B------:R-:W-:Y:S02]  /*b9ba0*/  SHF.R.U32.HI R24, RZ, 0x8, R124 ;  /* 0x00000008ff187819 */ /* 0x000fe4000001167c */
[----:B------:R-:W-:Y:S02]  /*b9bb0*/  LOP3.LUT R25, R25, 0xffff, RZ, 0xc0, !PT ;  /* 0x0000ffff19197812 */ /* 0x000fe400078ec0ff */
[----:B------:R-:W-:Y:S01]  /*b9bc0*/  LOP3.LUT R24, R24, 0xffff, RZ, 0xc0, !PT ;  /* 0x0000ffff18187812 */ /* 0x000fe200078ec0ff */
[----:B------:R0:W-:Y:S03]  /*b9bd0*/  STL [R1+0x50fc], R10 ;  /* 0x0050fc0a01007387 */ /* 0x0001e60000100800 */
[----:B0-----:R-:W-:-:S05]  /*b9be0*/  PRMT R10, R25, 0x3340, R24 ;  /* 0x00003340190a7816 */ /* 0x001fca0000000018 */
[----:B------:R0:W-:Y:S01]  /*b9bf0*/  STL [R1+0x4c4c], R10 ;  /* 0x004c4c0a01007387 */ /* 0x0001e20000100800 */
[----:B--2---:R-:W-:-:S03]  /*b9c00*/  LOP3.LUT R29, R248, 0xffff, RZ, 0xc0, !PT ;  /* 0x0000fffff81d7812 */ /* 0x004fc600078ec0ff */
[----:B------:R-:W2:Y:S01]  /*b9c10*/  LDL.LU R248, [R1+0x47c8] ;  /* 0x0047c80001f87983 */ /* 0x000ea20000300800 */
[----:B----4-:R-:W-:-:S03]  /*b9c20*/  LOP3.LUT R28, R8, 0xffff, RZ, 0xc0, !PT ;  /* 0x0000ffff081c7812 */ /* 0x010fc600078ec0ff */
[----:B------:R-:W3:Y:S01]  /*b9c30*/  LDL.LU R8, [R1+0x46dc] ;  /* 0x0046dc0001087983 */ /* 0x000ee20000300800 */
[----:B------:R-:W-:Y:S02]  /*b9c40*/  LOP3.LUT R34, R246, 0xffff, RZ, 0xc0, !PT ;  /* 0x0000fffff6227812 */ /* 0x000fe400078ec0ff */
[----:B------:R-:W-:Y:S02]  /*b9c50*/  LOP3.LUT R186, R186, 0xffff, RZ, 0xc0, !PT ;  /* 0x0000ffffbaba7812 */ /* 0x000fe400078ec0ff */
[----:B------:R-:W-:Y:S02]  /*b9c60*/  PRMT R25, R34, 0x3340, R29 ;  /* 0x0000334022197816 */ /* 0x000fe4000000001d */
[----:B------:R-:W-:Y:S02]  /*b9c70*/  PRMT R24, R186, 0x3340, R0 ;  /* 0x00003340ba187816 */ /* 0x000fe40000000000 */
[----:B------:R-:W-:Y:S02]  /*b9c80*/  LOP3.LUT R30, R11, 0xffff, RZ, 0xc0, !PT ;  /* 0x0000ffff0b1e7812 */ /* 0x000fe400078ec0ff */
[----:B------:R-:W-:-:S02]  /*b9c90*/  LOP3.LUT R183, R183, 0xffff, RZ, 0xc0, !PT ;  /* 0x0000ffffb7b77812 */ /* 0x000fc400078ec0ff */
[----:B0-----:R-:W-:Y:S02]  /*b9ca0*/  PRMT R10, R25, 0x5410, R24 ;  /* 0x00005410190a7816 */ /* 0x001fe40000000018 */
[----:B------:R-:W-:Y:S02]  /*b9cb0*/  PRMT R24, R183, 0x3340, R0 ;  /* 0x00003340b7187816 */ /* 0x000fe40000000000 */
[----:B------:R-:W-:Y:S01]  /*b9cc0*/  PRMT R25, R30, 0x3340, R28 ;  /* 0x000033401e197816 */ /* 0x000fe2000000001c */
[----:B------:R0:W-:Y:S03]  /*b9cd0*/  STL [R1+0x4ffc], R10 ;  /* 0x004ffc0a01007387 */ /* 0x0001e60000100800 */
[----:B------:R-:W-:Y:S02]  /*b9ce0*/  PRMT R20, R25, 0x5410, R24 ;  /* 0x0000541019147816 */ /* 0x000fe40000000018 */
[----:B------:R-:W-:-:S02]  /*b9cf0*/  SHF.R.S32.HI R24, RZ, 0x1f, R244 ;  /* 0x0000001fff187819 */ /* 0x000fc400000114f4 */
[----:B0-----:R-:W-:Y:S01]  /*b9d00*/  IADD3 R10, P2, R244, R2, RZ ;  /* 0x00000002f40a7210 */ /* 0x001fe20007f5e0ff */
[----:B------:R-:W-:Y:S04]  /*b9d10*/  STL [R1+0x5314], R20 ;  /* 0x0053141401007387 */ /* 0x000fe80000100800 */
[----:B------:R-:W-:Y:S01]  /*b9d20*/  IMAD.X R11, R24, 0x1, R13, P2 ;  /* 0x00000001180b7824 */ /* 0x000fe200010e060d */
[----:B------:R-:W4:Y:S01]  /*b9d30*/  LDL.LU R246, [R1+0x47cc] ;  /* 0x0047cc0001f67983 */ /* 0x000f220000300800 */
[----:B------:R-:W-:-:S03]  /*b9d40*/  SHF.R.U32.HI R37, RZ, 0x8, R34 ;  /* 0x00000008ff257819 */ /* 0x000fc60000011622 */
[----:B------:R0:W-:Y:S01]  /*b9d50*/  STL.64 [R1+0x948], R10 ;  /* 0x0009480a01007387 */ /* 0x0001e20000100a00 */
[----:B------:R-:W-:Y:S02]  /*b9d60*/  SHF.R.U32.HI R34, RZ, 0x8, R29 ;  /* 0x00000008ff227819 */ /* 0x000fe4000001161d */
[----:B------:R-:W-:Y:S02]  /*b9d70*/  SHF.R.U32.HI R30, RZ, 0x8, R30 ;  /* 0x00000008ff1e7819 */ /* 0x000fe4000001161e */
[----:B------:R-:W-:Y:S01]  /*b9d80*/  SHF.R.U32.HI R25, RZ, 0x8, R28 ;  /* 0x00000008ff197819 */ /* 0x000fe2000001161c */
[----:B0-----:R-:W4:Y:S01]  /*b9d90*/  LDL.LU R11, [R1+0x46e0] ;  /* 0x0046e000010b7983 */ /* 0x001f220000300800 */
[----:B------:R-:W-:Y:S02]  /*b9da0*/  LOP3.LUT R29, R37, 0xffff, RZ, 0xc0, !PT ;  /* 0x0000ffff251d7812 */ /* 0x000fe400078ec0ff */
[----:B------:R-:W-:Y:S02]  /*b9db0*/  LOP3.LUT R28, R34, 0xffff, RZ, 0xc0, !PT ;  /* 0x0000ffff221c7812 */ /* 0x000fe400078ec0ff */
[----:B------:R-:W-:-:S02]  /*b9dc0*/  LOP3.LUT R30, R30, 0xffff, RZ, 0xc0, !PT ;  /* 0x0000ffff1e1e7812 */ /* 0x000fc400078ec0ff */
[----:B------:R-:W-:Y:S02]  /*b9dd0*/  LOP3.LUT R25, R25, 0xffff, RZ, 0xc0, !PT ;  /* 0x0000ffff19197812 */ /* 0x000fe400078ec0ff */
[----:B------:R-:W-:Y:S02]  /*b9de0*/  IADD3 R20, P2, R244, R0, RZ ;  /* 0x00000000f4147210 */ /* 0x000fe40007f5e0ff */
[----:B------:R-:W-:Y:S02]  /*b9df0*/  PRMT R12, R29, 0x3340, R28 ;  /* 0x000033401d0c7816 */ /* 0x000fe4000000001c */
[----:B------:R-:W-:Y:S01]  /*b9e00*/  PRMT R10, R30, 0x3340, R25 ;  /* 0x000033401e0a7816 */ /* 0x000fe20000000019 */
[----:B------:R-:W-:Y:S02]  /*b9e10*/  IMAD.X R21, R24, 0x1, R7, P2 ;  /* 0x0000000118157824 */ /* 0x000fe400010e0607 */
[----:B------:R-:W-:Y:S04]  /*b9e20*/  STL [R1+0x4bb8], R12 ;  /* 0x004bb80c01007387 */ /* 0x000fe80000100800 */
[----:B------:R-:W-:Y:S04]  /*b9e30*/  STL [R1+0x47c0], R10 ;  /* 0x0047c00a01007387 */ /* 0x000fe80000100800 */
[----:B------:R0:W-:Y:S01]  /*b9e40*/  STL.64 [R1+0x950], R20 ;  /* 0x0009501401007387 */ /* 0x0001e20000100a00 */
[----:B--2---:R-:W-:-:S03]  /*b9e50*/  LOP3.LUT R30, R248, 0xffff, RZ, 0xc0, !PT ;  /* 0x0000fffff81e7812 */ /* 0x004fc600078ec0ff */
[----:B------:R-:W2:Y:S01]  /*b9e60*/  LDL.LU R248, [R1+0x4ce8] ;  /* 0x004ce80001f87983 */ /* 0x000ea20000300800 */
[----:B---3--:R-:W-:-:S03]  /*b9e70*/  LOP3.LUT R29, R8, 0xffff, RZ, 0xc0, !PT ;  /* 0x0000ffff081d7812 */ /* 0x008fc600078ec0ff */
[----:B------:R-:W3:Y:S01]  /*b9e80*/  LDL.LU R8, [R1+0x4774] ;  /* 0x0047740001087983 */ /* 0x000ee20000300800 */
[----:B------:R-:W-:Y:S02]  /*b9e90*/  LOP3.LUT R158, R158, 0xffff, RZ, 0xc0, !PT ;  /* 0x0000ffff9e9e7812 */ /* 0x000fe400078ec0ff */
[----:B------:R-:W-:Y:S02]  /*b9ea0*/  PRMT R28, R30, 0x3340, R29 ;  /* 0x000033401e1c7816 */ /* 0x000fe4000000001d */
[----:B------:R-:W-:Y:S02]  /*b9eb0*/  PRMT R25, R158, 0x3340, R0 ;  /* 0x000033409e197816 */ /* 0x000fe40000000000 */
[----:B0-----:R-:W-:Y:S02]  /*b9ec0*/  IADD3 R20, P2, R244, R6, RZ ;  /* 0x00000006f4147210 */ /* 0x001fe40007f5e0ff */
[----:B------:R-:W-:-:S03]  /*b9ed0*/  PRMT R249, R28, 0x5410, R25 ;  /* 0x000054101cf97816 */ /* 0x000fc60000000019 */
[----:B------:R-:W-:Y:S02]  /*b9ee0*/  IMAD.X R21, R24, 0x1, R5, P2 ;  /* 0x0000000118157824 */ /* 0x000fe400010e0605 */
[----:B------:R-:W-:Y:S04]  /*b9ef0*/  STL [R1+0x5318], R249 ;  /* 0x005318f901007387 */ /* 0x000fe80000100800 */
[----:B------:R0:W-:Y:S01]  /*b9f00*/  STL.64 [R1+0x940], R20 ;  /* 0x0009401401007387 */ /* 0x0001e20000100a00 */
[----:B------:R-:W-:Y:S02]  /*b9f10*/  SHF.R.U32.HI R25, RZ, 0x8, R30 ;  /* 0x00000008ff197819 */ /* 0x000fe4000001161e */
[----:B0-----:R-:W-:-:S05]  /*b9f20*/  IADD3 R20, P2, R244, R4, RZ ;  /* 0x00000004f4147210 */ /* 0x001fca0007f5e0ff */
[----:B------:R-:W-:Y:S01]  /*b9f30*/  IMAD.X R21, R24, 0x1, R3, P2 ;  /* 0x0000000118157824 */ /* 0x000fe200010e0603 */
[----:B------:R-:W-:Y:S02]  /*b9f40*/  SHF.R.U32.HI R24, RZ, 0x8, R29 ;  /* 0x00000008ff187819 */ /* 0x000fe4000001161d */
[----:B------:R-:W-:Y:S02]  /*b9f50*/  LOP3.LUT R25, R25, 0xffff, RZ, 0xc0, !PT ;  /* 0x0000ffff19197812 */ /* 0x000fe400078ec0ff */
[----:B------:R-:W-:Y:S01]  /*b9f60*/  LOP3.LUT R24, R24, 0xffff, RZ, 0xc0, !PT ;  /* 0x0000ffff18187812 */ /* 0x000fe200078ec0ff */
[----:B------:R-:W-:Y:S03]  /*b9f70*/  STL.64 [R1+0x938], R20 ;  /* 0x0009381401007387 */ /* 0x000fe60000100a00 */
[----:B------:R-:W-:Y:S01]  /*b9f80*/  PRMT R10, R25, 0x3340, R24 ;  /* 0x00003340190a7816 */ /* 0x000fe20000000018 */
[----:B------:R-:W3:Y:S01]  /*b9f90*/  LDL.LU R244, [R1+0x4cf8] ;  /* 0x004cf80001f47983 */ /* 0x000ee20000300800 */
[----:B----4-:R-:W-:-:S03]  /*b9fa0*/  LOP3.LUT R25, R246, 0xffff, RZ, 0xc0, !PT ;  /* 0x0000fffff6197812 */ /* 0x010fc600078ec0ff */
[----:B------:R0:W-:Y:S04]  /*b9fb0*/  STL [R1+0x47c4], R10 ;  /* 0x0047c40a01007387 */ /* 0x0001e80000100800 */
[----:B------:R-:W4:Y:S01]  /*b9fc0*/  LDL.LU R246, [R1+0x4770] ;  /* 0x0047700001f67983 */ /* 0x000f220000300800 */
[----:B------:R-:W-:Y:S02]  /*b9fd0*/  LOP3.LUT R24, R11, 0xffff, RZ, 0xc0, !PT ;  /* 0x0000ffff0b187812 */ /* 0x000fe400078ec0ff */
[----:B------:R-:W-:Y:S01]  /*b9fe0*/  SHF.R.U32.HI R28, RZ, 0x8, R25 ;  /* 0x00000008ff1c7819 */ /* 0x000fe20000011619 */
[----:B------:R-:W4:Y:S01]  /*b9ff0*/  LDL.LU R11, [R1+0xcf4] ;  /* 0x000cf400010b7983 */ /* 0x000f220000300800 */
[--C-:B------:R-:W-:Y:S02]  /*ba000*/  PRMT R112, R25, 0x3340, R24.reuse ;  /* 0x0000334019707816 */ /* 0x100fe40000000018 */
[----:B------:R-:W-:-:S02]  /*ba010*/  SHF.R.U32.HI R24, RZ, 0x8, R24 ;  /* 0x00000008ff187819 */ /* 0x000fc40000011618 */
[----:B------:R-:W-:Y:S02]  /*ba020*/  LOP3.LUT R25, R28, 0xffff, RZ, 0xc0, !PT ;  /* 0x0000ffff1c197812 */ /* 0x000fe400078ec0ff */
[----:B------:R-:W-:-:S04]  /*ba030*/  LOP3.LUT R24, R24, 0xffff, RZ, 0xc0, !PT ;  /* 0x0000ffff18187812 */ /* 0x000fc800078ec0ff */
[----:B0-----:R-:W-:-:S05]  /*ba040*/  PRMT R10, R25, 0x3340, R24 ;  /* 0x00003340190a7816 */ /* 0x001fca0000000018 */
[----:B------:R0:W-:Y:S01]  /*ba050*/  STL [R1+0x47b8], R10 ;  /* 0x0047b80a01007387 */ /* 0x0001e20000100800 */
[----:B--2---:R-:W-:-:S03]  /*ba060*/  LOP3.LUT R29, R248, 0xffff, RZ, 0xc0, !PT ;  /* 0x0000fffff81d7812 */ /* 0x004fc600078ec0ff */
[----:B------:R-:W2:Y:S01]  /*ba070*/  LDL.LU R248, [R1+0x47d0] ;  /* 0x0047d00001f87983 */ /* 0x000ea20000300800 */
[----:B---3--:R-:W-:-:S03]  /*ba080*/  LOP3.LUT R28, R8, 0xffff, RZ, 0xc0, !PT ;  /* 0x0000ffff081c7812 */ /* 0x008fc600078ec0ff */
[----:B------:R-:W3:Y:S01]  /*ba090*/  LDL.LU R8, [R1+0x46e4] ;  /* 0x0046e40001087983 */ /* 0x000ee20000300800 */
[----:B------:R-:W-:Y:S02]  /*ba0a0*/  LOP3.LUT R188, R188, 0xffff, RZ, 0xc0, !PT ;  /* 0x0000ffffbcbc7812 */ /* 0x000fe400078ec0ff */
        /* <DEDUP_REMOVED lines=8> */
[----:B0-----:R-:W-:Y:S02]  /*ba130*/  PRMT R10, R25, 0x3340, R24 ;  /* 0x00003340190a7816 */ /* 0x001fe40000000018 */
[----:B------:R-:W-:Y:S02]  /*ba140*/  PRMT R24, R187, 0x3340, R0 ;  /* 0x00003340bb187816 */ /* 0x000fe40000000000 */
[----:B------:R-:W-:-:S04]  /*ba150*/  SHF.R.U32.HI R188, RZ, 0x8, R188 ;  /* 0x00000008ffbc7819 */ /* 0x000fc800000116bc */
[----:B------:R-:W-:Y:S02]  /*ba160*/  LOP3.LUT R188, R188, 0xffff, RZ, 0xc0, !PT ;  /* 0x0000ffffbcbc7812 */ /* 0x000fe400078ec0ff */
[----:B------:R-:W-:Y:S02]  /*ba170*/  LOP3.LUT R29, R244, 0xffff, RZ, 0xc0, !PT ;  /* 0x0000fffff41d7812 */ /* 0x000fe400078ec0ff */
[----:B----4-:R-:W-:-:S04]  /*ba180*/  LOP3.LUT R28, R246, 0xffff, RZ, 0xc0, !PT ;  /* 0x0000fffff61c7812 */ /* 0x010fc800078ec0ff */
[----:B------:R-:W-:Y:S02]  /*ba190*/  PRMT R25, R29, 0x3340, R28 ;  /* 0x000033401d197816 */ /* 0x000fe4000000001c */
[----:B------:R-:W-:Y:S02]  /*ba1a0*/  IADD3 R20, P2, R11, R2, RZ ;  /* 0x000000020b147210 */ /* 0x000fe40007f5e0ff */
[----:B------:R-:W-:Y:S02]  /*ba1b0*/  PRMT R235, R25, 0x5410, R24 ;  /* 0x0000541019eb7816 */ /* 0x000fe40000000018 */
[----:B------:R-:W-:Y:S02]  /*ba1c0*/  SHF.R.S32.HI R24, RZ, 0x1f, R11 ;  /* 0x0000001fff187819 */ /* 0x000fe4000001140b */
[----:B------:R-:W-:Y:S02]  /*ba1d0*/  SHF.R.U32.HI R29, RZ, 0x8, R29 ;  /* 0x00000008ff1d7819 */ /* 0x000fe4000001161d */
[----:B------:R-:W-:Y:S01]  /*ba1e0*/  SHF.R.U32.HI R25, RZ, 0x8, R28 ;  /* 0x00000008ff197819 */ /* 0x000fe2000001161c */
[----:B------:R-:W-:Y:S01]  /*ba1f0*/  IMAD.X R21, R24, 0x1, R13, P2 ;  /* 0x0000000118157824 */ /* 0x000fe200010e060d */
[----:B------:R-:W-:-:S02]  /*ba200*/  LOP3.LUT R28, R29, 0xffff, RZ, 0xc0, !PT ;  /* 0x0000ffff1d1c7812 */ /* 0x000fc400078ec0ff */
[----:B------:R-:W-:Y:S01]  /*ba210*/  LOP3.LUT R25, R25, 0xffff, RZ, 0xc0, !PT ;  /* 0x0000ffff19197812 */ /* 0x000fe200078ec0ff */
[----:B------:R-:W-:Y:S01]  /*ba220*/  STL [R1+0x531c], R221 ;  /* 0x00531cdd01007387 */ /* 0x000fe20000100800 */
[----:B------:R-:W-:-:S03]  /*ba230*/  PRMT R188, R188, 0x3340, R0 ;  /* 0x00003340bcbc7816 */ /* 0x000fc60000000000 */
[----:B------:R0:W-:Y:S04]  /*ba240*/  STL [R1+0x47bc], R10 ;  /* 0x0047bc0a01007387 */ /* 0x0001e80000100800 */
[----:B------:R-:W-:Y:S04]  /*ba250*/  STL [R1+0x5320], R235 ;  /* 0x005320eb01007387 */ /* 0x000fe80000100800 */
[----:B------:R1:W-:Y:S01]  /*ba260*/  STL.64 [R1+0x930], R20 ;  /* 0x0009301401007387 */ /* 0x0003e20000100a00 */
[----:B0-----:R-:W-:-:S03]  /*ba270*/  PRMT R10, R28, 0x3340, R25 ;  /* 0x000033401c0a7816 */ /* 0x001fc60000000019 */
[----:B------:R-:W-:Y:S04]  /*ba280*/  STL [R1+0x54f4], R188 ;  /* 0x0054f4bc01007387 */ /* 0x000fe80000100800 */
[----:B------:R-:W4:Y:S04]  /*ba290*/  LDL.LU R240, [R1+0x47d4] ;  /* 0x0047d40001f07983 */ /* 0x000f280000300800 */
[----:B------:R0:W-:Y:S04]  /*ba2a0*/  STL [R1+0x47b4], R10 ;  /* 0x0047b40a01007387 */ /* 0x0001e80000100800 */
[----:B------:R-:W4:Y:S01]  /*ba2b0*/  LDL.LU R242, [R1+0x46e8] ;  /* 0x0046e80001f27983 */ /* 0x000f220000300800 */
[----:B--2---:R-:W-:-:S03]  /*ba2c0*/  LOP3.LUT R30, R248, 0xffff, RZ, 0xc0, !PT ;  /* 0x0000fffff81e7812 */ /* 0x004fc600078ec0ff */
[----:B------:R-:W2:Y:S01]  /*ba2d0*/  LDL.LU R248, [R1+0x4d28] ;  /* 0x004d280001f87983 */ /* 0x000ea20000300800 */
[----:B---3--:R-:W-:-:S03]  /*ba2e0*/  LOP3.LUT R29, R8, 0xffff, RZ, 0xc0, !PT ;  /* 0x0000ffff081d7812 */ /* 0x008fc600078ec0ff */
[----:B------:R-:W3:Y:S01]  /*ba2f0*/  LDL.LU R8, [R1+0x477c] ;  /* 0x00477c0001087983 */ /* 0x000ee20000300800 */
[----:B------:R-:W-:Y:S02]  /*ba300*/  LOP3.LUT R160, R160, 0xffff, RZ, 0xc0, !PT ;  /* 0x0000ffffa0a07812 */ /* 0x000fe400078ec0ff */
[----:B------:R-:W-:Y:S02]  /*ba310*/  PRMT R28, R30, 0x3340, R29 ;  /* 0x000033401e1c7816 */ /* 0x000fe4000000001d */
[----:B------:R-:W-:Y:S02]  /*ba320*/  PRMT R25, R160, 0x3340, R0 ;  /* 0x00003340a0197816 */ /* 0x000fe40000000000 */
[----:B-1----:R-:W-:Y:S02]  /*ba330*/  IADD3 R20, P2, R11, R0, RZ ;  /* 0x000000000b147210 */ /* 0x002fe40007f5e0ff */
[----:B------:R-:W-:Y:S02]  /*ba340*/  PRMT R251, R28, 0x5410, R25 ;  /* 0x000054101cfb7816 */ /* 0x000fe40000000019 */
[----:B------:R-:W-:Y:S01]  /*ba350*/  SHF.R.U32.HI R189, RZ, 0x8, R187 ;  /* 0x00000008ffbd7819 */ /* 0x000fe200000116bb */
[----:B------:R-:W-:Y:S01]  /*ba360*/  IMAD.X R21, R24, 0x1, R7, P2 ;  /* 0x0000000118157824 */ /* 0x000fe200010e0607 */
[----:B------:R-:W-:-:S02]  /*ba370*/  SHF.R.U32.HI R28, RZ, 0x8, R30 ;  /* 0x00000008ff1c7819 */ /* 0x000fc4000001161e */
[----:B------:R-:W-:Y:S01]  /*ba380*/  SHF.R.U32.HI R25, RZ, 0x8, R29 ;  /* 0x00000008ff197819 */ /* 0x000fe2000001161d */
[----:B------:R-:W-:Y:S01]  /*ba390*/  STL [R1+0x5324], R251 ;  /* 0x005324fb01007387 */ /* 0x000fe20000100800 */
[----:B------:R-:W-:Y:S02]  /*ba3a0*/  LOP3.LUT R189, R189, 0xffff, RZ, 0xc0, !PT ;  /* 0x0000ffffbdbd7812 */ /* 0x000fe400078ec0ff */
[----:B------:R-:W-:Y:S01]  /*ba3b0*/  LOP3.LUT R28, R28, 0xffff, RZ, 0xc0, !PT ;  /* 0x0000ffff1c1c7812 */ /* 0x000fe200078ec0ff */
[----:B------:R1:W-:Y:S01]  /*ba3c0*/  STL.64 [R1+0x928], R20 ;  /* 0x0009281401007387 */ /* 0x0003e20000100a00 */
[----:B------:R-:W-:Y:S02]  /*ba3d0*/  LOP3.LUT R25, R25, 0xffff, RZ, 0xc0, !PT ;  /* 0x0000ffff19197812 */ /* 0x000fe400078ec0ff */
[----:B------:R-:W-:Y:S02]  /*ba3e0*/  PRMT R189, R189, 0x3340, R0 ;  /* 0x00003340bdbd7816 */ /* 0x000fe40000000000 */
[----:B0-----:R-:W-:-:S02]  /*ba3f0*/  PRMT R10, R28, 0x3340, R25 ;  /* 0x000033401c0a7816 */ /* 0x001fc40000000019 */
[C---:B-1----:R-:W-:Y:S01]  /*ba400*/  IADD3 R20, P2, R11.reuse, R6, RZ ;  /* 0x000000060b147210 */ /* 0x042fe20007f5e0ff */
[----:B------:R-:W-:Y:S04]  /*ba410*/  STL [R1+0x54f8], R189 ;  /* 0x0054f8bd01007387 */ /* 0x000fe80000100800 */
[----:B------:R-:W-:Y:S01]  /*ba420*/  IMAD.X R21, R24, 0x1, R5, P2 ;  /* 0x0000000118157824 */ /* 0x000fe200010e0605 */
[----:B------:R0:W-:Y:S04]  /*ba430*/  STL [R1+0x47b0], R10 ;  /* 0x0047b00a01007387 */ /* 0x0001e80000100800 */
[----:B------:R-:W4:Y:S04]  /*ba440*/  LDL.LU R244, [R1+0x4d38] ;  /* 0x004d380001f47983 */ /* 0x000f280000300800 */
[----:B------:R-:W-:Y:S01]  /*ba450*/  STL.64 [R1+0x920], R20 ;  /* 0x0009201401007387 */ /* 0x000fe20000100a00 */
[----:B0-----:R-:W-:-:S03]  /*ba460*/  IADD3 R10, P2, R11, R4, RZ ;  /* 0x000000040b0a7210 */ /* 0x001fc60007f5e0ff */
[----:B------:R-:W4:Y:S02]  /*ba470*/  LDL.LU R246, [R1+0x4778] ;  /* 0x0047780001f67983 */ /* 0x000f240000300800 */
[----:B------:R-:W-:-:S05]  /*ba480*/  IMAD.X R11, R24, 0x1, R3, P2 ;  /* 0x00000001180b7824 */ /* 0x000fca00010e0603 */
[----:B------:R0:W-:Y:S04]  /*ba490*/  STL.64 [R1+0x918], R10 ;  /* 0x0009180a01007387 */ /* 0x0001e80000100a00 */
[----:B0-----:R-:W4:Y:S01]  /*ba4a0*/  LDL.LU R11, [R1+0xcf0] ;  /* 0x000cf000010b7983 */ /* 0x001f220000300800 */
[----:B--2---:R-:W-:-:S03]  /*ba4b0*/  LOP3.LUT R30, R248, 0xffff, RZ, 0xc0, !PT ;  /* 0x0000fffff81e7812 */ /* 0x004fc600078ec0ff */
[----:B------:R-:W2:Y:S01]  /*ba4c0*/  LDL.LU R248, [R1+0x47d8] ;  /* 0x0047d80001f87983 */ /* 0x000ea20000300800 */
[----:B---3--:R-:W-:-:S03]  /*ba4d0*/  LOP3.LUT R28, R8, 0xffff, RZ, 0xc0, !PT ;  /* 0x0000ffff081c7812 */ /* 0x008fc600078ec0ff */
[----:B------:R-:W3:Y:S01]  /*ba4e0*/  LDL.LU R8, [R1+0x46ec] ;  /* 0x0046ec0001087983 */ /* 0x000ee20000300800 */
[----:B----4-:R-:W-:Y:S02]  /*ba4f0*/  LOP3.LUT R34, R240, 0xffff, RZ, 0xc0, !PT ;  /* 0x0000fffff0227812 */ /* 0x010fe400078ec0ff */
[----:B------:R-:W-:Y:S02]  /*ba500*/  LOP3.LUT R188, R161, 0xffff, RZ, 0xc0, !PT ;  /* 0x0000ffffa1bc7812 */ /* 0x000fe400078ec0ff */
[----:B------:R-:W-:Y:S02]  /*ba510*/  LOP3.LUT R29, R242, 0xffff, RZ, 0xc0, !PT ;  /* 0x0000fffff21d7812 */ /* 0x000fe400078ec0ff */
[----:B------:R-:W-:Y:S02]  /*ba520*/  PRMT R24, R188, 0x3340, R0 ;  /* 0x00003340bc187816 */ /* 0x000fe40000000000 */
[----:B------:R-:W-:Y:S02]  /*ba530*/  PRMT R25, R34, 0x3340, R29 ;  /* 0x0000334022197816 */ /* 0x000fe4000000001d */
[----:B------:R-:W-:-:S02]  /*ba540*/  LOP3.LUT R192, R192, 0xffff, RZ, 0xc0, !PT ;  /* 0x0000ffffc0c07812 */ /* 0x000fc400078ec0ff */
[----:B------:R-:W-:Y:S02]  /*ba550*/  PRMT R10, R25, 0x5410, R24 ;  /* 0x00005410190a7816 */ /* 0x000fe40000000018 */
[----:B------:R-:W-:Y:S02]  /*ba560*/  PRMT R24, R192, 0x3340, R0 ;  /* 0x00003340c0187816 */ /* 0x000fe40000000000 */
[----:B------:R-:W-:Y:S01]  /*ba570*/  PRMT R25, R30, 0x3340, R28 ;  /* 0x000033401e197816 */ /* 0x000fe2000000001c */
[----:B------:R0:W-:Y:S01]  /*ba580*/  STL [R1+0x50cc], R10 ;  /* 0x0050cc0a01007387 */ /* 0x0001e20000100800 */
[----:B------:R-:W-:Y:S02]  /*ba590*/  SHF.R.U32.HI R34, RZ, 0x8, R34 ;  /* 0x00000008ff227819 */ /* 0x000fe40000011622 */
[----:B0-----:R-:W-:Y:S02]  /*ba5a0*/  PRMT R10, R25, 0x5410, R24 ;  /* 0x00005410190a7816 */ /* 0x001fe40000000018 */
        /* <DEDUP_REMOVED lines=8> */
[----:B------:R-:W-:Y:S02]  /*ba630*/  LOP3.LUT R29, R244, 0xffff, RZ, 0xc0, !PT ;  /* 0x0000fffff41d7812 */ /* 0x000fe400078ec0ff */
[----:B------:R-:W-:Y:S02]  /*ba640*/  LOP3.LUT R191, R191, 0xffff, RZ, 0xc0, !PT ;  /* 0x0000ffffbfbf7812 */ /* 0x000fe400078ec0ff */
[----:B------:R-:W-:Y:S01]  /*ba650*/  LOP3.LUT R28, R246, 0xffff, RZ, 0xc0, !PT ;  /* 0x0000fffff61c7812 */ /* 0x000fe200078ec0ff */
[----:B------:R0:W-:Y:S02]  /*ba660*/  STL [R1+0x5328], R10 ;  /* 0x0053280a01007387 */ /* 0x0001e40000100800 */
[----:B0-----:R-:W-:Y:S02]  /*ba670*/  PRMT R10, R25, 0x3340, R24 ;  /* 0x00003340190a7816 */ /* 0x001fe40000000018 */
[----:B------:R-:W-:-:S02]  /*ba680*/  PRMT R24, R191, 0x3340, R0 ;  /* 0x00003340bf187816 */ /* 0x000fc40000000000 */
[----:B------:R-:W-:Y:S02]  /*ba690*/  PRMT R25, R29, 0x3340, R28 ;  /* 0x000033401d197816 */ /* 0x000fe4000000001c */
[----:B------:R-:W-:Y:S02]  /*ba6a0*/  SHF.R.U32.HI R29, RZ, 0x8, R29 ;  /* 0x00000008ff1d7819 */ /* 0x000fe4000001161d */
[----:B------:R-:W-:Y:S02]  /*ba6b0*/  PRMT R245, R25, 0x5410, R24 ;  /* 0x0000541019f57816 */ /* 0x000fe40000000018 */
[----:B------:R-:W-:Y:S02]  /*ba6c0*/  SHF.R.U32.HI R25, RZ, 0x8, R28 ;  /* 0x00000008ff197819 */ /* 0x000fe4000001161c */
[----:B------:R-:W-:Y:S02]  /*ba6d0*/  SHF.R.S32.HI R24, RZ, 0x1f, R11 ;  /* 0x0000001fff187819 */ /* 0x000fe4000001140b */
[----:B------:R-:W-:-:S02]  /*ba6e0*/  IADD3 R20, P2, R11, R2, RZ ;  /* 0x000000020b147210 */ /* 0x000fc40007f5e0ff */
[----:B------:R-:W-:Y:S02]  /*ba6f0*/  LOP3.LUT R28, R29, 0xffff, RZ, 0xc0, !PT ;  /* 0x0000ffff1d1c7812 */ /* 0x000fe400078ec0ff */
[----:B------:R-:W-:Y:S01]  /*ba700*/  LOP3.LUT R25, R25, 0xffff, RZ, 0xc0, !PT ;  /* 0x0000ffff19197812 */ /* 0x000fe200078ec0ff */
[----:B------:R-:W-:Y:S01]  /*ba710*/  STL [R1+0x4c0c], R12 ;  /* 0x004c0c0c01007387 */ /* 0x000fe20000100800 */
[----:B------:R-:W-:-:S03]  /*ba720*/  IMAD.X R21, R24, 0x1, R13, P2 ;  /* 0x0000000118157824 */ /* 0x000fc600010e060d */
[----:B------:R0:W-:Y:S04]  /*ba730*/  STL [R1+0x477c], R10 ;  /* 0x00477c0a01007387 */ /* 0x0001e80000100800 */
[----:B------:R-:W-:Y:S01]  /*ba740*/  STL [R1+0x532c], R245 ;  /* 0x00532cf501007387 */ /* 0x000fe20000100800 */
[----:B0-----:R-:W-:-:S03]  /*ba750*/  PRMT R10, R28, 0x3340, R25 ;  /* 0x000033401c0a7816 */ /* 0x001fc60000000019 */
[----:B------:R0:W-:Y:S04]  /*ba760*/  STL.64 [R1+0x910], R20 ;  /* 0x0009101401007387 */ /* 0x0001e80000100a00 */
[----:B------:R-:W4:Y:S04]  /*ba770*/  LDL.LU R240, [R1+0x47e8] ;  /* 0x0047e80001f07983 */ /* 0x000f280000300800 */
[----:B------:R1:W-:Y:S04]  /*ba780*/  STL [R1+0x4778], R10 ;  /* 0x0047780a01007387 */ /* 0x0003e80000100800 */
[----:B------:R-:W4:Y:S04]  /*ba790*/  LDL.LU R242, [R1+0x46f0] ;  /* 0x0046f00001f27983 */ /* 0x000f280000300800 */
[----:B------:R-:W4:Y:S01]  /*ba7a0*/  LDL.LU R246, [R1+0x4d5c] ;  /* 0x004d5c0001f67983 */ /* 0x000f220000300800 */
[----:B---3--:R-:W-:-:S03]  /*ba7b0*/  LOP3.LUT R29, R8, 0xffff, RZ, 0xc0, !PT ;  /* 0x0000ffff081d7812 */ /* 0x008fc600078ec0ff */
[----:B------:R-:W3:Y:S01]  /*ba7c0*/  LDL.LU R8, [R1+0x4784] ;  /* 0x0047840001087983 */ /* 0x000ee20000300800 */
[----:B--2---:R-:W-:Y:S02]  /*ba7d0*/  LOP3.LUT R30, R248, 0xffff, RZ, 0xc0, !PT ;  /* 0x0000fffff81e7812 */ /* 0x004fe400078ec0ff */
[----:B------:R-:W-:Y:S02]  /*ba7e0*/  LOP3.LUT R162, R162, 0xffff, RZ, 0xc0, !PT ;  /* 0x0000ffffa2a27812 */ /* 0x000fe400078ec0ff */
[----:B------:R-:W-:Y:S02]  /*ba7f0*/  PRMT R28, R30, 0x3340, R29 ;  /* 0x000033401e1c7816 */ /* 0x000fe4000000001d */
[----:B------:R-:W-:Y:S02]  /*ba800*/  PRMT R25, R162, 0x3340, R0 ;  /* 0x00003340a2197816 */ /* 0x000fe40000000000 */
[----:B0-----:R-:W-:Y:S02]  /*ba810*/  IADD3 R20, P2, R11, R0, RZ ;  /* 0x000000000b147210 */ /* 0x001fe40007f5e0ff */
[----:B------:R-:W-:-:S02]  /*ba820*/  PRMT R238, R28, 0x5410, R25 ;  /* 0x000054101cee7816 */ /* 0x000fc40000000019 */
[----:B------:R-:W-:Y:S02]  /*ba830*/  SHF.R.U32.HI R28, RZ, 0x8, R30 ;  /* 0x00000008ff1c7819 */ /* 0x000fe4000001161e */
[----:B------:R-:W-:Y:S01]  /*ba840*/  SHF.R.U32.HI R25, RZ, 0x8, R29 ;  /* 0x00000008ff197819 */ /* 0x000fe2000001161d */
[----:B------:R-:W-:Y:S01]  /*ba850*/  IMAD.X R21, R24, 0x1, R7, P2 ;  /* 0x0000000118157824 */ /* 0x000fe200010e0607 */
[----:B------:R-:W-:Y:S02]  /*ba860*/  LOP3.LUT R28, R28, 0xffff, RZ, 0xc0, !PT ;  /* 0x0000ffff1c1c7812 */ /* 0x000fe400078ec0ff */
[----:B------:R-:W-:Y:S01]  /*ba870*/  LOP3.LUT R25, R25, 0xffff, RZ, 0xc0, !PT ;  /* 0x0000ffff19197812 */ /* 0x000fe200078ec0ff */
[----:B------:R-:W-:Y:S03]  /*ba880*/  STL [R1+0x5330], R238 ;  /* 0x005330ee01007387 */ /* 0x000fe60000100800 */
[----:B-1----:R-:W-:Y:S01]  /*ba890*/  PRMT R10, R28, 0x3340, R25 ;  /* 0x000033401c0a7816 */ /* 0x002fe20000000019 */
[----:B------:R0:W-:Y:S04]  /*ba8a0*/  STL.64 [R1+0x908], R20 ;  /* 0x0009081401007387 */ /* 0x0001e80000100a00 */
[----:B------:R1:W-:Y:S04]  /*ba8b0*/  STL [R1+0x4774], R10 ;  /* 0x0047740a01007387 */ /* 0x0003e80000100800 */
[----:B------:R-:W2:Y:S01]  /*ba8c0*/  LDL.LU R248, [R1+0x4d68] ;  /* 0x004d680001f87983 */ /* 0x000ea20000300800 */
[----:B0-----:R-:W-:-:S05]  /*ba8d0*/  IADD3 R20, P2, R11, R6, RZ ;  /* 0x000000060b147210 */ /* 0x001fca0007f5e0ff */
[----:B------:R-:W-:Y:S01]  /*ba8e0*/  IMAD.X R21, R24, 0x1, R5, P2 ;  /* 0x0000000118157824 */ /* 0x000fe200010e0605 */
[----:B-1----:R-:W-:-:S05]  /*ba8f0*/  IADD3 R10, P2, R11, R4, RZ ;  /* 0x000000040b0a7210 */ /* 0x002fca0007f5e0ff */
[----:B------:R-:W-:Y:S01]  /*ba900*/  IMAD.X R11, R24, 0x1, R3, P2 ;  /* 0x00000001180b7824 */ /* 0x000fe200010e0603 */
[----:B------:R-:W-:Y:S04]  /*ba910*/  STL.64 [R1+0x900], R20 ;  /* 0x0009001401007387 */ /* 0x000fe80000100a00 */
[----:B------:R0:W-:Y:S04]  /*ba920*/  STL.64 [R1+0x8f8], R10 ;  /* 0x0008f80a01007387 */ /* 0x0001e80000100a00 */
[----:B0-----:R-:W2:Y:S01]  /*ba930*/  LDL.LU R11, [R1+0x4780] ;  /* 0x00478000010b7983 */ /* 0x001ea20000300800 */
[----:B------:R-:W-:-:S02]  /*ba940*/  SHF.R.U32.HI R204, RZ, 0x8, R182 ;  /* 0x00000008ffcc7819 */ /* 0x000fc400000116b6 */
[----:B------:R-:W-:Y:S01]  /*ba950*/  SHF.R.U32.HI R182, RZ, 0x8, R162 ;  /* 0x00000008ffb67819 */ /* 0x000fe200000116a2 */
[----:B------:R-:W2:Y:S03]  /*ba960*/  LDL.LU R244, [R1+0xcec] ;  /* 0x000cec0001f47983 */ /* 0x000ea60000300800 */
[----:B------:R-:W-:-:S04]  /*ba970*/  LOP3.LUT R182, R182, 0xffff, RZ, 0xc0, !PT ;  /* 0x0000ffffb6b67812 */ /* 0x000fc800078ec0ff */
[----:B------:R-:W-:-:S05]  /*ba980*/  PRMT R182, R182, 0x3340, R0 ;  /* 0x00003340b6b67816 */ /* 0x000fca0000000000 */
[----:B------:R-:W-:Y:S01]  /*ba990*/  STL [R1+0x54f0], R182 ;  /* 0x0054f0b601007387 */ /* 0x000fe20000100800 */
[----:B------:R-:W-:Y:S02]  /*ba9a0*/  LOP3.LUT R194, R194, 0xffff, RZ, 0xc0, !PT ;  /* 0x0000ffffc2c27812 */ /* 0x000fe400078ec0ff */
[----:B------:R-:W-:Y:S02]  /*ba9b0*/  LOP3.LUT R193, R193, 0xffff, RZ, 0xc0, !PT ;  /* 0x0000ffffc1c17812 */ /* 0x000fe400078ec0ff */
[----:B------:R-:W-:Y:S02]  /*ba9c0*/  LOP3.LUT R199, R199, 0xffff, RZ, 0xc0, !PT ;  /* 0x0000ffffc7c77812 */ /* 0x000fe400078ec0ff */
[----:B------:R-:W-:Y:S01]  /*ba9d0*/  LOP3.LUT R195, R195, 0xffff, RZ, 0xc0, !PT ;  /* 0x0000ffffc3c37812 */ /* 0x000fe200078ec0ff */
[----:B------:R-:W-:Y:S01]  /*ba9e0*/  BAR.SYNC.DEFER_BLOCKING 0x0 ;  /* 0x0000000000007b1d */ /* 0x000fe20000010000 */
[----:B---3--:R-:W-:-:S05]  /*ba9f0*/  LOP3.LUT R28, R8, 0xffff, RZ, 0xc0, !PT ;  /* 0x0000ffff081c7812 */ /* 0x008fca00078ec0ff */
[----:B------:R-:W3:Y:S01]  /*baa00*/  LDL.LU R8, [R1+0x480c] ;  /* 0x00480c0001087983 */ /* 0x000ee20000300800 */
[----:B----4-:R-:W-:Y:S02]  /*baa10*/  LOP3.LUT R34, R240, 0xffff, RZ, 0xc0, !PT ;  /* 0x0000fffff0227812 */ /* 0x010fe400078ec0ff */
[----:B------:R-:W-:Y:S02]  /*baa20*/  LOP3.LUT R189, R163, 0xffff, RZ, 0xc0, !PT ;  /* 0x0000ffffa3bd7812 */ /* 0x000fe400078ec0ff */
[----:B------:R-:W-:Y:S02]  /*baa30*/  LOP3.LUT R29, R242, 0xffff, RZ, 0xc0, !PT ;  /* 0x0000fffff21d7812 */ /* 0x000fe400078ec0ff */
[----:B------:R-:W-:Y:S02]  /*baa40*/  PRMT R24, R189, 0x3340, R0 ;  /* 0x00003340bd187816 */ /* 0x000fe40000000000 */
[----:B------:R-:W-:Y:S02]  /*baa50*/  PRMT R25, R34, 0x3340, R29 ;  /* 0x0000334022197816 */ /* 0x000fe4000000001d */
[----:B------:R-:W-:-:S02]  /*baa60*/  LOP3.LUT R30, R246, 0xffff, RZ, 0xc0, !PT ;  /* 0x0000fffff61e7812 */ /* 0x000fc400078ec0ff */
[----:B------:R-:W-:Y:S01]  /*baa70*/  PRMT R10, R25, 0x5410, R24 ;  /* 0x00005410190a7816 */ /* 0x000fe20000000018 */
[----:B------:R-:W4:Y:S01]  /*baa80*/  LDL.LU R246, [R1+0x46f4] ;  /* 0x0046f40001f67983 */ /* 0x000f220000300800 */
[----:B------:R-:W-:Y:S02]  /*baa90*/  PRMT R24, R194, 0x3340, R0 ;  /* 0x00003340c2187816 */ /* 0x000fe40000000000 */
[----:B------:R-:W-:Y:S02]  /*baaa0*/  PRMT R25, R30, 0x3340, R28 ;  /* 0x000033401e197816 */ /* 0x000fe4000000001c */
[----:B------:R-:W-:Y:S02]  /*baab0*/  SHF.R.U32.HI R34, RZ, 0x8, R34 ;  /* 0x00000008ff227819 */ /* 0x000fe40000011622 */
[----:B------:R-:W-:Y:S02]  /*baac0*/  PRMT R229, R25, 0x5410, R24 ;  /* 0x0000541019e57816 */ /* 0x000fe40000000018 */
[----:B------:R-:W-:-:S02]  /*baad0*/  SHF.R.U32.HI R24, RZ, 0x8, R29 ;  /* 0x00000008ff187819 */ /* 0x000fc4000001161d */
[----:B------:R-:W-:Y:S02]  /*baae0*/  SHF.R.U32.HI R25, RZ, 0x8, R30 ;  /* 0x00000008ff197819 */ /* 0x000fe4000001161e */
[----:B------:R-:W-:Y:S02]  /*baaf0*/  SHF.R.U32.HI R30, RZ, 0x8, R28 ;  /* 0x00000008ff1e7819 */ /* 0x000fe4000001161c */
[----:B------:R-:W-:Y:S02]  /*bab00*/  LOP3.LUT R29, R34, 0xffff, RZ, 0xc0, !PT ;  /* 0x0000ffff221d7812 */ /* 0x000fe400078ec0ff */
[----:B------:R-:W-:Y:S02]  /*bab10*/  LOP3.LUT R28, R24, 0xffff, RZ, 0xc0, !PT ;  /* 0x0000ffff181c7812 */ /* 0x000fe400078ec0ff */
[----:B------:R-:W-:Y:S02]  /*bab20*/  LOP3.LUT R25, R25, 0xffff, RZ, 0xc0, !PT ;  /* 0x0000ffff19197812 */ /* 0x000fe400078ec0ff */
[----:B------:R-:W-:-:S02]  /*bab30*/  LOP3.LUT R24, R30, 0xffff, RZ, 0xc0, !PT ;  /* 0x0000ffff1e187812 */ /* 0x000fc400078ec0ff */
[----:B------:R-:W-:Y:S01]  /*bab40*/  PRMT R12, R29, 0x3340, R28 ;  /* 0x000033401d0c7816 */ /* 0x000fe2000000001c */
[----:B------:R0:W-:Y:S01]  /*bab50*/  STL [R1+0x50b0], R10 ;  /* 0x0050b00a01007387 */ /* 0x0001e20000100800 */
[----:B--2---:R-:W-:-:S03]  /*bab60*/  LOP3.LUT R29, R248, 0xffff, RZ, 0xc0, !PT ;  /* 0x0000fffff81d7812 */ /* 0x004fc600078ec0ff */
[----:B------:R-:W-:Y:S01]  /*bab70*/  STL [R1+0x5334], R229 ;  /* 0x005334e501007387 */ /* 0x000fe20000100800 */
[----:B0-----:R-:W-:Y:S02]  /*bab80*/  PRMT R10, R25, 0x3340, R24 ;  /* 0x00003340190a7816 */ /* 0x001fe40000000018 */
[----:B------:R-:W-:Y:S01]  /*bab90*/  PRMT R24, R193, 0x3340, R0 ;  /* 0x00003340c1187816 */ /* 0x000fe20000000000 */
[----:B------:R0:W-:Y:S04]  /*baba0*/  STL [R1+0x47cc], R12 ;  /* 0x0047cc0c01007387 */ /* 0x0001e80000100800 */
[----:B------:R1:W-:Y:S01]  /*babb0*/  STL [R1+0x476c], R10 ;  /* 0x00476c0a01007387 */ /* 0x0003e20000100800 */
[----:B------:R-:W-:-:S03]  /*babc0*/  LOP3.LUT R28, R11, 0xffff, RZ, 0xc0, !PT ;  /* 0x0000ffff0b1c7812 */ /* 0x000fc600078ec0ff */
[----:B------:R-:W2:Y:S01]  /*babd0*/  LDL.LU R11, [R1+0x4818] ;  /* 0x00481800010b7983 */ /* 0x000ea20000300800 */
[----:B------:R-:W-:-:S04]  /*babe0*/  PRMT R25, R29, 0x3340, R28 ;  /* 0x000033401d197816 */ /* 0x000fc8000000001c */
[----:B------:R-:W-:-:S05]  /*babf0*/  PRMT R19, R25, 0x5410, R24 ;  /* 0x0000541019137816 */ /* 0x000fca0000000018 */
[----:B------:R-:W-:Y:S01]  /*bac00*/  STL [R1+0x5338], R19 ;  /* 0x0053381301007387 */ /* 0x000fe20000100800 */
[----:B------:R-:W-:-:S03]  /*bac10*/  SHF.R.U32.HI R25, RZ, 0x8, R194 ;  /* 0x00000008ff197819 */ /* 0x000fc600000116c2 */
[----:B------:R-:W2:Y:S01]  /*bac20*/  LDL.LU R242, [R1+0x46fc] ;  /* 0x0046fc0001f27983 */ /* 0x000ea20000300800 */
[----:B------:R-:W-:Y:S02]  /*bac30*/  SHF.R.S32.HI R24, RZ, 0x1f, R244 ;  /* 0x0000001fff187819 */ /* 0x000fe400000114f4 */
[----:B------:R-:W-:Y:S02]  /*bac40*/  IADD3 R20, P2, R244, R2, RZ ;  /* 0x00000002f4147210 */ /* 0x000fe40007f5e0ff */
[----:B------:R-:W-:Y:S02]  /*bac50*/  SHF.R.U32.HI R29, RZ, 0x8, R29 ;  /* 0x00000008ff1d7819 */ /* 0x000fe4000001161d */
[----:B------:R-:W-:Y:S02]  /*bac60*/  SHF.R.U32.HI R28, RZ, 0x8, R28 ;  /* 0x00000008ff1c7819 */ /* 0x000fe4000001161c */
[----:B------:R-:W-:Y:S01]  /*bac70*/  LOP3.LUT R25, R25, 0xffff, RZ, 0xc0, !PT ;  /* 0x0000ffff19197812 */ /* 0x000fe200078ec0ff */
[----:B------:R-:W-:Y:S01]  /*bac80*/  IMAD.X R21, R24, 0x1, R13, P2 ;  /* 0x0000000118157824 */ /* 0x000fe200010e060d */
[----:B------:R-:W-:-:S02]  /*bac90*/  LOP3.LUT R29, R29, 0xffff, RZ, 0xc0, !PT ;  /* 0x0000ffff1d1d7812 */ /* 0x000fc400078ec0ff */
[----:B------:R-:W-:Y:S02]  /*baca0*/  LOP3.LUT R28, R28, 0xffff, RZ, 0xc0, !PT ;  /* 0x0000ffff1c1c7812 */ /* 0x000fe400078ec0ff */
[----:B0-----:R-:W-:Y:S02]  /*bacb0*/  PRMT R12, R25, 0x3340, R0 ;  /* 0x00003340190c7816 */ /* 0x001fe40000000000 */
[----:B-1----:R-:W-:Y:S01]  /*bacc0*/  PRMT R10, R29, 0x3340, R28 ;  /* 0x000033401d0a7816 */ /* 0x002fe2000000001c */
[----:B------:R0:W-:Y:S04]  /*bacd0*/  STL.64 [R1+0x8f0], R20 ;  /* 0x0008f01401007387 */ /* 0x0001e80000100a00 */
[----:B------:R-:W2:Y:S04]  /*bace0*/  LDL.LU R248, [R1+0x4d94] ;  /* 0x004d940001f87983 */ /* 0x000ea80000300800 */
[----:B------:R1:W-:Y:S04]  /*bacf0*/  STL [R1+0xc], R12 ;  /* 0x00000c0c01007387 */ /* 0x0003e80000100800 */
[----:B------:R1:W-:Y:S01]  /*bad00*/  STL [R1+0x4768], R10 ;  /* 0x0047680a01007387 */ /* 0x0003e20000100800 */
[----:B---3--:R-:W-:-:S03]  /*bad10*/  LOP3.LUT R30, R8, 0xffff, RZ, 0xc0, !PT ;  /* 0x0000ffff081e7812 */ /* 0x008fc600078ec0ff */
[----:B------:R-:W3:Y:S01]  /*bad20*/  LDL.LU R8, [R1+0x4788] ;  /* 0x0047880001087983 */ /* 0x000ee20000300800 */
[----:B------:R-:W-:-:S04]  /*bad30*/  LOP3.LUT R164, R164, 0xffff, RZ, 0xc0, !PT ;  /* 0x0000ffffa4a47812 */ /* 0x000fc800078ec0ff */
[----:B------:R-:W-:Y:S02]  /*bad40*/  PRMT R25, R164, 0x3340, R0 ;  /* 0x00003340a4197816 */ /* 0x000fe40000000000 */
[----:B----4-:R-:W-:-:S04]  /*bad50*/  LOP3.LUT R29, R246, 0xffff, RZ, 0xc0, !PT ;  /* 0x0000fffff61d7812 */ /* 0x010fc800078ec0ff */
[----:B------:R-:W-:Y:S02]  /*bad60*/  PRMT R28, R30, 0x3340, R29 ;  /* 0x000033401e1c7816 */ /* 0x000fe4000000001d */
[----:B0-----:R-:W-:Y:S02]  /*bad70*/  IADD3 R20, P2, R244, R0, RZ ;  /* 0x00000000f4147210 */ /* 0x001fe40007f5e0ff */
[----:B-1----:R-:W-:Y:S02]  /*bad80*/  PRMT R12, R28, 0x5410, R25 ;  /* 0x000054101c0c7816 */ /* 0x002fe40000000019 */
[----:B------:R-:W-:Y:S02]  /*bad90*/  SHF.R.U32.HI R25, RZ, 0x8, R193 ;  /* 0x00000008ff197819 */ /* 0x000fe400000116c1 */
[----:B------:R-:W-:Y:S02]  /*bada0*/  SHF.R.U32.HI R30, RZ, 0x8, R30 ;  /* 0x00000008ff1e7819 */ /* 0x000fe4000001161e */
[----:B------:R-:W-:-:S02]  /*badb0*/  SHF.R.U32.HI R28, RZ, 0x8, R29 ;  /* 0x00000008ff1c7819 */ /* 0x000fc4000001161d */
[----:B------:R-:W-:Y:S01]  /*badc0*/  LOP3.LUT R25, R25, 0xffff, RZ, 0xc0, !PT ;  /* 0x0000ffff19197812 */ /* 0x000fe200078ec0ff */
[----:B------:R-:W-:Y:S01]  /*badd0*/  IMAD.X R21, R24, 0x1, R7, P2 ;  /* 0x0000000118157824 */ /* 0x000fe200010e0607 */
[----:B------:R-:W-:Y:S02]  /*bade0*/  LOP3.LUT R29, R30, 0xffff, RZ, 0xc0, !PT ;  /* 0x0000ffff1e1d7812 */ /* 0x000fe400078ec0ff */
[----:B------:R-:W-:Y:S01]  /*badf0*/  LOP3.LUT R28, R28, 0xffff, RZ, 0xc0, !PT ;  /* 0x0000ffff1c1c7812 */ /* 0x000fe200078ec0ff */
[----:B------:R0:W-:Y:S03]  /*bae00*/  STL [R1+0x533c], R12 ;  /* 0x00533c0c01007387 */ /* 0x0001e60000100800 */
[----:B------:R-:W-:Y:S01]  /*bae10*/  PRMT R10, R29, 0x3340, R28 ;  /* 0x000033401d0a7816 */ /* 0x000fe2000000001c */
[----:B------:R-:W-:Y:S04]  /*bae20*/  STL.64 [R1+0x8e8], R20 ;  /* 0x0008e81401007387 */ /* 0x000fe80000100a00 */
[----:B------:R-:W4:Y:S01]  /*bae30*/  LDL.LU R246, [R1+0x4da0] ;  /* 0x004da00001f67983 */ /* 0x000f220000300800 */
[----:B0-----:R-:W-:-:S05]  /*bae40*/  PRMT R12, R25, 0x3340, R0 ;  /* 0x00003340190c7816 */ /* 0x001fca0000000000 */
[----:B------:R0:W-:Y:S04]  /*bae50*/  STL [R1+0x8], R12 ;  /* 0x0000080c01007387 */ /* 0x0001e80000100800 */
[----:B------:R1:W-:Y:S01]  /*bae60*/  STL [R1+0x4764], R10 ;  /* 0x0047640a01007387 */ /* 0x0003e20000100800 */
[----:B------:R-:W-:Y:S02]  /*bae70*/  SHF.R.U32.HI R25, RZ, 0x8, R164 ;  /* 0x00000008ff197819 */ /* 0x000fe400000116a4 */
[----:B--2---:R-:W-:Y:S02]  /*bae80*/  LOP3.LUT R123, R11, 0xffff, RZ, 0xc0, !PT ;  /* 0x0000ffff0b7b7812 */ /* 0x004fe400078ec0ff */
[----:B------:R-:W2:Y:S02]  /*bae90*/  LDL.LU R11, [R1+0x478c] ;  /* 0x00478c00010b7983 */ /* 0x000ea40000300800 */
[----:B------:R-:W-:-:S02]  /*baea0*/  SHF.R.U32.HI R29, RZ, 0x8, R123 ;  /* 0x00000008ff1d7819 */ /* 0x000fc4000001167b */
[----:B------:R-:W-:Y:S02]  /*baeb0*/  LOP3.LUT R25, R25, 0xffff, RZ, 0xc0, !PT ;  /* 0x0000ffff19197812 */ /* 0x000fe400078ec0ff */
[----:B------:R-:W-:-:S04]  /*baec0*/  LOP3.LUT R110, R242, 0xffff, RZ, 0xc0, !PT ;  /* 0x0000fffff26e7812 */ /* 0x000fc800078ec0ff */
[----:B------:R-:W-:Y:S02]  /*baed0*/  SHF.R.U32.HI R28, RZ, 0x8, R110 ;  /* 0x00000008ff1c7819 */ /* 0x000fe4000001166e */
[----:B------:R-:W-:Y:S02]  /*baee0*/  LOP3.LUT R29, R29, 0xffff, RZ, 0xc0, !PT ;  /* 0x0000ffff1d1d7812 */ /* 0x000fe400078ec0ff */
[----:B------:R-:W-:Y:S02]  /*baef0*/  LOP3.LUT R28, R28, 0xffff, RZ, 0xc0, !PT ;  /* 0x0000ffff1c1c7812 */ /* 0x000fe400078ec0ff */
[----:B0-----:R-:W-:Y:S02]  /*baf00*/  PRMT R12, R25, 0x3340, R0 ;  /* 0x00003340190c7816 */ /* 0x001fe40000000000 */
[----:B-1----:R-:W-:-:S03]  /*baf10*/  PRMT R10, R29, 0x3340, R28 ;  /* 0x000033401d0a7816 */ /* 0x002fc6000000001c */
[----:B------:R-:W-:Y:S04]  /*baf20*/  STL [R1+0x4], R12 ;  /* 0x0000040c01007387 */ /* 0x000fe80000100800 */
[----:B------:R-:W-:Y:S01]  /*baf30*/  STL [R1+0x47c8], R10 ;  /* 0x0047c80a01007387 */ /* 0x000fe20000100800 */
[----:B------:R-:W-:-:S03]  /*baf40*/  LOP3.LUT R30, R248, 0xffff, RZ, 0xc0, !PT ;  /* 0x0000fffff81e7812 */ /* 0x000fc600078ec0ff */
[----:B------:R-:W2:Y:S01]  /*baf50*/  LDL.LU R248, [R1+0x483c] ;  /* 0x00483c0001f87983 */ /* 0x000ea20000300800 */
[----:B---3--:R-:W-:-:S03]  /*baf60*/  LOP3.LUT R29, R8, 0xffff, RZ, 0xc0, !PT ;  /* 0x0000ffff081d7812 */ /* 0x008fc600078ec0ff */
[----:B------:R-:W3:Y:S01]  /*baf70*/  LDL.LU R8, [R1+0x4700] ;  /* 0x0047000001087983 */ /* 0x000ee20000300800 */
[----:B------:R-:W-:Y:S02]  /*baf80*/  PRMT R25, R199, 0x3340, R0 ;  /* 0x00003340c7197816 */ /* 0x000fe40000000000 */
[----:B------:R-:W-:Y:S01]  /*baf90*/  PRMT R28, R30, 0x3340, R29 ;  /* 0x000033401e1c7816 */ /* 0x000fe2000000001d */
[----:B------:R-:W3:Y:S01]  /*bafa0*/  LDL.LU R242, [R1+0xce8] ;  /* 0x000ce80001f27983 */ /* 0x000ee20000300800 */
[----:B------:R-:W-:Y:S02]  /*bafb0*/  IADD3 R20, P2, R244, R6, RZ ;  /* 0x00000006f4147210 */ /* 0x000fe40007f5e0ff */
        /* <DEDUP_REMOVED lines=9> */
[----:B------:R-:W-:Y:S02]  /*bb050*/  LOP3.LUT R24, R24, 0xffff, RZ, 0xc0, !PT ;  /* 0x0000ffff18187812 */ /* 0x000fe400078ec0ff */
[----:B----4-:R-:W-:Y:S02]  /*bb060*/  LOP3.LUT R29, R246, 0xffff, RZ, 0xc0, !PT ;  /* 0x0000fffff61d7812 */ /* 0x010fe400078ec0ff */
[----:B------:R-:W-:Y:S01]  /*bb070*/  PRMT R10, R25, 0x3340, R24 ;  /* 0x00003340190a7816 */ /* 0x000fe20000000018 */
[----:B------:R-:W-:Y:S01]  /*bb080*/  STL.64 [R1+0x8d8], R20 ;  /* 0x0008d81401007387 */ /* 0x000fe20000100a00 */
[----:B------:R-:W-:-:S03]  /*bb090*/  PRMT R24, R195, 0x3340, R0 ;  /* 0x00003340c3187816 */ /* 0x000fc60000000000 */
[----:B------:R0:W-:Y:S04]  /*bb0a0*/  STL [R1+0x4760], R10 ;  /* 0x0047600a01007387 */ /* 0x0001e80000100800 */
[----:B------:R-:W4:Y:S01]  /*bb0b0*/  LDL.LU R246, [R1+0x4844] ;  /* 0x0048440001f67983 */ /* 0x000f220000300800 */
[----:B--2---:R-:W-:-:S03]  /*bb0c0*/  LOP3.LUT R28, R11, 0xffff, RZ, 0xc0, !PT ;  /* 0x0000ffff0b1c7812 */ /* 0x004fc600078ec0ff */
[----:B------:R-:W2:Y:S01]  /*bb0d0*/  LDL.LU R11, [R1+0x4704] ;  /* 0x00470400010b7983 */ /* 0x000ea20000300800 */
[----:B------:R-:W-:Y:S02]  /*bb0e0*/  PRMT R25, R29, 0x3340, R28 ;  /* 0x000033401d197816 */ /* 0x000fe4000000001c */
[----:B------:R-:W-:Y:S02]  /*bb0f0*/  SHF.R.U32.HI R29, RZ, 0x8, R29 ;  /* 0x00000008ff1d7819 */ /* 0x000fe4000001161d */
[----:B------:R-:W-:Y:S02]  /*bb100*/  PRMT R243, R25, 0x5410, R24 ;  /* 0x0000541019f37816 */ /* 0x000fe40000000018 */
[----:B------:R-:W-:Y:S02]  /*bb110*/  SHF.R.U32.HI R24, RZ, 0x8, R199 ;  /* 0x00000008ff187819 */ /* 0x000fe400000116c7 */
[----:B------:R-:W-:Y:S02]  /*bb120*/  SHF.R.U32.HI R25, RZ, 0x8, R28 ;  /* 0x00000008ff197819 */ /* 0x000fe4000001161c */
[----:B------:R-:W-:-:S02]  /*bb130*/  LOP3.LUT R24, R24, 0xffff, RZ, 0xc0, !PT ;  /* 0x0000ffff18187812 */ /* 0x000fc400078ec0ff */
[----:B------:R-:W-:Y:S02]  /*bb140*/  LOP3.LUT R28, R29, 0xffff, RZ, 0xc0, !PT ;  /* 0x0000ffff1d1c7812 */ /* 0x000fe400078ec0ff */
[----:B------:R-:W-:Y:S02]  /*bb150*/  LOP3.LUT R25, R25, 0xffff, RZ, 0xc0, !PT ;  /* 0x0000ffff19197812 */ /* 0x000fe400078ec0ff */
[----:B------:R-:W-:Y:S02]  /*bb160*/  PRMT R12, R24, 0x3340, R0 ;  /* 0x00003340180c7816 */ /* 0x000fe40000000000 */
[----:B0-----:R-:W-:Y:S01]  /*bb170*/  PRMT R10, R28, 0x3340, R25 ;  /* 0x000033401c0a7816 */ /* 0x001fe20000000019 */
[----:B------:R-:W-:Y:S04]  /*bb180*/  STL [R1+0x5344], R243 ;  /* 0x005344f301007387 */ /* 0x000fe80000100800 */
[----:B------:R-:W-:Y:S04]  /*bb190*/  STL [R1], R12 ;  /* 0x0000000c01007387 */ /* 0x000fe80000100800 */
[----:B------:R0:W-:Y:S01]  /*bb1a0*/  STL [R1+0x4750], R10 ;  /* 0x0047500a01007387 */ /* 0x0001e20000100800 */
[----:B------:R-:W-:-:S03]  /*bb1b0*/  LOP3.LUT R29, R248, 0xffff, RZ, 0xc0, !PT ;  /* 0x0000fffff81d7812 */ /* 0x000fc600078ec0ff */
[----:B------:R-:W2:Y:S01]  /*bb1c0*/  LDL.LU R248, [R1+0x4db4] ;  /* 0x004db40001f87983 */ /* 0x000ea20000300800 */
[----:B---3--:R-:W-:-:S03]  /*bb1d0*/  LOP3.LUT R28, R8, 0xffff, RZ, 0xc0, !PT ;  /* 0x0000ffff081c7812 */ /* 0x008fc600078ec0ff */
[----:B------:R-:W3:Y:S01]  /*bb1e0*/  LDL.LU R8, [R1+0x4790] ;  /* 0x0047900001087983 */ /* 0x000ee20000300800 */
[----:B------:R-:W-:Y:S02]  /*bb1f0*/  LOP3.LUT R165, R165, 0xffff, RZ, 0xc0, !PT ;  /* 0x0000ffffa5a57812 */ /* 0x000fe400078ec0ff */
[----:B------:R-:W-:Y:S02]  /*bb200*/  PRMT R25, R29, 0x3340, R28 ;  /* 0x000033401d197816 */ /* 0x000fe4000000001c */
[----:B------:R-:W-:Y:S02]  /*bb210*/  PRMT R24, R165, 0x3340, R0 ;  /* 0x00003340a5187816 */ /* 0x000fe40000000000 */
[----:B------:R-:W-:Y:S02]  /*bb220*/  SHF.R.U32.HI R29, RZ, 0x8, R29 ;  /* 0x00000008ff1d7819 */ /* 0x000fe4000001161d */
[----:B------:R-:W-:Y:S02]  /*bb230*/  PRMT R22, R25, 0x5410, R24 ;  /* 0x0000541019167816 */ /* 0x000fe40000000018 */
[----:B------:R-:W-:-:S02]  /*bb240*/  SHF.R.U32.HI R25, RZ, 0x8, R28 ;  /* 0x00000008ff197819 */ /* 0x000fc4000001161c */
[----:B------:R-:W-:Y:S02]  /*bb250*/  SHF.R.S32.HI R24, RZ, 0x1f, R242 ;  /* 0x0000001fff187819 */ /* 0x000fe400000114f2 */
[----:B------:R-:W-:Y:S02]  /*bb260*/  IADD3 R20, P2, R242, R2, RZ ;  /* 0x00000002f2147210 */ /* 0x000fe40007f5e0ff */
[----:B------:R-:W-:Y:S02]  /*bb270*/  LOP3.LUT R28, R29, 0xffff, RZ, 0xc0, !PT ;  /* 0x0000ffff1d1c7812 */ /* 0x000fe400078ec0ff */
[----:B------:R-:W-:Y:S01]  /*bb280*/  LOP3.LUT R25, R25, 0xffff, RZ, 0xc0, !PT ;  /* 0x0000ffff19197812 */ /* 0x000fe200078ec0ff */
[----:B------:R-:W-:Y:S01]  /*bb290*/  IMAD.X R21, R24, 0x1, R13, P2 ;  /* 0x0000000118157824 */ /* 0x000fe200010e060d */
[----:B------:R-:W-:Y:S02]  /*bb2a0*/  SHF.R.U32.HI R95, RZ, 0x8, R179 ;  /* 0x00000008ff5f7819 */ /* 0x000fe400000116b3 */
[----:B------:R-:W-:-:S02]  /*bb2b0*/  SHF.R.U32.HI R179, RZ, 0x8, R195 ;  /* 0x00000008ffb37819 */ /* 0x000fc400000116c3 */
[----:B0-----:R-:W-:Y:S01]  /*bb2c0*/  PRMT R10, R28, 0x3340, R25 ;  /* 0x000033401c0a7816 */ /* 0x001fe20000000019 */
[----:B------:R-:W-:Y:S01]  /*bb2d0*/  STL [R1+0x5348], R22 ;  /* 0x0053481601007387 */ /* 0x000fe20000100800 */
[----:B------:R-:W-:Y:S02]  /*bb2e0*/  SHF.R.U32.HI R197, RZ, 0x8, R183 ;  /* 0x00000008ffc57819 */ /* 0x000fe400000116b7 */
[----:B------:R-:W-:Y:S01]  /*bb2f0*/  SHF.R.U32.HI R183, RZ, 0x8, R165 ;  /* 0x00000008ffb77819 */ /* 0x000fe200000116a5 */
[----:B------:R0:W-:Y:S01]  /*bb300*/  STL.64 [R1+0x8d0], R20 ;  /* 0x0008d01401007387 */ /* 0x0001e20000100a00 */
[----:B------:R-:W-:Y:S02]  /*bb310*/  LOP3.LUT R179, R179, 0xffff, RZ, 0xc0, !PT ;  /* 0x0000ffffb3b37812 */ /* 0x000fe400078ec0ff */
[----:B------:R-:W-:Y:S02]  /*bb320*/  LOP3.LUT R183, R183, 0xffff, RZ, 0xc0, !PT ;  /* 0x0000ffffb7b77812 */ /* 0x000fe400078ec0ff */
[----:B------:R-:W-:-:S02]  /*bb330*/  PRMT R179, R179, 0x3340, R0 ;  /* 0x00003340b3b37816 */ /* 0x000fc40000000000 */
[----:B0-----:R-:W-:Y:S02]  /*bb340*/  IADD3 R20, P2, R242, R0, RZ ;  /* 0x00000000f2147210 */ /* 0x001fe40007f5e0ff */
[----:B----4-:R-:W-:-:S03]  /*bb350*/  LOP3.LUT R28, R246, 0xffff, RZ, 0xc0, !PT ;  /* 0x0000fffff61c7812 */ /* 0x010fc600078ec0ff */
[----:B------:R-:W-:Y:S01]  /*bb360*/  IMAD.X R21, R24, 0x1, R7, P2 ;  /* 0x0000000118157824 */ /* 0x000fe200010e0607 */
[----:B------:R-:W-:Y:S02]  /*bb370*/  SHF.R.U32.HI R29, RZ, 0x8, R28 ;  /* 0x00000008ff1d7819 */ /* 0x000fe4000001161c */
[----:B--2---:R-:W-:-:S04]  /*bb380*/  LOP3.LUT R25, R11, 0xffff, RZ, 0xc0, !PT ;  /* 0x0000ffff0b197812 */ /* 0x004fc800078ec0ff */
[--C-:B------:R-:W-:Y:S02]  /*bb390*/  PRMT R140, R28, 0x3340, R25.reuse ;  /* 0x000033401c8c7816 */ /* 0x100fe40000000019 */
[----:B------:R-:W-:Y:S02]  /*bb3a0*/  SHF.R.U32.HI R25, RZ, 0x8, R25 ;  /* 0x00000008ff197819 */ /* 0x000fe40000011619 */
[----:B------:R-:W-:Y:S02]  /*bb3b0*/  PRMT R183, R183, 0x3340, R0 ;  /* 0x00003340b7b77816 */ /* 0x000fe40000000000 */
[----:B------:R-:W-:Y:S02]  /*bb3c0*/  LOP3.LUT R28, R29, 0xffff, RZ, 0xc0, !PT ;  /* 0x0000ffff1d1c7812 */ /* 0x000fe400078ec0ff */
[----:B------:R-:W-:Y:S01]  /*bb3d0*/  LOP3.LUT R25, R25, 0xffff, RZ, 0xc0, !PT ;  /* 0x0000ffff19197812 */ /* 0x000fe200078ec0ff */
[----:B------:R-:W-:Y:S04]  /*bb3e0*/  STL [R1+0x54dc], R179 ;  /* 0x0054dcb301007387 */ /* 0x000fe80000100800 */
[----:B------:R0:W-:Y:S04]  /*bb3f0*/  STL [R1+0x4744], R10 ;  /* 0x0047440a01007387 */ /* 0x0001e80000100800 */
[----:B------:R-:W-:Y:S04]  /*bb400*/  STL.64 [R1+0x8c8], R20 ;  /* 0x0008c81401007387 */ /* 0x000fe80000100a00 */
[----:B------:R-:W-:Y:S01]  /*bb410*/  STL [R1+0x54d8], R183 ;  /* 0x0054d8b701007387 */ /* 0x000fe20000100800 */
[----:B0-----:R-:W-:-:S03]  /*bb420*/  PRMT R10, R28, 0x3340, R25 ;  /* 0x000033401c0a7816 */ /* 0x001fc60000000019 */
[----:B------:R-:W2:Y:S04]  /*bb430*/  LDL.LU R244, [R1+0x4dc0] ;  /* 0x004dc00001f47983 */ /* 0x000ea80000300800 */
[----:B------:R-:W4:Y:S04]  /*bb440*/  LDL.LU R246, [R1+0x4794] ;  /* 0x0047940001f67983 */ /* 0x000f280000300800 */
[----:B------:R-:W4:Y:S04]  /*bb450*/  LDL.LU R11, [R1+0x4858] ;  /* 0x00485800010b7983 */ /* 0x000f280000300800 */
[----:B------:R0:W-:Y:S01]  /*bb460*/  STL [R1+0x4740], R10 ;  /* 0x0047400a01007387 */ /* 0x0001e20000100800 */
[----:B------:R-:W-:-:S02]  /*bb470*/  LOP3.LUT R30, R248, 0xffff, RZ, 0xc0, !PT ;  /* 0x0000fffff81e7812 */ /* 0x000fc400078ec0ff */
[----:B------:R-:W-:Y:S02]  /*bb480*/  LOP3.LUT R34, R236, 0xffff, RZ, 0xc0, !PT ;  /* 0x0000ffffec227812 */ /* 0x000fe400078ec0ff */
[----:B------:R-:W-:Y:S02]  /*bb490*/  LOP3.LUT R96, R166, 0xffff, RZ, 0xc0, !PT ;  /* 0x0000ffffa6607812 */ /* 0x000fe400078ec0ff */
[----:B------:R-:W-:Y:S02]  /*bb4a0*/  PRMT R25, R34, 0x3340, R0 ;  /* 0x0000334022197816 */ /* 0x000fe40000000000 */
[----:B------:R-:W-:-:S04]  /*bb4b0*/  SHF.R.U32.HI R215, RZ, 0x8, R96 ;  /* 0x00000008ffd77819 */ /* 0x000fc80000011660 */
[----:B------:R-:W-:-:S04]  /*bb4c0*/  LOP3.LUT R215, R215, 0xffff, RZ, 0xc0, !PT ;  /* 0x0000ffffd7d77812 */ /* 0x000fc800078ec0ff */
[----:B------:R-:W-:Y:S02]  /*bb4d0*/  PRMT R215, R215, 0x3340, R0 ;  /* 0x00003340d7d77816 */ /* 0x000fe40000000000 */
[----:B---3--:R-:W-:Y:S02]  /*bb4e0*/  LOP3.LUT R29, R8, 0xffff, RZ, 0xc0, !PT ;  /* 0x0000ffff081d7812 */ /* 0x008fe400078ec0ff */
[----:B------:R-:W3:Y:S02]  /*bb4f0*/  LDL.LU R8, [R1+0x4708] ;  /* 0x0047080001087983 */ /* 0x000ee40000300800 */
[----:B------:R-:W-:-:S04]  /*bb500*/  PRMT R28, R30, 0x3340, R29 ;  /* 0x000033401e1c7816 */ /* 0x000fc8000000001d */
[----:B------:R-:W-:Y:S02]  /*bb510*/  PRMT R14, R28, 0x5410, R25 ;  /* 0x000054101c0e7816 */ /* 0x000fe40000000019 */
[----:B------:R-:W-:Y:S02]  /*bb520*/  SHF.R.U32.HI R28, RZ, 0x8, R30 ;  /* 0x00000008ff1c7819 */ /* 0x000fe4000001161e */
[----:B------:R-:W-:Y:S02]  /*bb530*/  SHF.R.U32.HI R25, RZ, 0x8, R29 ;  /* 0x00000008ff197819 */ /* 0x000fe4000001161d */
[----:B------:R-:W-:Y:S02]  /*bb540*/  LOP3.LUT R28, R28, 0xffff, RZ, 0xc0, !PT ;  /* 0x0000ffff1c1c7812 */ /* 0x000fe400078ec0ff */
[----:B------:R-:W-:Y:S01]  /*bb550*/  LOP3.LUT R25, R25, 0xffff, RZ, 0xc0, !PT ;  /* 0x0000ffff19197812 */ /* 0x000fe200078ec0ff */
[----:B------:R-:W-:Y:S03]  /*bb560*/  STL [R1+0x534c], R14 ;  /* 0x00534c0e01007387 */ /* 0x000fe60000100800 */
[----:B0-----:R-:W-:Y:S01]  /*bb570*/  PRMT R10, R28, 0x3340, R25 ;  /* 0x000033401c0a7816 */ /* 0x001fe20000000019 */
[----:B------:R-:W-:Y:S04]  /*bb580*/  STL [R1+0x54d4], R215 ;  /* 0x0054d4d701007387 */ /* 0x000fe80000100800 */
[----:B------:R-:W-:Y:S04]  /*bb590*/  STL [R1+0xd14], R10 ;  /* 0x000d140a01007387 */ /* 0x000fe80000100800 */
[----:B------:R-:W3:Y:S01]  /*bb5a0*/  LDL.LU R248, [R1+0xce4] ;  /* 0x000ce40001f87983 */ /* 0x000ee20000300800 */
[----:B------:R-:W-:-:S05]  /*bb5b0*/  IADD3 R20, P2, R242, R6, RZ ;  /* 0x00000006f2147210 */ /* 0x000fca0007f5e0ff */
[----:B------:R-:W-:Y:S01]  /*bb5c0*/  IMAD.X R21, R24, 0x1, R5, P2 ;  /* 0x0000000118157824 */ /* 0x000fe200010e0605 */
[----:B------:R-:W-:-:S04]  /*bb5d0*/  SHF.R.U32.HI R187, RZ, 0x8, R34 ;  /* 0x00000008ffbb7819 */ /* 0x000fc80000011622 */
[----:B------:R0:W-:Y:S01]  /*bb5e0*/  STL.64 [R1+0x8c0], R20 ;  /* 0x0008c01401007387 */ /* 0x0001e20000100a00 */
[----:B------:R-:W-:-:S04]  /*bb5f0*/  LOP3.LUT R187, R187, 0xffff, RZ, 0xc0, !PT ;  /* 0x0000ffffbbbb7812 */ /* 0x000fc800078ec0ff */
[----:B------:R-:W-:Y:S02]  /*bb600*/  PRMT R187, R187, 0x3340, R0 ;  /* 0x00003340bbbb7816 */ /* 0x000fe40000000000 */
[----:B0-----:R-:W-:-:S05]  /*bb610*/  IADD3 R20, P2, R242, R4, RZ ;  /* 0x00000004f2147210 */ /* 0x001fca0007f5e0ff */
[----:B------:R-:W-:-:S05]  /*bb620*/  IMAD.X R21, R24, 0x1, R3, P2 ;  /* 0x0000000118157824 */ /* 0x000fca00010e0603 */
[----:B------:R0:W-:Y:S04]  /*bb630*/  STL.64 [R1+0x8b8], R20 ;  /* 0x0008b81401007387 */ /* 0x0001e80000100a00 */
[----:B------:R1:W-:Y:S01]  /*bb640*/  STL [R1+0x54d0], R187 ;  /* 0x0054d0bb01007387 */ /* 0x0003e20000100800 */
[----:B--2---:R-:W-:-:S03]  /*bb650*/  LOP3.LUT R34, R244, 0xffff, RZ, 0xc0, !PT ;  /* 0x0000fffff4227812 */ /* 0x004fc600078ec0ff */
[----:B------:R-:W2:Y:S01]  /*bb660*/  LDL.LU R244, [R1+0x4868] ;  /* 0x0048680001f47983 */ /* 0x000ea20000300800 */
[----:B----4-:R-:W-:-:S03]  /*bb670*/  LOP3.LUT R29, R246, 0xffff, RZ, 0xc0, !PT ;  /* 0x0000fffff61d7812 */ /* 0x010fc600078ec0ff */
[----:B------:R-:W4:Y:S01]  /*bb680*/  LDL.LU R246, [R1+0x470c] ;  /* 0x00470c0001f67983 */ /* 0x000f220000300800 */
[----:B------:R-:W-:-:S03]  /*bb690*/  LOP3.LUT R30, R11, 0xffff, RZ, 0xc0, !PT ;  /* 0x0000ffff0b1e7812 */ /* 0x000fc600078ec0ff */
[----:B------:R-:W4:Y:S01]  /*bb6a0*/  LDL.LU R11, [R1+0x4dd8] ;  /* 0x004dd800010b7983 */ /* 0x000f220000300800 */
[----:B------:R-:W-:Y:S02]  /*bb6b0*/  LOP3.LUT R37, R234, 0xffff, RZ, 0xc0, !PT ;  /* 0x0000ffffea257812 */ /* 0x000fe400078ec0ff */
[----:B------:R-:W-:Y:S02]  /*bb6c0*/  PRMT R25, R34, 0x3340, R29 ;  /* 0x0000334022197816 */ /* 0x000fe4000000001d */
[----:B------:R-:W-:Y:S02]  /*bb6d0*/  PRMT R24, R37, 0x3340, R0 ;  /* 0x0000334025187816 */ /* 0x000fe40000000000 */
[----:B------:R-:W-:Y:S02]  /*bb6e0*/  LOP3.LUT R167, R167, 0xffff, RZ, 0xc0, !PT ;  /* 0x0000ffffa7a77812 */ /* 0x000fe400078ec0ff */
[----:B------:R-:W-:Y:S02]  /*bb6f0*/  PRMT R247, R25, 0x5410, R24 ;  /* 0x0000541019f77816 */ /* 0x000fe40000000018 */
[----:B------:R-:W-:-:S02]  /*bb700*/  PRMT R24, R167, 0x3340, R0 ;  /* 0x00003340a7187816 */ /* 0x000fc40000000000 */
[----:B------:R-:W-:Y:S02]  /*bb710*/  SHF.R.U32.HI R34, RZ, 0x8, R34 ;  /* 0x00000008ff227819 */ /* 0x000fe40000011622 */
[----:B------:R-:W-:Y:S02]  /*bb720*/  SHF.R.U32.HI R205, RZ, 0x8, R181 ;  /* 0x00000008ffcd7819 */ /* 0x000fe400000116b5 */
[----:B------:R-:W-:Y:S02]  /*bb730*/  SHF.R.U32.HI R181, RZ, 0x8, R191 ;  /* 0x00000008ffb57819 */ /* 0x000fe400000116bf */
[----:B------:R-:W-:Y:S02]  /*bb740*/  SHF.R.U32.HI R195, RZ, 0x8, R167 ;  /* 0x00000008ffc37819 */ /* 0x000fe400000116a7 */
[----:B------:R-:W-:Y:S02]  /*bb750*/  SHF.R.U32.HI R191, RZ, 0x8, R37 ;  /* 0x00000008ffbf7819 */ /* 0x000fe40000011625 */
[----:B------:R-:W-:-:S02]  /*bb760*/  LOP3.LUT R195, R195, 0xffff, RZ, 0xc0, !PT ;  /* 0x0000ffffc3c37812 */ /* 0x000fc400078ec0ff */
[----:B------:R-:W-:Y:S02]  /*bb770*/  LOP3.LUT R191, R191, 0xffff, RZ, 0xc0, !PT ;  /* 0x0000ffffbfbf7812 */ /* 0x000fe400078ec0ff */
[--C-:B------:R-:W-:Y:S02]  /*bb780*/  PRMT R195, R195, 0x3340, R0.reuse ;  /* 0x00003340c3c37816 */ /* 0x100fe40000000000 */
[----:B------:R-:W-:Y:S02]  /*bb790*/  PRMT R191, R191, 0x3340, R0 ;  /* 0x00003340bfbf7816 */ /* 0x000fe40000000000 */
[----:B------:R-:W-:Y:S02]  /*bb7a0*/  LOP3.LUT R40, R9, 0xffff, RZ, 0xc0, !PT ;  /* 0x0000ffff09287812 */ /* 0x000fe400078ec0ff */
[----:B---3--:R-:W-:Y:S02]  /*bb7b0*/  LOP3.LUT R28, R8, 0xffff, RZ, 0xc0, !PT ;  /* 0x0000ffff081c7812 */ /* 0x008fe400078ec0ff */
[----:B------:R-:W3:Y:S02]  /*bb7c0*/  LDL.LU R8, [R1+0x4798] ;  /* 0x0047980001087983 */ /* 0x000ee40000300800 */
[----:B------:R-:W-:-:S02]  /*bb7d0*/  PRMT R25, R30, 0x3340, R28 ;  /* 0x000033401e197816 */ /* 0x000fc4000000001c */
[----:B------:R-:W-:Y:S02]  /*bb7e0*/  SHF.R.U32.HI R30, RZ, 0x8, R30 ;  /* 0x00000008ff1e7819 */ /* 0x000fe4000001161e */
[----:B------:R-:W-:Y:S02]  /*bb7f0*/  PRMT R241, R25, 0x5410, R24 ;  /* 0x0000541019f17816 */ /* 0x000fe40000000018 */
[----:B------:R-:W-:Y:S02]  /*bb800*/  SHF.R.U32.HI R25, RZ, 0x8, R29 ;  /* 0x00000008ff197819 */ /* 0x000fe4000001161d */
[----:B------:R-:W-:Y:S02]  /*bb810*/  SHF.R.U32.HI R24, RZ, 0x8, R28 ;  /* 0x00000008ff187819 */ /* 0x000fe4000001161c */
[----:B------:R-:W-:Y:S02]  /*bb820*/  LOP3.LUT R28, R25, 0xffff, RZ, 0xc0, !PT ;  /* 0x0000ffff191c7812 */ /* 0x000fe400078ec0ff */
[----:B------:R-:W-:-:S02]  /*bb830*/  LOP3.LUT R25, R30, 0xffff, RZ, 0xc0, !PT ;  /* 0x0000ffff1e197812 */ /* 0x000fc400078ec0ff */
[----:B------:R-:W-:Y:S02]  /*bb840*/  LOP3.LUT R24, R24, 0xffff, RZ, 0xc0, !PT ;  /* 0x0000ffff18187812 */ /* 0x000fe400078ec0ff */
[----:B------:R-:W-:Y:S02]  /*bb850*/  LOP3.LUT R29, R34, 0xffff, RZ, 0xc0, !PT ;  /* 0x0000ffff221d7812 */ /* 0x000fe400078ec0ff */
[----:B------:R-:W-:Y:S02]  /*bb860*/  PRMT R10, R25, 0x3340, R24 ;  /* 0x00003340190a7816 */ /* 0x000fe40000000018 */
[----:B------:R-:W-:Y:S02]  /*bb870*/  PRMT R12, R29, 0x3340, R28 ;  /* 0x000033401d0c7816 */ /* 0x000fe4000000001c */
[----:B------:R-:W-:Y:S02]  /*bb880*/  SHF.R.S32.HI R24, RZ, 0x1f, R248 ;  /* 0x0000001fff187819 */ /* 0x000fe400000114f8 */
[----:B0-----:R-:W-:Y:S01]  /*bb890*/  IADD3 R20, P2, R248, R2, RZ ;  /* 0x00000002f8147210 */ /* 0x001fe20007f5e0ff */
[----:B------:R-:W-:Y:S04]  /*bb8a0*/  STL [R1+0x5350], R247 ;  /* 0x005350f701007387 */ /* 0x000fe80000100800 */
[----:B------:R-:W-:Y:S01]  /*bb8b0*/  IMAD.X R21, R24, 0x1, R13, P2 ;  /* 0x0000000118157824 */ /* 0x000fe200010e060d */
[----:B------:R-:W-:Y:S04]  /*bb8c0*/  STL [R1+0x5354], R241 ;  /* 0x005354f101007387 */ /* 0x000fe80000100800 */
[----:B------:R-:W-:Y:S04]  /*bb8d0*/  STL [R1+0xd10], R12 ;  /* 0x000d100c01007387 */ /* 0x000fe80000100800 */
[----:B------:R0:W-:Y:S04]  /*bb8e0*/  STL [R1+0xd0c], R10 ;  /* 0x000d0c0a01007387 */ /* 0x0001e80000100800 */
[----:B------:R-:W-:Y:S04]  /*bb8f0*/  STL.64 [R1+0x8b0], R20 ;  /* 0x0008b01401007387 */ /* 0x000fe80000100a00 */
[----:B------:R-:W-:Y:S04]  /*bb900*/  STL [R1+0x54cc], R195 ;  /* 0x0054ccc301007387 */ /* 0x000fe80000100800 */
[----:B------:R-:W-:Y:S04]  /*bb910*/  STL [R1+0x54c8], R191 ;  /* 0x0054c8bf01007387 */ /* 0x000fe80000100800 */
[----:B------:R-:W3:Y:S01]  /*bb920*/  LDL.LU R9, [R1+0x4884] ;  /* 0x0048840001097983 */ /* 0x000ee20000300800 */
[----:B-1----:R-:W-:-:S04]  /*bb930*/  LOP3.LUT R187, R168, 0xffff, RZ, 0xc0, !PT ;  /* 0x0000ffffa8bb7812 */ /* 0x002fc800078ec0ff */
[----:B------:R-:W-:Y:S02]  /*bb940*/  PRMT R25, R187, 0x3340, R0 ;  /* 0x00003340bb197816 */ /* 0x000fe40000000000 */
[----:B--2---:R-:W-:Y:S02]  /*bb950*/  LOP3.LUT R37, R244, 0xffff, RZ, 0xc0, !PT ;  /* 0x0000fffff4257812 */ /* 0x004fe400078ec0ff */
[----:B----4-:R-:W-:-:S04]  /*bb960*/  LOP3.LUT R30, R246, 0xffff, RZ, 0xc0, !PT ;  /* 0x0000fffff61e7812 */ /* 0x010fc800078ec0ff */
[----:B------:R-:W-:Y:S02]  /*bb970*/  PRMT R28, R37, 0x3340, R30 ;  /* 0x00003340251c7816 */ /* 0x000fe4000000001e */
[----:B------:R-:W-:Y:S02]  /*bb980*/  LOP3.LUT R34, R11, 0xffff, RZ, 0xc0, !PT ;  /* 0x0000ffff0b227812 */ /* 0x000fe400078ec0ff */
[----:B0-----:R-:W-:Y:S02]  /*bb990*/  PRMT R10, R28, 0x5410, R25 ;  /* 0x000054101c0a7816 */ /* 0x001fe40000000019 */
[----:B------:R-:W-:Y:S02]  /*bb9a0*/  PRMT R25, R40, 0x3340, R0 ;  /* 0x0000334028197816 */ /* 0x000fe40000000000 */
[----:B------:R-:W-:Y:S02]  /*bb9b0*/  SHF.R.U32.HI R37, RZ, 0x8, R37 ;  /* 0x00000008ff257819 */ /* 0x000fe40000011625 */
[----:B------:R-:W-:-:S04]  /*bb9c0*/  SHF.R.U32.HI R199, RZ, 0x8, R40 ;  /* 0x00000008ffc77819 */ /* 0x000fc80000011628 */
[----:B------:R-:W-:-:S04]  /*bb9d0*/  LOP3.LUT R199, R199, 0xffff, RZ, 0xc0, !PT ;  /* 0x0000ffffc7c77812 */ /* 0x000fc800078ec0ff */
[----:B------:R-:W-:Y:S02]  /*bb9e0*/  PRMT R199, R199, 0x3340, R0 ;  /* 0x00003340c7c77816 */ /* 0x000fe40000000000 */
[----:B---3--:R-:W-:Y:S02]  /*bb9f0*/  LOP3.LUT R29, R8, 0xffff, RZ, 0xc0, !PT ;  /* 0x0000ffff081d7812 */ /* 0x008fe400078ec0ff */
[----:B------:R-:W2:Y:S02]  /*bba00*/  LDL.LU R8, [R1+0x4710] ;  /* 0x0047100001087983 */ /* 0x000ea40000300800 */
[----:B------:R-:W-:Y:S02]  /*bba10*/  PRMT R28, R34, 0x3340, R29 ;  /* 0x00003340221c7816 */ /* 0x000fe4000000001d */
[----:B------:R0:W-:Y:S02]  /*bba20*/  STL [R1+0x4da0], R10 ;  /* 0x004da00a01007387 */ /* 0x0001e40000100800 */
[----:B------:R-:W-:-:S02]  /*bba30*/  PRMT R232, R28, 0x5410, R25 ;  /* 0x000054101ce87816 */ /* 0x000fc40000000019 */
[----:B------:R-:W-:Y:S02]  /*bba40*/  SHF.R.U32.HI R25, RZ, 0x8, R30 ;  /* 0x00000008ff197819 */ /* 0x000fe4000001161e */
[----:B0-----:R-:W-:Y:S02]  /*bba50*/  IADD3 R10, P2, R248, R0, RZ ;  /* 0x00000000f80a7210 */ /* 0x001fe40007f5e0ff */
[----:B------:R-:W-:Y:S02]  /*bba60*/  SHF.R.U32.HI R28, RZ, 0x8, R34 ;  /* 0x00000008ff1c7819 */ /* 0x000fe40000011622 */
[----:B------:R-:W-:Y:S01]  /*bba70*/  SHF.R.U32.HI R34, RZ, 0x8, R29 ;  /* 0x00000008ff227819 */ /* 0x000fe2000001161d */
[----:B------:R-:W-:Y:S01]  /*bba80*/  IMAD.X R11, R24, 0x1, R7, P2 ;  /* 0x00000001180b7824 */ /* 0x000fe200010e0607 */
[----:B------:R-:W-:Y:S02]  /*bba90*/  LOP3.LUT R30, R37, 0xffff, RZ, 0xc0, !PT ;  /* 0x0000ffff251e7812 */ /* 0x000fe400078ec0ff */
[----:B------:R-:W-:Y:S01]  /*bbaa0*/  LOP3.LUT R29, R25, 0xffff, RZ, 0xc0, !PT ;  /* 0x0000ffff191d7812 */ /* 0x000fe200078ec0ff */
[----:B------:R-:W-:Y:S04]  /*bbab0*/  STL [R1+0x5358], R232 ;  /* 0x005358e801007387 */ /* 0x000fe80000100800 */
[----:B------:R0:W-:Y:S01]  /*bbac0*/  STL.64 [R1+0x898], R10 ;  /* 0x0008980a01007387 */ /* 0x0001e20000100a00 */
[----:B------:R-:W-:-:S02]  /*bbad0*/  LOP3.LUT R28, R28, 0xffff, RZ, 0xc0, !PT ;  /* 0x0000ffff1c1c7812 */ /* 0x000fc400078ec0ff */
[----:B------:R-:W-:Y:S01]  /*bbae0*/  LOP3.LUT R25, R34, 0xffff, RZ, 0xc0, !PT ;  /* 0x0000ffff22197812 */ /* 0x000fe200078ec0ff */
[----:B------:R-:W3:Y:S01]  /*bbaf0*/  LDL.LU R242, [R1+0x4dfc] ;  /* 0x004dfc0001f27983 */ /* 0x000ee20000300800 */
[----:B------:R-:W-:Y:S02]  /*bbb00*/  IADD3 R20, P2, R248, R6, RZ ;  /* 0x00000006f8147210 */ /* 0x000fe40007f5e0ff */
[----:B0-----:R-:W-:-:S05]  /*bbb10*/  PRMT R11, R30, 0x3340, R29 ;  /* 0x000033401e0b7816 */ /* 0x001fca000000001d */
[----:B------:R0:W-:Y:S01]  /*bbb20*/  STL [R1+0x4770], R11 ;  /* 0x0047700b01007387 */ /* 0x0001e20000100800 */
[----:B------:R-:W-:-:S03]  /*bbb30*/  PRMT R10, R28, 0x3340, R25 ;  /* 0x000033401c0a7816 */ /* 0x000fc60000000019 */
[----:B------:R-:W4:Y:S01]  /*bbb40*/  LDL.LU R246, [R1+0x479c] ;  /* 0x00479c0001f67983 */ /* 0x000f220000300800 */
[----:B------:R-:W-:-:S03]  /*bbb50*/  IMAD.X R21, R24, 0x1, R5, P2 ;  /* 0x0000000118157824 */ /* 0x000fc600010e0605 */
[----:B------:R-:W-:Y:S04]  /*bbb60*/  STL [R1+0xd08], R10 ;  /* 0x000d080a01007387 */ /* 0x000fe80000100800 */
[----:B0-----:R-:W4:Y:S04]  /*bbb70*/  LDL.LU R11, [R1+0xce0] ;  /* 0x000ce000010b7983 */ /* 0x001f280000300800 */
[----:B------:R0:W-:Y:S01]  /*bbb80*/  STL.64 [R1+0x8a8], R20 ;  /* 0x0008a81401007387 */ /* 0x0001e20000100a00 */
[----:B------:R-:W-:Y:S02]  /*bbb90*/  LOP3.LUT R29, R9, 0xffff, RZ, 0xc0, !PT ;  /* 0x0000ffff091d7812 */ /* 0x000fe400078ec0ff */
[----:B0-----:R-:W-:-:S05]  /*bbba0*/  IADD3 R20, P2, R248, R4, RZ ;  /* 0x00000004f8147210 */ /* 0x001fca0007f5e0ff */
[----:B------:R-:W-:-:S05]  /*bbbb0*/  IMAD.X R21, R24, 0x1, R3, P2 ;  /* 0x0000000118157824 */ /* 0x000fca00010e0603 */
[----:B------:R0:W-:Y:S04]  /*bbbc0*/  STL.64 [R1+0x8a0], R20 ;  /* 0x0008a01401007387 */ /* 0x0001e80000100a00 */
[----:B------:R-:W-:Y:S04]  /*bbbd0*/  STL [R1+0x54e0], R199 ;  /* 0x0054e0c701007387 */ /* 0x000fe80000100800 */
[----:B------:R-:W4:Y:S01]  /*bbbe0*/  LDL.LU R9, [R1+0x488c] ;  /* 0x00488c0001097983 */ /* 0x000f220000300800 */
[----:B------:R-:W-:-:S03]  /*bbbf0*/  LOP3.LUT R169, R169, 0xffff, RZ, 0xc0, !PT ;  /* 0x0000ffffa9a97812 */ /* 0x000fc600078ec0ff */
[----:B------:R-:W4:Y:S01]  /*bbc00*/  LDL.LU R244, [R1+0x4714] ;  /* 0x0047140001f47983 */ /* 0x000f220000300800 */
[----:B------:R-:W-:-:S03]  /*bbc10*/  PRMT R24, R169, 0x3340, R0 ;  /* 0x00003340a9187816 */ /* 0x000fc60000000000 */
[----:B------:R-:W4:Y:S01]  /*bbc20*/  LDL.LU R248, [R1+0x4e04] ;  /* 0x004e040001f87983 */ /* 0x000f220000300800 */
[----:B------:R-:W-:-:S04]  /*bbc30*/  SHF.R.U32.HI R203, RZ, 0x8, R169 ;  /* 0x00000008ffcb7819 */ /* 0x000fc800000116a9 */
[----:B------:R-:W-:-:S04]  /*bbc40*/  LOP3.LUT R203, R203, 0xffff, RZ, 0xc0, !PT ;  /* 0x0000ffffcbcb7812 */ /* 0x000fc800078ec0ff */
[----:B------:R-:W-:Y:S02]  /*bbc50*/  PRMT R203, R203, 0x3340, R0 ;  /* 0x00003340cbcb7816 */ /* 0x000fe40000000000 */
[----:B--2---:R-:W-:-:S04]  /*bbc60*/  LOP3.LUT R28, R8, 0xffff, RZ, 0xc0, !PT ;  /* 0x0000ffff081c7812 */ /* 0x004fc800078ec0ff */
[----:B------:R-:W-:-:S04]  /*bbc70*/  PRMT R25, R29, 0x3340, R28 ;  /* 0x000033401d197816 */ /* 0x000fc8000000001c */
[----:B0-----:R-:W-:-:S05]  /*bbc80*/  PRMT R21, R25, 0x5410, R24 ;  /* 0x0000541019157816 */ /* 0x001fca0000000018 */
[----:B------:R0:W-:Y:S04]  /*bbc90*/  STL [R1+0x535c], R21 ;  /* 0x00535c1501007387 */ /* 0x0001e80000100800 */
[----:B------:R-:W2:Y:S01]  /*bbca0*/  LDL.LU R8, [R1+0x47a0] ;  /* 0x0047a00001087983 */ /* 0x000ea20000300800 */
[----:B------:R-:W-:Y:S02]  /*bbcb0*/  SHF.R.U32.HI R25, RZ, 0x8, R29 ;  /* 0x00000008ff197819 */ /* 0x000fe4000001161d */
[----:B------:R-:W-:Y:S02]  /*bbcc0*/  SHF.R.U32.HI R24, RZ, 0x8, R28 ;  /* 0x00000008ff187819 */ /* 0x000fe4000001161c */
[----:B------:R-:W-:Y:S02]  /*bbcd0*/  LOP3.LUT R25, R25, 0xffff, RZ, 0xc0, !PT ;  /* 0x0000ffff19197812 */ /* 0x000fe400078ec0ff */
[----:B------:R-:W-:-:S02]  /*bbce0*/  LOP3.LUT R24, R24, 0xffff, RZ, 0xc0, !PT ;  /* 0x0000ffff18187812 */ /* 0x000fc400078ec0ff */
[----:B------:R-:W-:Y:S02]  /*bbcf0*/  LOP3.LUT R29, R233, 0xffff, RZ, 0xc0, !PT ;  /* 0x0000ffffe91d7812 */ /* 0x000fe400078ec0ff */
[----:B------:R-:W-:Y:S02]  /*bbd00*/  PRMT R10, R25, 0x3340, R24 ;  /* 0x00003340190a7816 */ /* 0x000fe40000000018 */
[----:B---3--:R-:W-:Y:S02]  /*bbd10*/  LOP3.LUT R30, R242, 0xffff, RZ, 0xc0, !PT ;  /* 0x0000fffff21e7812 */ /* 0x008fe400078ec0ff */
[----:B------:R-:W-:Y:S02]  /*bbd20*/  PRMT R24, R29, 0x3340, R0 ;  /* 0x000033401d187816 */ /* 0x000fe40000000000 */
[----:B------:R-:W-:Y:S02]  /*bbd30*/  SHF.R.U32.HI R202, RZ, 0x8, R29 ;  /* 0x00000008ffca7819 */ /* 0x000fe4000001161d */
[----:B----4-:R-:W-:-:S04]  /*bbd40*/  LOP3.LUT R28, R246, 0xffff, RZ, 0xc0, !PT ;  /* 0x0000fffff61c7812 */ /* 0x010fc800078ec0ff */
        /* <DEDUP_REMOVED lines=8> */
[----:B0-----:R-:W-:Y:S01]  /*bbdd0*/  IMAD.X R21, R24, 0x1, R13, P2 ;  /* 0x0000000118157824 */ /* 0x001fe200010e060d */
[----:B------:R-:W-:Y:S01]  /*bbde0*/  LOP3.LUT R202, R202, 0xffff, RZ, 0xc0, !PT ;  /* 0x0000ffffcaca7812 */ /* 0x000fe200078ec0ff */
[----:B------:R0:W-:Y:S03]  /*bbdf0*/  STL [R1+0xd04], R10 ;  /* 0x000d040a01007387 */ /* 0x0001e60000100800 */
[----:B------:R-:W-:Y:S01]  /*bbe00*/  PRMT R202, R202, 0x3340, R0 ;  /* 0x00003340caca7816 */ /* 0x000fe20000000000 */
[----:B------:R-:W-:Y:S04]  /*bbe10*/  STL [R1+0x54e4], R203 ;  /* 0x0054e4cb01007387 */ /* 0x000fe80000100800 */
[----:B------:R-:W-:Y:S01]  /*bbe20*/  STL [R1+0x5360], R223 ;  /* 0x005360df01007387 */ /* 0x000fe20000100800 */
[----:B0-----:R-:W-:-:S03]  /*bbe30*/  PRMT R10, R28, 0x3340, R25 ;  /* 0x000033401c0a7816 */ /* 0x001fc60000000019 */
[----:B------:R0:W-:Y:S04]  /*bbe40*/  STL.64 [R1+0x890], R20 ;  /* 0x0008901401007387 */ /* 0x0001e80000100a00 */
[----:B------:R-:W3:Y:S04]  /*bbe50*/  LDL.LU R246, [R1+0x4e0c] ;  /* 0x004e0c0001f67983 */ /* 0x000ee80000300800 */
[----:B------:R-:W-:Y:S01]  /*bbe60*/  STL [R1+0xcfc], R10 ;  /* 0x000cfc0a01007387 */ /* 0x000fe20000100800 */
[----:B------:R-:W-:-:S03]  /*bbe70*/  LOP3.LUT R37, R9, 0xffff, RZ, 0xc0, !PT ;  /* 0x0000ffff09257812 */ /* 0x000fc600078ec0ff */
[----:B------:R-:W-:Y:S04]  /*bbe80*/  STL [R1+0x54e8], R202 ;  /* 0x0054e8ca01007387 */ /* 0x000fe80000100800 */
[----:B------:R-:W4:Y:S01]  /*bbe90*/  LDL.LU R9, [R1+0x47a4] ;  /* 0x0047a40001097983 */ /* 0x000f220000300800 */
[----:B------:R-:W-:Y:S02]  /*bbea0*/  LOP3.LUT R191, R170, 0xffff, RZ, 0xc0, !PT ;  /* 0x0000ffffaabf7812 */ /* 0x000fe400078ec0ff */
[----:B------:R-:W-:Y:S02]  /*bbeb0*/  LOP3.LUT R30, R244, 0xffff, RZ, 0xc0, !PT ;  /* 0x0000fffff41e7812 */ /* 0x000fe400078ec0ff */
[----:B------:R-:W-:Y:S02]  /*bbec0*/  PRMT R25, R191, 0x3340, R0 ;  /* 0x00003340bf197816 */ /* 0x000fe40000000000 */
[----:B------:R-:W-:-:S02]  /*bbed0*/  PRMT R28, R37, 0x3340, R30 ;  /* 0x00003340251c7816 */ /* 0x000fc4000000001e */
[----:B------:R-:W-:Y:S02]  /*bbee0*/  LOP3.LUT R34, R248, 0xffff, RZ, 0xc0, !PT ;  /* 0x0000fffff8227812 */ /* 0x000fe400078ec0ff */
[----:B------:R-:W-:Y:S02]  /*bbef0*/  LOP3.LUT R40, R231, 0xffff, RZ, 0xc0, !PT ;  /* 0x0000ffffe7287812 */ /* 0x000fe400078ec0ff */
[----:B------:R-:W-:Y:S02]  /*bbf00*/  SHF.R.U32.HI R37, RZ, 0x8, R37 ;  /* 0x00000008ff257819 */ /* 0x000fe40000011625 */
[----:B0-----:R-:W-:-:S05]  /*bbf10*/  IADD3 R20, P2, R11, R0, RZ ;  /* 0x000000000b147210 */ /* 0x001fca0007f5e0ff */
[----:B------:R-:W-:Y:S01]  /*bbf20*/  IMAD.X R21, R24, 0x1, R7, P2 ;  /* 0x0000000118157824 */ /* 0x000fe200010e0607 */
[----:B--2---:R-:W-:Y:S02]  /*bbf30*/  LOP3.LUT R29, R8, 0xffff, RZ, 0xc0, !PT ;  /* 0x0000ffff081d7812 */ /* 0x004fe400078ec0ff */
[----:B------:R-:W-:Y:S02]  /*bbf40*/  PRMT R8, R28, 0x5410, R25 ;  /* 0x000054101c087816 */ /* 0x000fe40000000019 */
[----:B------:R-:W-:Y:S02]  /*bbf50*/  PRMT R25, R40, 0x3340, R0 ;  /* 0x0000334028197816 */ /* 0x000fe40000000000 */
[----:B------:R-:W-:-:S04]  /*bbf60*/  PRMT R28, R34, 0x3340, R29 ;  /* 0x00003340221c7816 */ /* 0x000fc8000000001d */
[----:B------:R-:W-:Y:S02]  /*bbf70*/  PRMT R250, R28, 0x5410, R25 ;  /* 0x000054101cfa7816 */ /* 0x000fe40000000019 */
[----:B------:R-:W-:Y:S02]  /*bbf80*/  SHF.R.U32.HI R25, RZ, 0x8, R30 ;  /* 0x00000008ff197819 */ /* 0x000fe4000001161e */
[----:B------:R-:W-:Y:S02]  /*bbf90*/  SHF.R.U32.HI R28, RZ, 0x8, R34 ;  /* 0x00000008ff1c7819 */ /* 0x000fe40000011622 */
[----:B------:R-:W-:Y:S02]  /*bbfa0*/  SHF.R.U32.HI R34, RZ, 0x8, R29 ;  /* 0x00000008ff227819 */ /* 0x000fe4000001161d */
[----:B------:R-:W-:Y:S02]  /*bbfb0*/  LOP3.LUT R30, R37, 0xffff, RZ, 0xc0, !PT ;  /* 0x0000ffff251e7812 */ /* 0x000fe400078ec0ff */
[----:B------:R-:W-:Y:S01]  /*bbfc0*/  LOP3.LUT R29, R25, 0xffff, RZ, 0xc0, !PT ;  /* 0x0000ffff191d7812 */ /* 0x000fe200078ec0ff */
[----:B------:R0:W-:Y:S03]  /*bbfd0*/  STL [R1+0x4d94], R8 ;  /* 0x004d940801007387 */ /* 0x0001e60000100800 */
[----:B------:R-:W-:Y:S01]  /*bbfe0*/  PRMT R222, R30, 0x3340, R29 ;  /* 0x000033401ede7816 */ /* 0x000fe2000000001d */
[----:B------:R-:W-:Y:S04]  /*bbff0*/  STL [R1+0x5364], R250 ;  /* 0x005364fa01007387 */ /* 0x000fe80000100800 */
[----:B------:R-:W2:Y:S04]  /*bc000*/  LDL.LU R248, [R1+0x48b4] ;  /* 0x0048b40001f87983 */ /* 0x000ea80000300800 */
[----:B------:R1:W-:Y:S04]  /*bc010*/  STL.64 [R1+0x888], R20 ;  /* 0x0008881401007387 */ /* 0x0003e80000100a00 */
[----:B------:R-:W-:Y:S04]  /*bc020*/  STL [R1+0x5410], R222 ;  /* 0x005410de01007387 */ /* 0x000fe80000100800 */
[----:B0-----:R-:W2:Y:S01]  /*bc030*/  LDL.LU R8, [R1+0x4718] ;  /* 0x0047180001087983 */ /* 0x001ea20000300800 */
[----:B------:R-:W-:-:S02]  /*bc040*/  LOP3.LUT R28, R28, 0xffff, RZ, 0xc0, !PT ;  /* 0x0000ffff1c1c7812 */ /* 0x000fc400078ec0ff */
[----:B------:R-:W-:Y:S01]  /*bc050*/  LOP3.LUT R25, R34, 0xffff, RZ, 0xc0, !PT ;  /* 0x0000ffff22197812 */ /* 0x000fe200078ec0ff */
[----:B------:R-:W2:Y:S01]  /*bc060*/  LDL.LU R244, [R1+0xcdc] ;  /* 0x000cdc0001f47983 */ /* 0x000ea20000300800 */
[----:B-1----:R-:W-:Y:S02]  /*bc070*/  IADD3 R20, P2, R11, R6, RZ ;  /* 0x000000060b147210 */ /* 0x002fe40007f5e0ff */
[----:B------:R-:W-:Y:S02]  /*bc080*/  PRMT R10, R28, 0x3340, R25 ;  /* 0x000033401c0a7816 */ /* 0x000fe40000000019 */
[----:B------:R-:W-:Y:S01]  /*bc090*/  LOP3.LUT R34, R230, 0xffff, RZ, 0xc0, !PT ;  /* 0x0000ffffe6227812 */ /* 0x000fe200078ec0ff */
[----:B------:R-:W-:Y:S02]  /*bc0a0*/  IMAD.X R21, R24, 0x1, R5, P2 ;  /* 0x0000000118157824 */ /* 0x000fe400010e0605 */
[----:B------:R0:W-:Y:S01]  /*bc0b0*/  STL [R1+0xcf8], R10 ;  /* 0x000cf80a01007387 */ /* 0x0001e20000100800 */
[----:B------:R-:W-:-:S02]  /*bc0c0*/  PRMT R25, R34, 0x3340, R0 ;  /* 0x0000334022197816 */ /* 0x000fc40000000000 */
[----:B0-----:R-:W-:Y:S02]  /*bc0d0*/  IADD3 R10, P2, R11, R4, RZ ;  /* 0x000000040b0a7210 */ /* 0x001fe40007f5e0ff */
[----:B---3--:R-:W-:-:S03]  /*bc0e0*/  LOP3.LUT R30, R246, 0xffff, RZ, 0xc0, !PT ;  /* 0x0000fffff61e7812 */ /* 0x008fc600078ec0ff */
[----:B------:R-:W-:Y:S01]  /*bc0f0*/  IMAD.X R11, R24, 0x1, R3, P2 ;  /* 0x00000001180b7824 */ /* 0x000fe200010e0603 */
[----:B----4-:R-:W-:-:S04]  /*bc100*/  LOP3.LUT R29, R9, 0xffff, RZ, 0xc0, !PT ;  /* 0x0000ffff091d7812 */ /* 0x010fc800078ec0ff */
[----:B------:R-:W-:-:S04]  /*bc110*/  PRMT R28, R30, 0x3340, R29 ;  /* 0x000033401e1c7816 */ /* 0x000fc8000000001d */
[----:B------:R-:W-:Y:S02]  /*bc120*/  PRMT R252, R28, 0x5410, R25 ;  /* 0x000054101cfc7816 */ /* 0x000fe40000000019 */
[----:B------:R-:W-:-:S03]  /*bc130*/  SHF.R.U32.HI R25, RZ, 0x8, R30 ;  /* 0x00000008ff197819 */ /* 0x000fc6000001161e */
[----:B------:R-:W-:Y:S01]  /*bc140*/  STL [R1+0x5368], R252 ;  /* 0x005368fc01007387 */ /* 0x000fe20000100800 */
[----:B------:R-:W-:-:S03]  /*bc150*/  SHF.R.U32.HI R24, RZ, 0x8, R29 ;  /* 0x00000008ff187819 */ /* 0x000fc6000001161d */
[----:B------:R-:W-:Y:S04]  /*bc160*/  STL.64 [R1+0x880], R20 ;  /* 0x0008801401007387 */ /* 0x000fe80000100a00 */
[----:B------:R0:W-:Y:S04]  /*bc170*/  STL.64 [R1+0x878], R10 ;  /* 0x0008780a01007387 */ /* 0x0001e80000100a00 */
[----:B------:R-:W3:Y:S01]  /*bc180*/  LDL.LU R240, [R1+0x4e24] ;  /* 0x004e240001f07983 */ /* 0x000ee20000300800 */
[----:B------:R-:W-:Y:S02]  /*bc190*/  LOP3.LUT R25, R25, 0xffff, RZ, 0xc0, !PT ;  /* 0x0000ffff19197812 */ /* 0x000fe400078ec0ff */
[----:B------:R-:W-:Y:S01]  /*bc1a0*/  LOP3.LUT R24, R24, 0xffff, RZ, 0xc0, !PT ;  /* 0x0000ffff18187812 */ /* 0x000fe200078ec0ff */
[----:B0-----:R-:W4:Y:S03]  /*bc1b0*/  LDL.LU R11, [R1+0x47a8] ;  /* 0x0047a800010b7983 */ /* 0x001f260000300800 */
[----:B------:R-:W-:-:S05]  /*bc1c0*/  PRMT R9, R25, 0x3340, R24 ;  /* 0x0000334019097816 */ /* 0x000fca0000000018 */
[----:B------:R0:W-:Y:S04]  /*bc1d0*/  STL [R1+0xcf4], R9 ;  /* 0x000cf40901007387 */ /* 0x0001e80000100800 */
[----:B------:R-:W4:Y:S01]  /*bc1e0*/  LDL.LU R246, [R1+0x48bc] ;  /* 0x0048bc0001f67983 */ /* 0x000f220000300800 */
[----:B------:R-:W-:Y:S02]  /*bc1f0*/  SHF.R.U32.HI R206, RZ, 0x8, R34 ;  /* 0x00000008ffce7819 */ /* 0x000fe40000011622 */
[----:B------:R-:W-:Y:S02]  /*bc200*/  LOP3.LUT R171, R171, 0xffff, RZ, 0xc0, !PT ;  /* 0x0000ffffabab7812 */ /* 0x000fe400078ec0ff */
[----:B------:R-:W-:Y:S01]  /*bc210*/  LOP3.LUT R206, R206, 0xffff, RZ, 0xc0, !PT ;  /* 0x0000ffffcece7812 */ /* 0x000fe200078ec0ff */
[----:B0-----:R-:W4:Y:S01]  /*bc220*/  LDL.LU R9, [R1+0x471c] ;  /* 0x00471c0001097983 */ /* 0x001f220000300800 */
[----:B------:R-:W-:-:S02]  /*bc230*/  PRMT R24, R171, 0x3340, R0 ;  /* 0x00003340ab187816 */ /* 0x000fc40000000000 */
[----:B------:R-:W-:-:S05]  /*bc240*/  PRMT R206, R206, 0x3340, R0 ;  /* 0x00003340cece7816 */ /* 0x000fca0000000000 */
[----:B------:R-:W-:Y:S01]  /*bc250*/  STL [R1+0x54ec], R206 ;  /* 0x0054ecce01007387 */ /* 0x000fe20000100800 */
[----:B------:R-:W-:Y:S02]  /*bc260*/  SHF.R.U32.HI R208, RZ, 0x8, R171 ;  /* 0x00000008ffd07819 */ /* 0x000fe400000116ab */
[----:B------:R-:W-:Y:S02]  /*bc270*/  LOP3.LUT R34, R228, 0xffff, RZ, 0xc0, !PT ;  /* 0x0000ffffe4227812 */ /* 0x000fe400078ec0ff */
[----:B------:R-:W-:-:S04]  /*bc280*/  LOP3.LUT R208, R208, 0xffff, RZ, 0xc0, !PT ;  /* 0x0000ffffd0d07812 */ /* 0x000fc800078ec0ff */
[----:B------:R-:W-:Y:S02]  /*bc290*/  PRMT R208, R208, 0x3340, R0 ;  /* 0x00003340d0d07816 */ /* 0x000fe40000000000 */
[----:B--2---:R-:W-:Y:S02]  /*bc2a0*/  LOP3.LUT R29, R248, 0xffff, RZ, 0xc0, !PT ;  /* 0x0000fffff81d7812 */ /* 0x004fe400078ec0ff */
[----:B------:R-:W-:-:S04]  /*bc2b0*/  LOP3.LUT R28, R8, 0xffff, RZ, 0xc0, !PT ;  /* 0x0000ffff081c7812 */ /* 0x000fc800078ec0ff */
[----:B------:R-:W-:-:S04]  /*bc2c0*/  PRMT R25, R29, 0x3340, R28 ;  /* 0x000033401d197816 */ /* 0x000fc8000000001c */
[----:B------:R-:W-:-:S05]  /*bc2d0*/  PRMT R8, R25, 0x5410, R24 ;  /* 0x0000541019087816 */ /* 0x000fca0000000018 */
[----:B------:R0:W-:Y:S04]  /*bc2e0*/  STL [R1+0x536c], R8 ;  /* 0x00536c0801007387 */ /* 0x0001e80000100800 */
[----:B------:R-:W2:Y:S04]  /*bc2f0*/  LDL.LU R242, [R1+0x48c4] ;  /* 0x0048c40001f27983 */ /* 0x000ea80000300800 */
[----:B------:R-:W2:Y:S01]  /*bc300*/  LDL.LU R248, [R1+0x4720] ;  /* 0x0047200001f87983 */ /* 0x000ea20000300800 */
[----:B------:R-:W-:Y:S02]  /*bc310*/  SHF.R.U32.HI R29, RZ, 0x8, R29 ;  /* 0x00000008ff1d7819 */ /* 0x000fe4000001161d */
[----:B------:R-:W-:-:S02]  /*bc320*/  SHF.R.U32.HI R25, RZ, 0x8, R28 ;  /* 0x00000008ff197819 */ /* 0x000fc4000001161c */
[----:B------:R-:W-:Y:S02]  /*bc330*/  LOP3.LUT R28, R29, 0xffff, RZ, 0xc0, !PT ;  /* 0x0000ffff1d1c7812 */ /* 0x000fe400078ec0ff */
[----:B------:R-:W-:Y:S02]  /*bc340*/  LOP3.LUT R25, R25, 0xffff, RZ, 0xc0, !PT ;  /* 0x0000ffff19197812 */ /* 0x000fe400078ec0ff */
[----:B------:R-:W-:Y:S02]  /*bc350*/  SHF.R.S32.HI R24, RZ, 0x1f, R244 ;  /* 0x0000001fff187819 */ /* 0x000fe400000114f4 */
[----:B------:R-:W-:Y:S02]  /*bc360*/  IADD3 R20, P2, R244, R2, RZ ;  /* 0x00000002f4147210 */ /* 0x000fe40007f5e0ff */
[----:B0-----:R-:W-:Y:S02]  /*bc370*/  PRMT R8, R28, 0x3340, R25 ;  /* 0x000033401c087816 */ /* 0x001fe40000000019 */
[----:B------:R-:W-:Y:S01]  /*bc380*/  PRMT R25, R34, 0x3340, R0 ;  /* 0x0000334022197816 */ /* 0x000fe20000000000 */
[----:B------:R-:W-:-:S05]  /*bc390*/  IMAD.X R21, R24, 0x1, R13, P2 ;  /* 0x0000000118157824 */ /* 0x000fca00010e060d */
[----:B------:R-:W-:Y:S04]  /*bc3a0*/  STL.64 [R1+0x870], R20 ;  /* 0x0008701401007387 */ /* 0x000fe80000100a00 */
[----:B------:R-:W-:Y:S04]  /*bc3b0*/  STL [R1+0x54c4], R208 ;  /* 0x0054c4d001007387 */ /* 0x000fe80000100800 */
[----:B------:R0:W-:Y:S01]  /*bc3c0*/  STL [R1+0xcec], R8 ;  /* 0x000cec0801007387 */ /* 0x0001e20000100800 */
[----:B---3--:R-:W-:Y:S02]  /*bc3d0*/  LOP3.LUT R30, R240, 0xffff, RZ, 0xc0, !PT ;  /* 0x0000fffff01e7812 */ /* 0x008fe400078ec0ff */
[----:B----4-:R-:W-:-:S04]  /*bc3e0*/  LOP3.LUT R29, R11, 0xffff, RZ, 0xc0, !PT ;  /* 0x0000ffff0b1d7812 */ /* 0x010fc800078ec0ff */
[----:B------:R-:W-:-:S04]  /*bc3f0*/  PRMT R28, R30, 0x3340, R29 ;  /* 0x000033401e1c7816 */ /* 0x000fc8000000001d */
[----:B------:R-:W-:Y:S02]  /*bc400*/  PRMT R11, R28, 0x5410, R25 ;  /* 0x000054101c0b7816 */ /* 0x000fe40000000019 */
[----:B------:R-:W-:-:S03]  /*bc410*/  LOP3.LUT R171, R246, 0xffff, RZ, 0xc0, !PT ;  /* 0x0000fffff6ab7812 */ /* 0x000fc600078ec0ff */
[----:B------:R1:W-:Y:S04]  /*bc420*/  STL [R1+0x5370], R11 ;  /* 0x0053700b01007387 */ /* 0x0003e80000100800 */
[----:B------:R-:W3:Y:S01]  /*bc430*/  LDL.LU R246, [R1+0x4e2c] ;  /* 0x004e2c0001f67983 */ /* 0x000ee20000300800 */
[----:B------:R-:W-:Y:S02]  /*bc440*/  LOP3.LUT R142, R9, 0xffff, RZ, 0xc0, !PT ;  /* 0x0000ffff098e7812 */ /* 0x000fe400078ec0ff */
[----:B------:R-:W-:Y:S02]  /*bc450*/  SHF.R.U32.HI R28, RZ, 0x8, R30 ;  /* 0x00000008ff1c7819 */ /* 0x000fe4000001161e */
[----:B------:R-:W-:Y:S02]  /*bc460*/  SHF.R.U32.HI R30, RZ, 0x8, R171 ;  /* 0x00000008ff1e7819 */ /* 0x000fe400000116ab */
[----:B------:R-:W-:-:S02]  /*bc470*/  SHF.R.U32.HI R25, RZ, 0x8, R142 ;  /* 0x00000008ff197819 */ /* 0x000fc4000001168e */
[----:B------:R-:W-:Y:S02]  /*bc480*/  SHF.R.U32.HI R37, RZ, 0x8, R29 ;  /* 0x00000008ff257819 */ /* 0x000fe4000001161d */
[----:B------:R-:W-:Y:S02]  /*bc490*/  LOP3.LUT R30, R30, 0xffff, RZ, 0xc0, !PT ;  /* 0x0000ffff1e1e7812 */ /* 0x000fe400078ec0ff */
[----:B------:R-:W-:Y:S02]  /*bc4a0*/  LOP3.LUT R29, R25, 0xffff, RZ, 0xc0, !PT ;  /* 0x0000ffff191d7812 */ /* 0x000fe400078ec0ff */
[----:B------:R-:W-:Y:S02]  /*bc4b0*/  LOP3.LUT R28, R28, 0xffff, RZ, 0xc0, !PT ;  /* 0x0000ffff1c1c7812 */ /* 0x000fe400078ec0ff */
[----:B------:R-:W-:Y:S02]  /*bc4c0*/  LOP3.LUT R25, R37, 0xffff, RZ, 0xc0, !PT ;  /* 0x0000ffff25197812 */ /* 0x000fe400078ec0ff */
[----:B------:R-:W-:-:S02]  /*bc4d0*/  PRMT R9, R30, 0x3340, R29 ;  /* 0x000033401e097816 */ /* 0x000fc4000000001d */
[----:B------:R-:W-:Y:S02]  /*bc4e0*/  LOP3.LUT R172, R172, 0xffff, RZ, 0xc0, !PT ;  /* 0x0000ffffacac7812 */ /* 0x000fe400078ec0ff */
[----:B0-----:R-:W-:Y:S02]  /*bc4f0*/  PRMT R8, R28, 0x3340, R25 ;  /* 0x000033401c087816 */ /* 0x001fe40000000019 */
[----:B------:R-:W-:Y:S02]  /*bc500*/  PRMT R25, R172, 0x3340, R0 ;  /* 0x00003340ac197816 */ /* 0x000fe40000000000 */
[----:B------:R-:W-:Y:S01]  /*bc510*/  IADD3 R10, P2, R244, R0, RZ ;  /* 0x00000000f40a7210 */ /* 0x000fe20007f5e0ff */
[----:B------:R0:W-:Y:S01]  /*bc520*/  STL [R1+0x470c], R9 ;  /* 0x00470c0901007387 */ /* 0x0001e20000100800 */
[----:B------:R-:W-:-:S03]  /*bc530*/  SHF.R.U32.HI R209, RZ, 0x8, R34 ;  /* 0x00000008ffd17819 */ /* 0x000fc60000011622 */
[----:B-1----:R-:W-:Y:S01]  /*bc540*/  IMAD.X R11, R24, 0x1, R7, P2 ;  /* 0x00000001180b7824 */ /* 0x002fe200010e0607 */
[----:B------:R-:W-:Y:S01]  /*bc550*/  LOP3.LUT R209, R209, 0xffff, RZ, 0xc0, !PT ;  /* 0x0000ffffd1d17812 */ /* 0x000fe200078ec0ff */
[----:B0-----:R-:W4:Y:S04]  /*bc560*/  LDL.LU R9, [R1+0x47ac] ;  /* 0x0047ac0001097983 */ /* 0x001f280000300800 */
[----:B------:R0:W-:Y:S01]  /*bc570*/  STL [R1+0xce8], R8 ;  /* 0x000ce80801007387 */ /* 0x0001e20000100800 */
[----:B------:R-:W-:Y:S02]  /*bc580*/  PRMT R209, R209, 0x3340, R0 ;  /* 0x00003340d1d17816 */ /* 0x000fe40000000000 */
[----:B------:R-:W-:-:S04]  /*bc590*/  SHF.R.U32.HI R211, RZ, 0x8, R172 ;  /* 0x00000008ffd37819 */ /* 0x000fc800000116ac */
[----:B------:R-:W-:-:S04]  /*bc5a0*/  LOP3.LUT R211, R211, 0xffff, RZ, 0xc0, !PT ;  /* 0x0000ffffd3d37812 */ /* 0x000fc800078ec0ff */
[----:B------:R-:W-:Y:S02]  /*bc5b0*/  PRMT R211, R211, 0x3340, R0 ;  /* 0x00003340d3d37816 */ /* 0x000fe40000000000 */
[----:B--2---:R-:W-:Y:S02]  /*bc5c0*/  LOP3.LUT R30, R242, 0xffff, RZ, 0xc0, !PT ;  /* 0x0000fffff21e7812 */ /* 0x004fe400078ec0ff */
[----:B------:R-:W-:-:S04]  /*bc5d0*/  LOP3.LUT R29, R248, 0xffff, RZ, 0xc0, !PT ;  /* 0x0000fffff81d7812 */ /* 0x000fc800078ec0ff */
[----:B------:R-:W-:-:S04]  /*bc5e0*/  PRMT R28, R30, 0x3340, R29 ;  /* 0x000033401e1c7816 */ /* 0x000fc8000000001d */
[----:B------:R-:W-:Y:S02]  /*bc5f0*/  PRMT R248, R28, 0x5410, R25 ;  /* 0x000054101cf87816 */ /* 0x000fe40000000019 */
[----:B------:R-:W-:Y:S02]  /*bc600*/  SHF.R.U32.HI R28, RZ, 0x8, R30 ;  /* 0x00000008ff1c7819 */ /* 0x000fe4000001161e */
[----:B------:R-:W-:Y:S01]  /*bc610*/  SHF.R.U32.HI R25, RZ, 0x8, R29 ;  /* 0x00000008ff197819 */ /* 0x000fe2000001161d */
[----:B------:R-:W-:Y:S01]  /*bc620*/  STL [R1+0x5374], R248 ;  /* 0x005374f801007387 */ /* 0x000fe20000100800 */
[----:B------:R-:W-:-:S03]  /*bc630*/  LOP3.LUT R28, R28, 0xffff, RZ, 0xc0, !PT ;  /* 0x0000ffff1c1c7812 */ /* 0x000fc600078ec0ff */
[----:B------:R-:W2:Y:S01]  /*bc640*/  LDL.LU R240, [R1+0x48d0] ;  /* 0x0048d00001f07983 */ /* 0x000ea20000300800 */
[----:B------:R-:W-:-:S03]  /*bc650*/  LOP3.LUT R25, R25, 0xffff, RZ, 0xc0, !PT ;  /* 0x0000ffff19197812 */ /* 0x000fc600078ec0ff */
[----:B------:R-:W2:Y:S04]  /*bc660*/  LDL.LU R242, [R1+0x4724] ;  /* 0x0047240001f27983 */ /* 0x000ea80000300800 */
[----:B------:R1:W-:Y:S01]  /*bc670*/  STL.64 [R1+0x7f8], R10 ;  /* 0x0007f80a01007387 */ /* 0x0003e20000100a00 */
[----:B0-----:R-:W-:-:S03]  /*bc680*/  PRMT R8, R28, 0x3340, R25 ;  /* 0x000033401c087816 */ /* 0x001fc60000000019 */
[----:B------:R-:W-:Y:S01]  /*bc690*/  STL [R1+0x54c0], R209 ;  /* 0x0054c0d101007387 */ /* 0x000fe20000100800 */
[----:B-1----:R-:W-:-:S03]  /*bc6a0*/  IADD3 R10, P2, R244, R6, RZ ;  /* 0x00000006f40a7210 */ /* 0x002fc60007f5e0ff */
[----:B------:R-:W-:Y:S02]  /*bc6b0*/  STL [R1+0xce4], R8 ;  /* 0x000ce40801007387 */ /* 0x000fe40000100800 */
[----:B------:R-:W-:-:S05]  /*bc6c0*/  IMAD.X R11, R24, 0x1, R5, P2 ;  /* 0x00000001180b7824 */ /* 0x000fca00010e0605 */
[----:B------:R0:W-:Y:S02]  /*bc6d0*/  STL.64 [R1+0x7f0], R10 ;  /* 0x0007f00a01007387 */ /* 0x0001e40000100a00 */
[----:B0-----:R-:W-:-:S05]  /*bc6e0*/  IADD3 R10, P2, R244, R4, RZ ;  /* 0x00000004f40a7210 */ /* 0x001fca0007f5e0ff */
[----:B------:R-:W-:-:S05]  /*bc6f0*/  IMAD.X R11, R24, 0x1, R3, P2 ;  /* 0x00000001180b7824 */ /* 0x000fca00010e0603 */
[----:B------:R-:W-:Y:S01]  /*bc700*/  STL.64 [R1+0x7e8], R10 ;  /* 0x0007e80a01007387 */ /* 0x000fe20000100a00 */
[----:B---3--:R-:W-:-:S03]  /*bc710*/  LOP3.LUT R30, R246, 0xffff, RZ, 0xc0, !PT ;  /* 0x0000fffff61e7812 */ /* 0x008fc600078ec0ff */
[----:B------:R-:W-:Y:S04]  /*bc720*/  STL [R1+0x54bc], R211 ;  /* 0x0054bcd301007387 */ /* 0x000fe80000100800 */
[----:B------:R-:W3:Y:S04]  /*bc730*/  LDL.LU R244, [R1+0x4e38] ;  /* 0x004e380001f47983 */ /* 0x000ee80000300800 */
[----:B------:R-:W3:Y:S04]  /*bc740*/  LDL.LU R246, [R1+0x4824] ;  /* 0x0048240001f67983 */ /* 0x000ee80000300800 */
[----:B------:R-:W3:Y:S01]  /*bc750*/  LDL.LU R234, [R1+0xcd8] ;  /* 0x000cd80001ea7983 */ /* 0x000ee20000300800 */
[----:B------:R-:W-:-:S04]  /*bc760*/  LOP3.LUT R29, R227, 0xffff, RZ, 0xc0, !PT ;  /* 0x0000ffffe31d7812 */ /* 0x000fc800078ec0ff */
[----:B------:R-:W-:Y:S02]  /*bc770*/  PRMT R24, R29, 0x3340, R0 ;  /* 0x000033401d187816 */ /* 0x000fe40000000000 */
[----:B------:R-:W-:Y:S02]  /*bc780*/  SHF.R.U32.HI R210, RZ, 0x8, R29 ;  /* 0x00000008ffd27819 */ /* 0x000fe4000001161d */
[----:B----4-:R-:W-:-:S04]  /*bc790*/  LOP3.LUT R28, R9, 0xffff, RZ, 0xc0, !PT ;  /* 0x0000ffff091c7812 */ /* 0x010fc800078ec0ff */
[----:B------:R-:W-:-:S04]  /*bc7a0*/  PRMT R25, R30, 0x3340, R28 ;  /* 0x000033401e197816 */ /* 0x000fc8000000001c */
[----:B------:R-:W-:Y:S02]  /*bc7b0*/  PRMT R9, R25, 0x5410, R24 ;  /* 0x0000541019097816 */ /* 0x000fe40000000018 */
[----:B------:R-:W-:Y:S02]  /*bc7c0*/  SHF.R.U32.HI R25, RZ, 0x8, R30 ;  /* 0x00000008ff197819 */ /* 0x000fe4000001161e */
[----:B------:R-:W-:Y:S02]  /*bc7d0*/  SHF.R.U32.HI R24, RZ, 0x8, R28 ;  /* 0x00000008ff187819 */ /* 0x000fe4000001161c */
[----:B------:R-:W-:Y:S02]  /*bc7e0*/  LOP3.LUT R210, R210, 0xffff, RZ, 0xc0, !PT ;  /* 0x0000ffffd2d27812 */ /* 0x000fe400078ec0ff */
[----:B------:R-:W-:Y:S02]  /*bc7f0*/  LOP3.LUT R25, R25, 0xffff, RZ, 0xc0, !PT ;  /* 0x0000ffff19197812 */ /* 0x000fe400078ec0ff */
[----:B------:R-:W-:-:S02]  /*bc800*/  LOP3.LUT R24, R24, 0xffff, RZ, 0xc0, !PT ;  /* 0x0000ffff18187812 */ /* 0x000fc400078ec0ff */
[----:B------:R-:W-:Y:S02]  /*bc810*/  PRMT R210, R210, 0x3340, R0 ;  /* 0x00003340d2d27816 */ /* 0x000fe40000000000 */
[----:B------:R-:W-:Y:S01]  /*bc820*/  PRMT R8, R25, 0x3340, R24 ;  /* 0x0000334019087816 */ /* 0x000fe20000000018 */
[----:B------:R-:W-:Y:S01]  /*bc830*/  STL [R1+0x5378], R9 ;  /* 0x0053780901007387 */ /* 0x000fe20000100800 */
[----:B------:R-:W-:-:S03]  /*bc840*/  LOP3.LUT R173, R173, 0xffff, RZ, 0xc0, !PT ;  /* 0x0000ffffadad7812 */ /* 0x000fc600078ec0ff */
[----:B------:R-:W-:Y:S04]  /*bc850*/  STL [R1+0x54b8], R210 ;  /* 0x0054b8d201007387 */ /* 0x000fe80000100800 */
[----:B------:R0:W-:Y:S01]  /*bc860*/  STL [R1+0xcd4], R8 ;  /* 0x000cd40801007387 */ /* 0x0001e20000100800 */
[----:B------:R-:W-:-:S03]  /*bc870*/  SHF.R.U32.HI R201, RZ, 0x8, R173 ;  /* 0x00000008ffc97819 */ /* 0x000fc600000116ad */
[----:B------:R-:W4:Y:S01]  /*bc880*/  LDL.LU R239, [R1+0x48f4] ;  /* 0x0048f40001ef7983 */ /* 0x000f220000300800 */
[----:B------:R-:W-:-:S04]  /*bc890*/  LOP3.LUT R201, R201, 0xffff, RZ, 0xc0, !PT ;  /* 0x0000ffffc9c97812 */ /* 0x000fc800078ec0ff */
[----:B------:R-:W-:Y:S02]  /*bc8a0*/  PRMT R201, R201, 0x3340, R0 ;  /* 0x00003340c9c97816 */ /* 0x000fe40000000000 */
[----:B--2---:R-:W-:Y:S02]  /*bc8b0*/  LOP3.LUT R25, R240, 0xffff, RZ, 0xc0, !PT ;  /* 0x0000fffff0197812 */ /* 0x004fe400078ec0ff */
[----:B------:R-:W-:Y:S02]  /*bc8c0*/  LOP3.LUT R24, R242, 0xffff, RZ, 0xc0, !PT ;  /* 0x0000fffff2187812 */ /* 0x000fe400078ec0ff */
[----:B------:R-:W2:Y:S01]  /*bc8d0*/  LDL.LU R242, [R1+0x4728] ;  /* 0x0047280001f27983 */ /* 0x000ea20000300800 */
[----:B------:R-:W-:Y:S02]  /*bc8e0*/  SHF.R.U32.HI R28, RZ, 0x8, R25 ;  /* 0x00000008ff1c7819 */ /* 0x000fe40000011619 */
[--C-:B------:R-:W-:Y:S02]  /*bc8f0*/  PRMT R132, R25, 0x3340, R24.reuse ;  /* 0x0000334019847816 */ /* 0x100fe40000000018 */
[----:B------:R-:W-:-:S02]  /*bc900*/  SHF.R.U32.HI R24, RZ, 0x8, R24 ;  /* 0x00000008ff187819 */ /* 0x000fc40000011618 */
[----:B------:R-:W-:Y:S02]  /*bc910*/  LOP3.LUT R25, R28, 0xffff, RZ, 0xc0, !PT ;  /* 0x0000ffff1c197812 */ /* 0x000fe400078ec0ff */
[----:B------:R-:W-:Y:S02]  /*bc920*/  LOP3.LUT R24, R24, 0xffff, RZ, 0xc0, !PT ;  /* 0x0000ffff18187812 */ /* 0x000fe400078ec0ff */
[----:B------:R-:W-:Y:S02]  /*bc930*/  LOP3.LUT R28, R225, 0xffff, RZ, 0xc0, !PT ;  /* 0x0000ffffe11c7812 */ /* 0x000fe400078ec0ff */
[----:B0-----:R-:W-:Y:S02]  /*bc940*/  PRMT R8, R25, 0x3340, R24 ;  /* 0x0000334019087816 */ /* 0x001fe40000000018 */
[----:B------:R-:W-:Y:S01]  /*bc950*/  PRMT R24, R28, 0x3340, R0 ;  /* 0x000033401c187816 */ /* 0x000fe20000000000 */
[----:B------:R-:W-:Y:S04]  /*bc960*/  STL [R1+0x54b4], R201 ;  /* 0x0054b4c901007387 */ /* 0x000fe80000100800 */
[----:B------:R0:W-:Y:S04]  /*bc970*/  STL [R1+0xcb0], R8 ;  /* 0x000cb00801007387 */ /* 0x0001e80000100800 */
[----:B------:R-:W2:Y:S01]  /*bc980*/  LDL.LU R240, [R1+0x4e44] ;  /* 0x004e440001f07983 */ /* 0x000ea20000300800 */
[----:B------:R-:W-:-:S02]  /*bc990*/  SHF.R.U32.HI R212, RZ, 0x8, R28 ;  /* 0x00000008ffd47819 */ /* 0x000fc4000001161c */
[----:B---3--:R-:W-:Y:S02]  /*bc9a0*/  LOP3.LUT R30, R244, 0xffff, RZ, 0xc0, !PT ;  /* 0x0000fffff41e7812 */ /* 0x008fe400078ec0ff */
[----:B------:R-:W-:-:S04]  /*bc9b0*/  LOP3.LUT R29, R246, 0xffff, RZ, 0xc0, !PT ;  /* 0x0000fffff61d7812 */ /* 0x000fc800078ec0ff */
[----:B------:R-:W-:-:S04]  /*bc9c0*/  PRMT R25, R30, 0x3340, R29 ;  /* 0x000033401e197816 */ /* 0x000fc8000000001d */
[----:B------:R-:W-:-:S05]  /*bc9d0*/  PRMT R246, R25, 0x5410, R24 ;  /* 0x0000541019f67816 */ /* 0x000fca0000000018 */
[----:B------:R-:W-:Y:S04]  /*bc9e0*/  STL [R1+0x537c], R246 ;  /* 0x00537cf601007387 */ /* 0x000fe80000100800 */
[----:B------:R-:W3:Y:S01]  /*bc9f0*/  LDL.LU R244, [R1+0x4834] ;  /* 0x0048340001f47983 */ /* 0x000ee20000300800 */
[----:B------:R-:W-:Y:S02]  /*bca00*/  SHF.R.S32.HI R24, RZ, 0x1f, R234 ;  /* 0x0000001fff187819 */ /* 0x000fe400000114ea */
[----:B0-----:R-:W-:Y:S02]  /*bca10*/  IADD3 R8, P2, R234, R2, RZ ;  /* 0x00000002ea087210 */ /* 0x001fe40007f5e0ff */
[----:B------:R-:W-:Y:S02]  /*bca20*/  SHF.R.U32.HI R30, RZ, 0x8, R30 ;  /* 0x00000008ff1e7819 */ /* 0x000fe4000001161e */
[----:B------:R-:W-:Y:S01]  /*bca30*/  SHF.R.U32.HI R25, RZ, 0x8, R29 ;  /* 0x00000008ff197819 */ /* 0x000fe2000001161d */
[----:B------:R-:W-:Y:S01]  /*bca40*/  IMAD.X R9, R24, 0x1, R13, P2 ;  /* 0x0000000118097824 */ /* 0x000fe200010e060d */
[----:B------:R-:W-:-:S02]  /*bca50*/  LOP3.LUT R212, R212, 0xffff, RZ, 0xc0, !PT ;  /* 0x0000ffffd4d47812 */ /* 0x000fc400078ec0ff */
[----:B------:R-:W-:Y:S02]  /*bca60*/  LOP3.LUT R28, R30, 0xffff, RZ, 0xc0, !PT ;  /* 0x0000ffff1e1c7812 */ /* 0x000fe400078ec0ff */
[----:B------:R-:W-:Y:S01]  /*bca70*/  LOP3.LUT R25, R25, 0xffff, RZ, 0xc0, !PT ;  /* 0x0000ffff19197812 */ /* 0x000fe200078ec0ff */
[----:B------:R0:W-:Y:S01]  /*bca80*/  STL.64 [R1+0x7e0], R8 ;  /* 0x0007e00801007387 */ /* 0x0001e20000100a00 */
[----:B------:R-:W-:-:S05]  /*bca90*/  PRMT R212, R212, 0x3340, R0 ;  /* 0x00003340d4d47816 */ /* 0x000fca0000000000 */
[----:B------:R-:W-:Y:S01]  /*bcaa0*/  STL [R1+0x54b0], R212 ;  /* 0x0054b0d401007387 */ /* 0x000fe20000100800 */
[----:B0-----:R-:W-:-:S05]  /*bcab0*/  PRMT R8, R28, 0x3340, R25 ;  /* 0x000033401c087816 */ /* 0x001fca0000000019 */
[----:B------:R0:W-:Y:S04]  /*bcac0*/  STL [R1+0xcac], R8 ;  /* 0x000cac0801007387 */ /* 0x0001e80000100800 */
[----:B------:R-:W3:Y:S04]  /*bcad0*/  LDL.LU R236, [R1+0x4910] ;  /* 0x0049100001ec7983 */ /* 0x000ee80000300800 */
[----:B------:R-:W3:Y:S01]  /*bcae0*/  LDL.LU R237, [R1+0x472c] ;  /* 0x00472c0001ed7983 */ /* 0x000ee20000300800 */
[----:B------:R-:W-:Y:S02]  /*bcaf0*/  LOP3.LUT R174, R174, 0xffff, RZ, 0xc0, !PT ;  /* 0x0000ffffaeae7812 */ /* 0x000fe400078ec0ff */
[----:B----4-:R-:W-:-:S02]  /*bcb00*/  LOP3.LUT R30, R239, 0xffff, RZ, 0xc0, !PT ;  /* 0x0000ffffef1e7812 */ /* 0x010fc400078ec0ff */
[----:B------:R-:W-:Y:S02]  /*bcb10*/  PRMT R25, R174, 0x3340, R0 ;  /* 0x00003340ae197816 */ /* 0x000fe40000000000 */
[----:B0-----:R-:W-:-:S05]  /*bcb20*/  IADD3 R8, P2, R234, R0, RZ ;  /* 0x00000000ea087210 */ /* 0x001fca0007f5e0ff */
[----:B------:R-:W-:Y:S01]  /*bcb30*/  IMAD.X R9, R24, 0x1, R7, P2 ;  /* 0x0000000118097824 */ /* 0x000fe200010e0607 */
[----:B------:R-:W-:Y:S02]  /*bcb40*/  LOP3.LUT R34, R224, 0xffff, RZ, 0xc0, !PT ;  /* 0x0000ffffe0227812 */ /* 0x000fe400078ec0ff */
[----:B------:R-:W-:Y:S02]  /*bcb50*/  LOP3.LUT R179, R175, 0xffff, RZ, 0xc0, !PT ;  /* 0x0000ffffafb37812 */ /* 0x000fe400078ec0ff */
[----:B--2---:R-:W-:-:S04]  /*bcb60*/  LOP3.LUT R29, R242, 0xffff, RZ, 0xc0, !PT ;  /* 0x0000fffff21d7812 */ /* 0x004fc800078ec0ff */
[----:B------:R-:W-:-:S04]  /*bcb70*/  PRMT R28, R30, 0x3340, R29 ;  /* 0x000033401e1c7816 */ /* 0x000fc8000000001d */
[----:B------:R-:W-:Y:S02]  /*bcb80*/  PRMT R242, R28, 0x5410, R25 ;  /* 0x000054101cf27816 */ /* 0x000fe40000000019 */
[----:B------:R-:W-:Y:S02]  /*bcb90*/  SHF.R.U32.HI R28, RZ, 0x8, R30 ;  /* 0x00000008ff1c7819 */ /* 0x000fe4000001161e */
[----:B------:R-:W-:Y:S02]  /*bcba0*/  SHF.R.U32.HI R25, RZ, 0x8, R29 ;  /* 0x00000008ff197819 */ /* 0x000fe4000001161d */
[----:B------:R-:W-:Y:S02]  /*bcbb0*/  LOP3.LUT R28, R28, 0xffff, RZ, 0xc0, !PT ;  /* 0x0000ffff1c1c7812 */ /* 0x000fe400078ec0ff */
[----:B------:R-:W-:Y:S01]  /*bcbc0*/  LOP3.LUT R25, R25, 0xffff, RZ, 0xc0, !PT ;  /* 0x0000ffff19197812 */ /* 0x000fe200078ec0ff */
[----:B------:R-:W-:Y:S04]  /*bcbd0*/  STL [R1+0x5380], R242 ;  /* 0x005380f201007387 */ /* 0x000fe80000100800 */
[----:B------:R0:W-:Y:S01]  /*bcbe0*/  STL.64 [R1+0x7d8], R8 ;  /* 0x0007d80801007387 */ /* 0x0001e20000100a00 */
[----:B------:R-:W-:-:S02]  /*bcbf0*/  LOP3.LUT R30, R240, 0xffff, RZ, 0xc0, !PT ;  /* 0x0000fffff01e7812 */ /* 0x000fc400078ec0ff */
[----:B0-----:R-:W-:Y:S02]  /*bcc00*/  PRMT R8, R28, 0x3340, R25 ;  /* 0x000033401c087816 */ /* 0x001fe40000000019 */
[----:B------:R-:W-:-:S03]  /*bcc10*/  PRMT R25, R34, 0x3340, R0 ;  /* 0x0000334022197816 */ /* 0x000fc60000000000 */
[----:B------:R0:W-:Y:S04]  /*bcc20*/  STL [R1+0xca8], R8 ;  /* 0x000ca80801007387 */ /* 0x0001e80000100800 */
[----:B------:R-:W2:Y:S04]  /*bcc30*/  LDL.LU R239, [R1+0x4e58] ;  /* 0x004e580001ef7983 */ /* 0x000ea80000300800 */
[----:B------:R-:W4:Y:S01]  /*bcc40*/  LDL.LU R240, [R1+0x4848] ;  /* 0x0048480001f07983 */ /* 0x000f220000300800 */
[----:B0-----:R-:W-:-:S03]  /*bcc50*/  IADD3 R8, P2, R234, R6, RZ ;  /* 0x00000006ea087210 */ /* 0x001fc60007f5e0ff */
[----:B------:R-:W4:Y:S02]  /*bcc60*/  LDL.LU R225, [R1+0xcd0] ;  /* 0x000cd00001e17983 */ /* 0x000f240000300800 */
[----:B------:R-:W-:Y:S01]  /*bcc70*/  IMAD.X R9, R24, 0x1, R5, P2 ;  /* 0x0000000118097824 */ /* 0x000fe200010e0605 */
[----:B---3--:R-:W-:-:S04]  /*bcc80*/  LOP3.LUT R29, R244, 0xffff, RZ, 0xc0, !PT ;  /* 0x0000fffff41d7812 */ /* 0x008fc800078ec0ff */
[----:B------:R-:W-:-:S04]  /*bcc90*/  PRMT R28, R30, 0x3340, R29 ;  /* 0x000033401e1c7816 */ /* 0x000fc8000000001d */
[----:B------:R-:W-:-:S05]  /*bcca0*/  PRMT R244, R28, 0x5410, R25 ;  /* 0x000054101cf47816 */ /* 0x000fca0000000019 */
        /* <DEDUP_REMOVED lines=8> */
[----:B------:R0:W-:Y:S01]  /*bcd30*/  STL.64 [R1+0x7c8], R8 ;  /* 0x0007c80801007387 */ /* 0x0001e20000100a00 */
[----:B------:R-:W-:Y:S02]  /*bcd40*/  LOP3.LUT R29, R236, 0xffff, RZ, 0xc0, !PT ;  /* 0x0000ffffec1d7812 */ /* 0x000fe400078ec0ff */
[----:B------:R-:W-:Y:S02]  /*bcd50*/  LOP3.LUT R28, R237, 0xffff, RZ, 0xc0, !PT ;  /* 0x0000ffffed1c7812 */ /* 0x000fe400078ec0ff */
[----:B0-----:R-:W-:-:S02]  /*bcd60*/  PRMT R8, R25, 0x3340, R24 ;  /* 0x0000334019087816 */ /* 0x001fc40000000018 */
[----:B------:R-:W-:Y:S02]  /*bcd70*/  PRMT R24, R179, 0x3340, R0 ;  /* 0x00003340b3187816 */ /* 0x000fe40000000000 */
[----:B------:R-:W-:Y:S01]  /*bcd80*/  PRMT R25, R29, 0x3340, R28 ;  /* 0x000033401d197816 */ /* 0x000fe2000000001c */
[----:B------:R0:W-:Y:S04]  /*bcd90*/  STL [R1+0xca0], R8 ;  /* 0x000ca00801007387 */ /* 0x0001e80000100800 */
[----:B------:R-:W3:Y:S04]  /*bcda0*/  LDL.LU R233, [R1+0x4e5c] ;  /* 0x004e5c0001e97983 */ /* 0x000ee80000300800 */
[----:B------:R-:W3:Y:S01]  /*bcdb0*/  LDL.LU R234, [R1+0x484c] ;  /* 0x00484c0001ea7983 */ /* 0x000ee20000300800 */
[----:B0-----:R-:W-:-:S03]  /*bcdc0*/  PRMT R8, R25, 0x5410, R24 ;  /* 0x0000541019087816 */ /* 0x001fc60000000018 */
[----:B------:R-:W3:Y:S04]  /*bcdd0*/  LDL.LU R236, [R1+0x4944] ;  /* 0x0049440001ec7983 */ /* 0x000ee80000300800 */
[----:B------:R0:W-:Y:S04]  /*bcde0*/  STL [R1+0x48bc], R8 ;  /* 0x0048bc0801007387 */ /* 0x0001e80000100800 */
[----:B------:R-:W3:Y:S01]  /*bcdf0*/  LDL.LU R237, [R1+0x4730] ;  /* 0x0047300001ed7983 */ /* 0x000ee20000300800 */
[----:B------:R-:W-:Y:S02]  /*bce00*/  SHF.R.U32.HI R25, RZ, 0x8, R29 ;  /* 0x00000008ff197819 */ /* 0x000fe4000001161d */
[----:B------:R-:W-:-:S02]  /*bce10*/  SHF.R.U32.HI R24, RZ, 0x8, R28 ;  /* 0x00000008ff187819 */ /* 0x000fc4000001161c */
[----:B------:R-:W-:Y:S02]  /*bce20*/  LOP3.LUT R25, R25, 0xffff, RZ, 0xc0, !PT ;  /* 0x0000ffff19197812 */ /* 0x000fe400078ec0ff */
[----:B------:R-:W-:Y:S02]  /*bce30*/  LOP3.LUT R24, R24, 0xffff, RZ, 0xc0, !PT ;  /* 0x0000ffff18187812 */ /* 0x000fe400078ec0ff */
[----:B------:R-:W-:Y:S02]  /*bce40*/  LOP3.LUT R28, R220, 0xffff, RZ, 0xc0, !PT ;  /* 0x0000ffffdc1c7812 */ /* 0x000fe400078ec0ff */
[----:B0-----:R-:W-:Y:S02]  /*bce50*/  PRMT R8, R25, 0x3340, R24 ;  /* 0x0000334019087816 */ /* 0x001fe40000000018 */
[----:B------:R-:W-:-:S03]  /*bce60*/  PRMT R24, R28, 0x3340, R0 ;  /* 0x000033401c187816 */ /* 0x000fc60000000000 */
[----:B------:R0:W-:Y:S01]  /*bce70*/  STL [R1+0xd00], R8 ;  /* 0x000d000801007387 */ /* 0x0001e20000100800 */
[----:B------:R-:W-:Y:S02]  /*bce80*/  SHF.R.U32.HI R200, RZ, 0x8, R28 ;  /* 0x00000008ffc87819 */ /* 0x000fe4000001161c */
[----:B------:R-:W-:Y:S02]  /*bce90*/  SHF.R.U32.HI R207, RZ, 0x8, R40 ;  /* 0x00000008ffcf7819 */ /* 0x000fe40000011628 */
[----:B------:R-:W-:Y:S02]  /*bcea0*/  LOP3.LUT R40, R219, 0xffff, RZ, 0xc0, !PT ;  /* 0x0000ffffdb287812 */ /* 0x000fe400078ec0ff */
[----:B------:R-:W-:Y:S02]  /*bceb0*/  SHF.R.U32.HI R213, RZ, 0x8, R34 ;  /* 0x00000008ffd57819 */ /* 0x000fe40000011622 */
[----:B------:R-:W-:Y:S02]  /*bcec0*/  LOP3.LUT R178, R178, 0xffff, RZ, 0xc0, !PT ;  /* 0x0000ffffb2b27812 */ /* 0x000fe400078ec0ff */
[----:B--2---:R-:W-:-:S02]  /*bced0*/  LOP3.LUT R30, R239, 0xffff, RZ, 0xc0, !PT ;  /* 0x0000ffffef1e7812 */ /* 0x004fc400078ec0ff */
[----:B----4-:R-:W-:-:S04]  /*bcee0*/  LOP3.LUT R29, R240, 0xffff, RZ, 0xc0, !PT ;  /* 0x0000fffff01d7812 */ /* 0x010fc800078ec0ff */
[----:B------:R-:W-:Y:S02]  /*bcef0*/  PRMT R25, R30, 0x3340, R29 ;  /* 0x000033401e197816 */ /* 0x000fe4000000001d */
[----:B0-----:R-:W-:Y:S02]  /*bcf00*/  IADD3 R8, P2, R225, R2, RZ ;  /* 0x00000002e1087210 */ /* 0x001fe40007f5e0ff */
[----:B------:R-:W-:Y:S02]  /*bcf10*/  PRMT R240, R25, 0x5410, R24 ;  /* 0x0000541019f07816 */ /* 0x000fe40000000018 */
[----:B------:R-:W-:Y:S02]  /*bcf20*/  SHF.R.S32.HI R24, RZ, 0x1f, R225 ;  /* 0x0000001fff187819 */ /* 0x000fe400000114e1 */
[----:B------:R-:W-:-:S03]  /*bcf30*/  SHF.R.U32.HI R30, RZ, 0x8, R30 ;  /* 0x00000008ff1e7819 */ /* 0x000fc6000001161e */
[----:B------:R-:W-:Y:S01]  /*bcf40*/  IMAD.X R9, R24, 0x1, R13, P2 ;  /* 0x0000000118097824 */ /* 0x000fe200010e060d */
[----:B------:R-:W-:Y:S01]  /*bcf50*/  SHF.R.U32.HI R25, RZ, 0x8, R29 ;  /* 0x00000008ff197819 */ /* 0x000fe2000001161d */
[----:B------:R-:W-:Y:S01]  /*bcf60*/  STL [R1+0x5388], R240 ;  /* 0x005388f001007387 */ /* 0x000fe20000100800 */
[----:B------:R-:W-:Y:S02]  /*bcf70*/  LOP3.LUT R28, R30, 0xffff, RZ, 0xc0, !PT ;  /* 0x0000ffff1e1c7812 */ /* 0x000fe400078ec0ff */
[----:B------:R-:W-:Y:S01]  /*bcf80*/  LOP3.LUT R25, R25, 0xffff, RZ, 0xc0, !PT ;  /* 0x0000ffff19197812 */ /* 0x000fe200078ec0ff */
[----:B------:R0:W-:Y:S04]  /*bcf90*/  STL.64 [R1+0x7c0], R8 ;  /* 0x0007c00801007387 */ /* 0x0001e80000100a00 */
[----:B------:R-:W2:Y:S01]  /*bcfa0*/  LDL.LU R227, [R1+0x4964] ;  /* 0x0049640001e37983 */ /* 0x000ea20000300800 */
[----:B------:R-:W-:-:S03]  /*bcfb0*/  PRMT R239, R28, 0x3340, R25 ;  /* 0x000033401cef7816 */ /* 0x000fc60000000019 */
[----:B------:R-:W4:Y:S01]  /*bcfc0*/  LDL.LU R228, [R1+0x4734] ;  /* 0x0047340001e47983 */ /* 0x000f220000300800 */
[----:B------:R-:W-:Y:S02]  /*bcfd0*/  PRMT R25, R40, 0x3340, R0 ;  /* 0x0000334028197816 */ /* 0x000fe40000000000 */
[----:B---3--:R-:W-:Y:S02]  /*bcfe0*/  LOP3.LUT R37, R233, 0xffff, RZ, 0xc0, !PT ;  /* 0x0000ffffe9257812 */ /* 0x008fe400078ec0ff */
[----:B------:R-:W-:-:S04]  /*bcff0*/  LOP3.LUT R30, R234, 0xffff, RZ, 0xc0, !PT ;  /* 0x0000ffffea1e7812 */ /* 0x000fc800078ec0ff */
[----:B------:R-:W-:Y:S02]  /*bd000*/  PRMT R28, R37, 0x3340, R30 ;  /* 0x00003340251c7816 */ /* 0x000fe4000000001e */
[----:B------:R-:W-:Y:S02]  /*bd010*/  LOP3.LUT R34, R236, 0xffff, RZ, 0xc0, !PT ;  /* 0x0000ffffec227812 */ /* 0x000fe400078ec0ff */
[----:B------:R-:W-:Y:S02]  /*bd020*/  LOP3.LUT R29, R237, 0xffff, RZ, 0xc0, !PT ;  /* 0x0000ffffed1d7812 */ /* 0x000fe400078ec0ff */
[----:B------:R-:W-:Y:S02]  /*bd030*/  PRMT R237, R28, 0x5410, R25 ;  /* 0x000054101ced7816 */ /* 0x000fe40000000019 */
[----:B------:R-:W-:Y:S02]  /*bd040*/  PRMT R25, R178, 0x3340, R0 ;  /* 0x00003340b2197816 */ /* 0x000fe40000000000 */
[----:B------:R-:W-:-:S04]  /*bd050*/  PRMT R28, R34, 0x3340, R29 ;  /* 0x00003340221c7816 */ /* 0x000fc8000000001d */
[----:B------:R-:W-:Y:S01]  /*bd060*/  PRMT R234, R28, 0x5410, R25 ;  /* 0x000054101cea7816 */ /* 0x000fe20000000019 */
[----:B------:R-:W-:Y:S04]  /*bd070*/  STL [R1+0x538c], R237 ;  /* 0x00538ced01007387 */ /* 0x000fe80000100800 */
[----:B------:R-:W-:Y:S04]  /*bd080*/  STL [R1+0x5390], R234 ;  /* 0x005390ea01007387 */ /* 0x000fe80000100800 */
[----:B------:R-:W3:Y:S04]  /*bd090*/  LDL.LU R230, [R1+0x4e70] ;  /* 0x004e700001e67983 */ /* 0x000ee80000300800 */
[----:B------:R-:W3:Y:S01]  /*bd0a0*/  LDL.LU R231, [R1+0x4870] ;  /* 0x0048700001e77983 */ /* 0x000ee20000300800 */
[----:B0-----:R-:W-:-:S03]  /*bd0b0*/  IADD3 R8, P2, R225, R0, RZ ;  /* 0x00000000e1087210 */ /* 0x001fc60007f5e0ff */
[----:B------:R-:W3:Y:S02]  /*bd0c0*/  LDL.LU R224, [R1+0xccc] ;  /* 0x000ccc0001e07983 */ /* 0x000ee40000300800 */
[----:B------:R-:W-:-:S05]  /*bd0d0*/  IMAD.X R9, R24, 0x1, R7, P2 ;  /* 0x0000000118097824 */ /* 0x000fca00010e0607 */
[----:B------:R0:W-:Y:S02]  /*bd0e0*/  STL.64 [R1+0x7a8], R8 ;  /* 0x0007a80801007387 */ /* 0x0001e40000100a00 */
[----:B0-----:R-:W-:-:S05]  /*bd0f0*/  IADD3 R8, P2, R225, R6, RZ ;  /* 0x00000006e1087210 */ /* 0x001fca0007f5e0ff */
[----:B------:R-:W-:Y:S01]  /*bd100*/  IMAD.X R9, R24, 0x1, R5, P2 ;  /* 0x0000000118097824 */ /* 0x000fe200010e0605 */
[----:B------:R-:W-:Y:S02]  /*bd110*/  SHF.R.U32.HI R37, RZ, 0x8, R37 ;  /* 0x00000008ff257819 */ /* 0x000fe40000011625 */
[----:B------:R-:W-:Y:S02]  /*bd120*/  SHF.R.U32.HI R28, RZ, 0x8, R30 ;  /* 0x00000008ff1c7819 */ /* 0x000fe4000001161e */
[----:B------:R0:W-:Y:S01]  /*bd130*/  STL.64 [R1+0x7b8], R8 ;  /* 0x0007b80801007387 */ /* 0x0001e20000100a00 */
[----:B------:R-:W-:Y:S02]  /*bd140*/  SHF.R.U32.HI R34, RZ, 0x8, R34 ;  /* 0x00000008ff227819 */ /* 0x000fe40000011622 */
[----:B------:R-:W-:Y:S02]  /*bd150*/  SHF.R.U32.HI R25, RZ, 0x8, R29 ;  /* 0x00000008ff197819 */ /* 0x000fe4000001161d */
[----:B------:R-:W-:-:S02]  /*bd160*/  LOP3.LUT R30, R37, 0xffff, RZ, 0xc0, !PT ;  /* 0x0000ffff251e7812 */ /* 0x000fc400078ec0ff */
[----:B------:R-:W-:Y:S02]  /*bd170*/  LOP3.LUT R29, R28, 0xffff, RZ, 0xc0, !PT ;  /* 0x0000ffff1c1d7812 */ /* 0x000fe400078ec0ff */
[----:B0-----:R-:W-:Y:S02]  /*bd180*/  IADD3 R8, P2, R225, R4, RZ ;  /* 0x00000004e1087210 */ /* 0x001fe40007f5e0ff */
[----:B------:R-:W-:Y:S02]  /*bd190*/  LOP3.LUT R28, R34, 0xffff, RZ, 0xc0, !PT ;  /* 0x0000ffff221c7812 */ /* 0x000fe400078ec0ff */
[----:B------:R-:W-:Y:S01]  /*bd1a0*/  LOP3.LUT R25, R25, 0xffff, RZ, 0xc0, !PT ;  /* 0x0000ffff19197812 */ /* 0x000fe200078ec0ff */
[----:B------:R-:W-:Y:S01]  /*bd1b0*/  IMAD.X R9, R24, 0x1, R3, P2 ;  /* 0x0000000118097824 */ /* 0x000fe200010e0603 */
[----:B------:R-:W-:Y:S02]  /*bd1c0*/  PRMT R236, R30, 0x3340, R29 ;  /* 0x000033401eec7816 */ /* 0x000fe4000000001d */
[----:B------:R-:W-:-:S02]  /*bd1d0*/  PRMT R233, R28, 0x3340, R25 ;  /* 0x000033401ce97816 */ /* 0x000fc40000000019 */
[----:B------:R0:W-:Y:S01]  /*bd1e0*/  STL.64 [R1+0x7b0], R8 ;  /* 0x0007b00801007387 */ /* 0x0001e20000100a00 */
[----:B------:R-:W-:-:S04]  /*bd1f0*/  LOP3.LUT R195, R184, 0xffff, RZ, 0xc0, !PT ;  /* 0x0000ffffb8c37812 */ /* 0x000fc800078ec0ff */
[----:B------:R-:W-:Y:S02]  /*bd200*/  PRMT R24, R195, 0x3340, R0 ;  /* 0x00003340c3187816 */ /* 0x000fe40000000000 */
[----:B--2---:R-:W-:Y:S02]  /*bd210*/  LOP3.LUT R29, R227, 0xffff, RZ, 0xc0, !PT ;  /* 0x0000ffffe31d7812 */ /* 0x004fe400078ec0ff */
[----:B------:R-:W2:Y:S01]  /*bd220*/  LDL.LU R227, [R1+0x4e7c] ;  /* 0x004e7c0001e37983 */ /* 0x000ea20000300800 */
[----:B----4-:R-:W-:-:S03]  /*bd230*/  LOP3.LUT R28, R228, 0xffff, RZ, 0xc0, !PT ;  /* 0x0000ffffe41c7812 */ /* 0x010fc600078ec0ff */
[----:B------:R-:W4:Y:S01]  /*bd240*/  LDL.LU R228, [R1+0x487c] ;  /* 0x00487c0001e47983 */ /* 0x000f220000300800 */
[----:B------:R-:W-:-:S04]  /*bd250*/  PRMT R25, R29, 0x3340, R28 ;  /* 0x000033401d197816 */ /* 0x000fc8000000001c */
[----:B0-----:R-:W-:Y:S02]  /*bd260*/  PRMT R8, R25, 0x5410, R24 ;  /* 0x0000541019087816 */ /* 0x001fe40000000018 */
[----:B------:R-:W-:Y:S02]  /*bd270*/  SHF.R.U32.HI R25, RZ, 0x8, R29 ;  /* 0x00000008ff197819 */ /* 0x000fe4000001161d */
[----:B------:R-:W-:Y:S02]  /*bd280*/  SHF.R.U32.HI R24, RZ, 0x8, R28 ;  /* 0x00000008ff187819 */ /* 0x000fe4000001161c */
[----:B------:R-:W-:Y:S02]  /*bd290*/  LOP3.LUT R25, R25, 0xffff, RZ, 0xc0, !PT ;  /* 0x0000ffff19197812 */ /* 0x000fe400078ec0ff */
[----:B------:R-:W-:Y:S02]  /*bd2a0*/  LOP3.LUT R24, R24, 0xffff, RZ, 0xc0, !PT ;  /* 0x0000ffff18187812 */ /* 0x000fe400078ec0ff */
[----:B------:R-:W-:Y:S01]  /*bd2b0*/  LOP3.LUT R28, R218, 0xffff, RZ, 0xc0, !PT ;  /* 0x0000ffffda1c7812 */ /* 0x000fe200078ec0ff */
[----:B------:R0:W-:Y:S02]  /*bd2c0*/  STL [R1+0x48b4], R8 ;  /* 0x0048b40801007387 */ /* 0x0001e40000100800 */
[----:B0-----:R-:W-:-:S02]  /*bd2d0*/  PRMT R8, R25, 0x3340, R24 ;  /* 0x0000334019087816 */ /* 0x001fc40000000018 */
[----:B------:R-:W-:-:S03]  /*bd2e0*/  PRMT R24, R28, 0x3340, R0 ;  /* 0x000033401c187816 */ /* 0x000fc60000000000 */
[----:B------:R0:W-:Y:S04]  /*bd2f0*/  STL [R1+0xcf0], R8 ;  /* 0x000cf00801007387 */ /* 0x0001e80000100800 */
[----:B------:R-:W4:Y:S01]  /*bd300*/  LDL.LU R220, [R1+0x499c] ;  /* 0x00499c0001dc7983 */ /* 0x000f220000300800 */
[----:B---3--:R-:W-:Y:S02]  /*bd310*/  LOP3.LUT R30, R230, 0xffff, RZ, 0xc0, !PT ;  /* 0x0000ffffe61e7812 */ /* 0x008fe400078ec0ff */
[----:B------:R-:W-:-:S04]  /*bd320*/  LOP3.LUT R29, R231, 0xffff, RZ, 0xc0, !PT ;  /* 0x0000ffffe71d7812 */ /* 0x000fc800078ec0ff */
[----:B------:R-:W-:-:S04]  /*bd330*/  PRMT R25, R30, 0x3340, R29 ;  /* 0x000033401e197816 */ /* 0x000fc8000000001d */
[----:B------:R-:W-:-:S05]  /*bd340*/  PRMT R231, R25, 0x5410, R24 ;  /* 0x0000541019e77816 */ /* 0x000fca0000000018 */
[----:B------:R-:W-:Y:S04]  /*bd350*/  STL [R1+0x5394], R231 ;  /* 0x005394e701007387 */ /* 0x000fe80000100800 */
[----:B------:R-:W3:Y:S01]  /*bd360*/  LDL.LU R225, [R1+0x4738] ;  /* 0x0047380001e17983 */ /* 0x000ee20000300800 */
[----:B------:R-:W-:Y:S02]  /*bd370*/  SHF.R.U32.HI R30, RZ, 0x8, R30 ;  /* 0x00000008ff1e7819 */ /* 0x000fe4000001161e */
[----:B------:R-:W-:Y:S02]  /*bd380*/  SHF.R.U32.HI R25, RZ, 0x8, R29 ;  /* 0x00000008ff197819 */ /* 0x000fe4000001161d */
[----:B------:R-:W-:Y:S02]  /*bd390*/  SHF.R.U32.HI R180, RZ, 0x8, R192 ;  /* 0x00000008ffb47819 */ /* 0x000fe400000116c0 */
[----:B------:R-:W-:-:S02]  /*bd3a0*/  SHF.R.U32.HI R192, RZ, 0x8, R28 ;  /* 0x00000008ffc07819 */ /* 0x000fc4000001161c */
[----:B------:R-:W-:Y:S02]  /*bd3b0*/  LOP3.LUT R28, R30, 0xffff, RZ, 0xc0, !PT ;  /* 0x0000ffff1e1c7812 */ /* 0x000fe400078ec0ff */
[----:B------:R-:W-:Y:S02]  /*bd3c0*/  LOP3.LUT R25, R25, 0xffff, RZ, 0xc0, !PT ;  /* 0x0000ffff19197812 */ /* 0x000fe400078ec0ff */
[----:B------:R-:W-:Y:S02]  /*bd3d0*/  LOP3.LUT R29, R217, 0xffff, RZ, 0xc0, !PT ;  /* 0x0000ffffd91d7812 */ /* 0x000fe400078ec0ff */
[----:B------:R-:W-:Y:S02]  /*bd3e0*/  SHF.R.S32.HI R24, RZ, 0x1f, R224 ;  /* 0x0000001fff187819 */ /* 0x000fe400000114e0 */
[----:B0-----:R-:W-:Y:S02]  /*bd3f0*/  IADD3 R8, P2, R224, R2, RZ ;  /* 0x00000002e0087210 */ /* 0x001fe40007f5e0ff */
[----:B------:R-:W-:-:S02]  /*bd400*/  PRMT R230, R28, 0x3340, R25 ;  /* 0x000033401ce67816 */ /* 0x000fc40000000019 */
[----:B------:R-:W-:Y:S01]  /*bd410*/  PRMT R25, R29, 0x3340, R0 ;  /* 0x000033401d197816 */ /* 0x000fe20000000000 */
[----:B------:R-:W-:-:S05]  /*bd420*/  IMAD.X R9, R24, 0x1, R13, P2 ;  /* 0x0000000118097824 */ /* 0x000fca00010e060d */
[----:B------:R0:W-:Y:S01]  /*bd430*/  STL.64 [R1+0x7a0], R8 ;  /* 0x0007a00801007387 */ /* 0x0001e20000100a00 */
[----:B------:R-:W-:Y:S02]  /*bd440*/  SHF.R.U32.HI R196, RZ, 0x8, R186 ;  /* 0x00000008ffc47819 */ /* 0x000fe400000116ba */
[----:B------:R-:W-:Y:S02]  /*bd450*/  SHF.R.U32.HI R186, RZ, 0x8, R29 ;  /* 0x00000008ffba7819 */ /* 0x000fe4000001161d */
[----:B0-----:R-:W-:Y:S02]  /*bd460*/  IADD3 R8, P2, R224, R0, RZ ;  /* 0x00000000e0087210 */ /* 0x001fe40007f5e0ff */
[----:B------:R-:W-:-:S03]  /*bd470*/  LOP3.LUT R185, R185, 0xffff, RZ, 0xc0, !PT ;  /* 0x0000ffffb9b97812 */ /* 0x000fc600078ec0ff */
[----:B------:R-:W-:Y:S01]  /*bd480*/  IMAD.X R9, R24, 0x1, R7, P2 ;  /* 0x0000000118097824 */ /* 0x000fe200010e0607 */
[----:B--2---:R-:W-:Y:S02]  /*bd490*/  LOP3.LUT R34, R227, 0xffff, RZ, 0xc0, !PT ;  /* 0x0000ffffe3227812 */ /* 0x004fe400078ec0ff */
[----:B----4-:R-:W-:-:S04]  /*bd4a0*/  LOP3.LUT R30, R228, 0xffff, RZ, 0xc0, !PT ;  /* 0x0000ffffe41e7812 */ /* 0x010fc800078ec0ff */
[----:B------:R-:W-:-:S04]  /*bd4b0*/  PRMT R28, R34, 0x3340, R30 ;  /* 0x00003340221c7816 */ /* 0x000fc8000000001e */
[----:B------:R-:W-:-:S05]  /*bd4c0*/  PRMT R228, R28, 0x5410, R25 ;  /* 0x000054101ce47816 */ /* 0x000fca0000000019 */
[----:B------:R-:W-:Y:S04]  /*bd4d0*/  STL [R1+0x5398], R228 ;  /* 0x005398e401007387 */ /* 0x000fe80000100800 */
[----:B------:R-:W2:Y:S04]  /*bd4e0*/  LDL.LU R148, [R1+0x49ac] ;  /* 0x0049ac0001947983 */ /* 0x000ea80000300800 */
[----:B------:R-:W4:Y:S01]  /*bd4f0*/  LDL.LU R152, [R1+0x473c] ;  /* 0x00473c0001987983 */ /* 0x000f220000300800 */
[----:B------:R-:W-:Y:S02]  /*bd500*/  SHF.R.U32.HI R28, RZ, 0x8, R34 ;  /* 0x00000008ff1c7819 */ /* 0x000fe40000011622 */
[----:B------:R-:W-:Y:S01]  /*bd510*/  SHF.R.U32.HI R25, RZ, 0x8, R30 ;  /* 0x00000008ff197819 */ /* 0x000fe2000001161e */
[----:B------:R-:W4:Y:S01]  /*bd520*/  LDL.LU R217, [R1+0x4e90] ;  /* 0x004e900001d97983 */ /* 0x000f220000300800 */
[----:B------:R-:W-:-:S02]  /*bd530*/  LOP3.LUT R28, R28, 0xffff, RZ, 0xc0, !PT ;  /* 0x0000ffff1c1c7812 */ /* 0x000fc400078ec0ff */
[----:B------:R-:W-:Y:S01]  /*bd540*/  LOP3.LUT R25, R25, 0xffff, RZ, 0xc0, !PT ;  /* 0x0000ffff19197812 */ /* 0x000fe200078ec0ff */
[----:B------:R0:W-:Y:S03]  /*bd550*/  STL.64 [R1+0x798], R8 ;  /* 0x0007980801007387 */ /* 0x0001e60000100a00 */
[----:B------:R-:W-:Y:S01]  /*bd560*/  PRMT R227, R28, 0x3340, R25 ;  /* 0x000033401ce37816 */ /* 0x000fe20000000019 */
[----:B------:R-:W4:Y:S01]  /*bd570*/  LDL.LU R218, [R1+0x4890] ;  /* 0x0048900001da7983 */ /* 0x000f220000300800 */
[----:B------:R-:W-:-:S03]  /*bd580*/  LOP3.LUT R30, R220, 0xffff, RZ, 0xc0, !PT ;  /* 0x0000ffffdc1e7812 */ /* 0x000fc600078ec0ff */
[----:B------:R-:W4:Y:S01]  /*bd590*/  LDL.LU R219, [R1+0x4e94] ;  /* 0x004e940001db7983 */ /* 0x000f220000300800 */
[----:B------:R-:W-:Y:S02]  /*bd5a0*/  PRMT R25, R185, 0x3340, R0 ;  /* 0x00003340b9197816 */ /* 0x000fe40000000000 */
[----:B0-----:R-:W-:Y:S01]  /*bd5b0*/  IADD3 R8, P2, R224, R6, RZ ;  /* 0x00000006e0087210 */ /* 0x001fe20007f5e0ff */
[----:B------:R-:W4:Y:S04]  /*bd5c0*/  LDL.LU R220, [R1+0x4898] ;  /* 0x0048980001dc7983 */ /* 0x000f280000300800 */
[----:B------:R-:W-:Y:S01]  /*bd5d0*/  IMAD.X R9, R24, 0x1, R5, P2 ;  /* 0x0000000118097824 */ /* 0x000fe200010e0605 */
[----:B---3--:R-:W-:-:S04]  /*bd5e0*/  LOP3.LUT R29, R225, 0xffff, RZ, 0xc0, !PT ;  /* 0x0000ffffe11d7812 */ /* 0x008fc800078ec0ff */
[----:B------:R-:W-:-:S04]  /*bd5f0*/  PRMT R28, R30, 0x3340, R29 ;  /* 0x000033401e1c7816 */ /* 0x000fc8000000001d */
[----:B------:R-:W-:-:S05]  /*bd600*/  PRMT R225, R28, 0x5410, R25 ;  /* 0x000054101ce17816 */ /* 0x000fca0000000019 */
[----:B------:R-:W-:Y:S04]  /*bd610*/  STL [R1+0x539c], R225 ;  /* 0x00539ce101007387 */ /* 0x000fe80000100800 */
[----:B------:R0:W-:Y:S02]  /*bd620*/  STL.64 [R1+0x790], R8 ;  /* 0x0007900801007387 */ /* 0x0001e40000100a00 */
[----:B0-----:R-:W-:-:S05]  /*bd630*/  IADD3 R8, P2, R224, R4, RZ ;  /* 0x00000004e0087210 */ /* 0x001fca0007f5e0ff */
[----:B------:R-:W-:-:S05]  /*bd640*/  IMAD.X R9, R24, 0x1, R3, P2 ;  /* 0x0000000118097824 */ /* 0x000fca00010e0603 */
[----:B------:R0:W-:Y:S04]  /*bd650*/  STL.64 [R1+0x788], R8 ;  /* 0x0007880801007387 */ /* 0x0001e80000100a00 */
[----:B------:R-:W3:Y:S01]  /*bd660*/  LDL.LU R139, [R1+0xcc8] ;  /* 0x000cc800018b7983 */ /* 0x000ee20000300800 */
[----:B------:R-:W-:Y:S02]  /*bd670*/  SHF.R.U32.HI R25, RZ, 0x8, R30 ;  /* 0x00000008ff197819 */ /* 0x000fe4000001161e */
[----:B------:R-:W-:Y:S02]  /*bd680*/  SHF.R.U32.HI R24, RZ, 0x8, R29 ;  /* 0x00000008ff187819 */ /* 0x000fe4000001161d */
[----:B------:R-:W-:Y:S02]  /*bd690*/  LOP3.LUT R25, R25, 0xffff, RZ, 0xc0, !PT ;  /* 0x0000ffff19197812 */ /* 0x000fe400078ec0ff */
[----:B------:R-:W-:-:S04]  /*bd6a0*/  LOP3.LUT R24, R24, 0xffff, RZ, 0xc0, !PT ;  /* 0x0000ffff18187812 */ /* 0x000fc800078ec0ff */
[----:B------:R-:W-:Y:S02]  /*bd6b0*/  PRMT R224, R25, 0x3340, R24 ;  /* 0x0000334019e07816 */ /* 0x000fe40000000018 */
[----:B------:R-:W-:Y:S02]  /*bd6c0*/  SHF.R.U32.HI R193, RZ, 0x8, R40 ;  /* 0x00000008ffc17819 */ /* 0x000fe40000011628 */
[----:B------:R-:W-:Y:S02]  /*bd6d0*/  LOP3.LUT R37, R23, 0xffff, RZ, 0xc0, !PT ;  /* 0x0000ffff17257812 */ /* 0x000fe400078ec0ff */
[----:B------:R-:W-:Y:S02]  /*bd6e0*/  LOP3.LUT R40, R216, 0xffff, RZ, 0xc0, !PT ;  /* 0x0000ffffd8287812 */ /* 0x000fe400078ec0ff */
[----:B--2---:R-:W-:Y:S02]  /*bd6f0*/  LOP3.LUT R133, R148, 0xffff, RZ, 0xc0, !PT ;  /* 0x0000ffff94857812 */ /* 0x004fe400078ec0ff */
[----:B----4-:R-:W-:-:S02]  /*bd700*/  LOP3.LUT R129, R152, 0xffff, RZ, 0xc0, !PT ;  /* 0x0000ffff98817812 */ /* 0x010fc400078ec0ff */
[----:B------:R-:W-:Y:S02]  /*bd710*/  SHF.R.U32.HI R25, RZ, 0x8, R133 ;  /* 0x00000008ff197819 */ /* 0x000fe40000011685 */
[----:B------:R-:W-:Y:S02]  /*bd720*/  SHF.R.U32.HI R24, RZ, 0x8, R129 ;  /* 0x00000008ff187819 */ /* 0x000fe40000011681 */
[----:B------:R-:W-:Y:S02]  /*bd730*/  LOP3.LUT R25, R25, 0xffff, RZ, 0xc0, !PT ;  /* 0x0000ffff19197812 */ /* 0x000fe400078ec0ff */
[----:B------:R-:W-:-:S04]  /*bd740*/  LOP3.LUT R24, R24, 0xffff, RZ, 0xc0, !PT ;  /* 0x0000ffff18187812 */ /* 0x000fc800078ec0ff */
[----:B0-----:R-:W-:-:S05]  /*bd750*/  PRMT R8, R25, 0x3340, R24 ;  /* 0x0000334019087816 */ /* 0x001fca0000000018 */
[----:B------:R0:W-:Y:S01]  /*bd760*/  STL [R1+0xce0], R8 ;  /* 0x000ce00801007387 */ /* 0x0001e20000100800 */
[----:B------:R-:W-:-:S03]  /*bd770*/  LOP3.LUT R34, R217, 0xffff, RZ, 0xc0, !PT ;  /* 0x0000ffffd9227812 */ /* 0x000fc600078ec0ff */
[----:B------:R-:W2:Y:S01]  /*bd780*/  LDL.LU R23, [R1+0x49cc] ;  /* 0x0049cc0001177983 */ /* 0x000ea20000300800 */
[----:B------:R-:W-:-:S03]  /*bd790*/  LOP3.LUT R29, R218, 0xffff, RZ, 0xc0, !PT ;  /* 0x0000ffffda1d7812 */ /* 0x000fc600078ec0ff */
[----:B------:R-:W4:Y:S01]  /*bd7a0*/  LDL.LU R216, [R1+0x4748] ;  /* 0x0047480001d87983 */ /* 0x000f220000300800 */
[----:B------:R-:W-:Y:S02]  /*bd7b0*/  PRMT R24, R40, 0x3340, R0 ;  /* 0x0000334028187816 */ /* 0x000fe40000000000 */
[----:B------:R-:W-:Y:S01]  /*bd7c0*/  PRMT R25, R34, 0x3340, R29 ;  /* 0x0000334022197816 */ /* 0x000fe2000000001d */
[----:B------:R-:W4:Y:S01]  /*bd7d0*/  LDL.LU R144, [R1+0x49e0] ;  /* 0x0049e00001907983 */ /* 0x000f220000300800 */
[----:B------:R-:W-:Y:S02]  /*bd7e0*/  LOP3.LUT R30, R219, 0xffff, RZ, 0xc0, !PT ;  /* 0x0000ffffdb1e7812 */ /* 0x000fe400078ec0ff */
[----:B------:R-:W-:Y:S01]  /*bd7f0*/  LOP3.LUT R28, R220, 0xffff, RZ, 0xc0, !PT ;  /* 0x0000ffffdc1c7812 */ /* 0x000fe200078ec0ff */
[----:B------:R-:W4:Y:S01]  /*bd800*/  LDL.LU R148, [R1+0x474c] ;  /* 0x00474c0001947983 */ /* 0x000f220000300800 */
[----:B------:R-:W-:Y:S02]  /*bd810*/  PRMT R220, R25, 0x5410, R24 ;  /* 0x0000541019dc7816 */ /* 0x000fe40000000018 */
[----:B------:R-:W-:-:S02]  /*bd820*/  PRMT R24, R37, 0x3340, R0 ;  /* 0x0000334025187816 */ /* 0x000fc40000000000 */
[----:B------:R-:W-:-:S04]  /*bd830*/  PRMT R25, R30, 0x3340, R28 ;  /* 0x000033401e197816 */ /* 0x000fc8000000001c */
[----:B------:R-:W-:Y:S02]  /*bd840*/  PRMT R218, R25, 0x5410, R24 ;  /* 0x0000541019da7816 */ /* 0x000fe40000000018 */
[----:B------:R-:W-:Y:S02]  /*bd850*/  SHF.R.U32.HI R25, RZ, 0x8, R34 ;  /* 0x00000008ff197819 */ /* 0x000fe40000011622 */
[----:B------:R-:W-:Y:S02]  /*bd860*/  SHF.R.U32.HI R24, RZ, 0x8, R29 ;  /* 0x00000008ff187819 */ /* 0x000fe4000001161d */
[----:B------:R-:W-:Y:S02]  /*bd870*/  LOP3.LUT R25, R25, 0xffff, RZ, 0xc0, !PT ;  /* 0x0000ffff19197812 */ /* 0x000fe400078ec0ff */
[----:B------:R-:W-:-:S04]  /*bd880*/  LOP3.LUT R24, R24, 0xffff, RZ, 0xc0, !PT ;  /* 0x0000ffff18187812 */ /* 0x000fc800078ec0ff */
[----:B------:R-:W-:Y:S01]  /*bd890*/  PRMT R219, R25, 0x3340, R24 ;  /* 0x0000334019db7816 */ /* 0x000fe20000000018 */
[----:B------:R-:W-:Y:S01]  /*bd8a0*/  STL [R1+0x53a0], R220 ;  /* 0x0053a0dc01007387 */ /* 0x000fe20000100800 */
[----:B------:R-:W-:-:S03]  /*bd8b0*/  SHF.R.U32.HI R30, RZ, 0x8, R30 ;  /* 0x00000008ff1e7819 */ /* 0x000fc6000001161e */
[----:B------:R-:W-:Y:S01]  /*bd8c0*/  STL [R1+0x53a4], R218 ;  /* 0x0053a4da01007387 */ /* 0x000fe20000100800 */
[----:B------:R-:W-:Y:S02]  /*bd8d0*/  LOP3.LUT R29, R30, 0xffff, RZ, 0xc0, !PT ;  /* 0x0000ffff1e1d7812 */ /* 0x000fe400078ec0ff */
[----:B------:R-:W-:Y:S02]  /*bd8e0*/  LOP3.LUT R30, R18, 0xffff, RZ, 0xc0, !PT ;  /* 0x0000ffff121e7812 */ /* 0x000fe400078ec0ff */
[----:B---3--:R-:W-:Y:S02]  /*bd8f0*/  SHF.R.S32.HI R24, RZ, 0x1f, R139 ;  /* 0x0000001fff187819 */ /* 0x008fe4000001148b */
[----:B0-----:R-:W-:-:S05]  /*bd900*/  IADD3 R8, P2, R139, R2, RZ ;  /* 0x000000028b087210 */ /* 0x001fca0007f5e0ff */
[----:B------:R-:W-:-:S05]  /*bd910*/  IMAD.X R9, R24, 0x1, R13, P2 ;  /* 0x0000000118097824 */ /* 0x000fca00010e060d */
[----:B------:R0:W-:Y:S04]  /*bd920*/  STL.64 [R1+0x780], R8 ;  /* 0x0007800801007387 */ /* 0x0001e80000100a00 */
[----:B------:R-:W3:Y:S04]  /*bd930*/  LDL.LU R136, [R1+0x4eac] ;  /* 0x004eac0001887983 */ /* 0x000ee80000300800 */
[----:B------:R-:W3:Y:S04]  /*bd940*/  LDL.LU R152, [R1+0x467c] ;  /* 0x00467c0001987983 */ /* 0x000ee80000300800 */
[----:B------:R-:W3:Y:S01]  /*bd950*/  LDL.LU R18, [R1+0x48b8] ;  /* 0x0048b80001127983 */ /* 0x000ee20000300800 */
[----:B------:R-:W-:-:S04]  /*bd960*/  SHF.R.U32.HI R28, RZ, 0x8, R28 ;  /* 0x00000008ff1c7819 */ /* 0x000fc8000001161c */
[----:B------:R-:W-:-:S04]  /*bd970*/  LOP3.LUT R28, R28, 0xffff, RZ, 0xc0, !PT ;  /* 0x0000ffff1c1c7812 */ /* 0x000fc800078ec0ff */
[----:B------:R-:W-:Y:S02]  /*bd980*/  PRMT R217, R29, 0x3340, R28 ;  /* 0x000033401dd97816 */ /* 0x000fe4000000001c */
[----:B------:R-:W-:Y:S02]  /*bd990*/  PRMT R25, R30, 0x3340, R0 ;  /* 0x000033401e197816 */ /* 0x000fe40000000000 */
[----:B0-----:R-:W-:-:S05]  /*bd9a0*/  IADD3 R8, P2, R139, R0, RZ ;  /* 0x000000008b087210 */ /* 0x001fca0007f5e0ff */
[----:B------:R-:W-:Y:S01]  /*bd9b0*/  IMAD.X R9, R24, 0x1, R7, P2 ;  /* 0x0000000118097824 */ /* 0x000fe200010e0607 */
[----:B------:R-:W-:Y:S02]  /*bd9c0*/  LOP3.LUT R125, R17, 0xffff, RZ, 0xc0, !PT ;  /* 0x0000ffff117d7812 */ /* 0x000fe400078ec0ff */
[----:B------:R-:W-:Y:S02]  /*bd9d0*/  SHF.R.U32.HI R177, RZ, 0x8, R30 ;  /* 0x00000008ffb17819 */ /* 0x000fe4000001161e */
[----:B--2---:R-:W-:Y:S02]  /*bd9e0*/  LOP3.LUT R34, R23, 0xffff, RZ, 0xc0, !PT ;  /* 0x0000ffff17227812 */ /* 0x004fe400078ec0ff */
[----:B----4-:R-:W-:-:S04]  /*bd9f0*/  LOP3.LUT R29, R216, 0xffff, RZ, 0xc0, !PT ;  /* 0x0000ffffd81d7812 */ /* 0x010fc800078ec0ff */
[----:B------:R-:W-:-:S04]  /*bda00*/  PRMT R28, R34, 0x3340, R29 ;  /* 0x00003340221c7816 */ /* 0x000fc8000000001d */
[----:B------:R-:W-:Y:S02]  /*bda10*/  PRMT R216, R28, 0x5410, R25 ;  /* 0x000054101cd87816 */ /* 0x000fe40000000019 */
[----:B------:R-:W-:Y:S02]  /*bda20*/  SHF.R.U32.HI R28, RZ, 0x8, R34 ;  /* 0x00000008ff1c7819 */ /* 0x000fe40000011622 */
[----:B------:R-:W-:Y:S02]  /*bda30*/  SHF.R.U32.HI R25, RZ, 0x8, R29 ;  /* 0x00000008ff197819 */ /* 0x000fe4000001161d */
[----:B------:R-:W-:Y:S02]  /*bda40*/  LOP3.LUT R28, R28, 0xffff, RZ, 0xc0, !PT ;  /* 0x0000ffff1c1c7812 */ /* 0x000fe400078ec0ff */
[----:B------:R-:W-:Y:S01]  /*bda50*/  LOP3.LUT R25, R25, 0xffff, RZ, 0xc0, !PT ;  /* 0x0000ffff19197812 */ /* 0x000fe200078ec0ff */
[----:B------:R-:W-:Y:S03]  /*bda60*/  STL [R1+0x53a8], R216 ;  /* 0x0053a8d801007387 */ /* 0x000fe60000100800 */
[----:B------:R-:W-:Y:S01]  /*bda70*/  PRMT R23, R28, 0x3340, R25 ;  /* 0x000033401c177816 */ /* 0x000fe20000000019 */
[----:B------:R0:W-:Y:S01]  /*bda80*/  STL.64 [R1+0x778], R8 ;  /* 0x0007780801007387 */ /* 0x0001e20000100a00 */
[----:B------:R-:W-:-:S02]  /*bda90*/  LOP3.LUT R28, R144, 0xffff, RZ, 0xc0, !PT ;  /* 0x0000ffff901c7812 */ /* 0x000fc400078ec0ff */
[----:B------:R-:W-:Y:S01]  /*bdaa0*/  LOP3.LUT R25, R148, 0xffff, RZ, 0xc0, !PT ;  /* 0x0000ffff94197812 */ /* 0x000fe200078ec0ff */
[----:B------:R-:W2:Y:S04]  /*bdab0*/  LDL.LU R17, [R1+0x5580] ;  /* 0x0055800001117983 */ /* 0x000ea80000300800 */
[----:B------:R-:W4:Y:S01]  /*bdac0*/  LDL.LU R138, [R1+0x4eb0] ;  /* 0x004eb000018a7983 */ /* 0x000f220000300800 */
[----:B------:R-:W-:-:S03]  /*bdad0*/  PRMT R115, R28, 0x3340, R25 ;  /* 0x000033401c737816 */ /* 0x000fc60000000019 */
[----:B------:R-:W2:Y:S01]  /*bdae0*/  LDL.LU R144, [R1+0x466c] ;  /* 0x00466c0001907983 */ /* 0x000ea20000300800 */
[----:B------:R-:W-:-:S03]  /*bdaf0*/  SHF.R.U32.HI R29, RZ, 0x8, R28 ;  /* 0x00000008ff1d7819 */ /* 0x000fc6000001161c */
[----:B------:R-:W4:Y:S01]  /*bdb00*/  LDL.LU R148, [R1+0x48c0] ;  /* 0x0048c00001947983 */ /* 0x000f220000300800 */
[----:B------:R-:W-:Y:S02]  /*bdb10*/  SHF.R.U32.HI R25, RZ, 0x8, R25 ;  /* 0x00000008ff197819 */ /* 0x000fe40000011619 */
[----:B------:R-:W-:Y:S02]  /*bdb20*/  LOP3.LUT R28, R29, 0xffff, RZ, 0xc0, !PT ;  /* 0x0000ffff1d1c7812 */ /* 0x000fe400078ec0ff */
[----:B------:R-:W-:-:S04]  /*bdb30*/  LOP3.LUT R25, R25, 0xffff, RZ, 0xc0, !PT ;  /* 0x0000ffff19197812 */ /* 0x000fc800078ec0ff */
[----:B0-----:R-:W-:-:S05]  /*bdb40*/  PRMT R8, R28, 0x3340, R25 ;  /* 0x000033401c087816 */ /* 0x001fca0000000019 */
[----:B------:R0:W-:Y:S01]  /*bdb50*/  STL [R1+0xc94], R8 ;  /* 0x000c940801007387 */ /* 0x0001e20000100800 */
[----:B---3--:R-:W-:-:S03]  /*bdb60*/  LOP3.LUT R30, R136, 0xffff, RZ, 0xc0, !PT ;  /* 0x0000ffff881e7812 */ /* 0x008fc600078ec0ff */
[----:B------:R-:W3:Y:S01]  /*bdb70*/  LDL.LU R136, [R1+0x4a0c] ;  /* 0x004a0c0001887983 */ /* 0x000ee20000300800 */
[----:B------:R-:W-:-:S03]  /*bdb80*/  LOP3.LUT R34, R152, 0xffff, RZ, 0xc0, !PT ;  /* 0x0000ffff98227812 */ /* 0x000fc600078ec0ff */
[----:B------:R-:W3:Y:S01]  /*bdb90*/  LDL.LU R152, [R1+0x28] ;  /* 0x0000280001987983 */ /* 0x000ee20000300800 */
[----:B------:R-:W-:-:S03]  /*bdba0*/  LOP3.LUT R29, R18, 0xffff, RZ, 0xc0, !PT ;  /* 0x0000ffff121d7812 */ /* 0x000fc600078ec0ff */
[----:B------:R-:W3:Y:S01]  /*bdbb0*/  LDL.LU R18, [R1+0x4758] ;  /* 0x0047580001127983 */ /* 0x000ee20000300800 */
[----:B------:R-:W-:Y:S02]  /*bdbc0*/  PRMT R25, R34, 0x3340, R0 ;  /* 0x0000334022197816 */ /* 0x000fe40000000000 */
[----:B------:R-:W-:Y:S01]  /*bdbd0*/  PRMT R28, R30, 0x3340, R29 ;  /* 0x000033401e1c7816 */ /* 0x000fe2000000001d */
[----:B------:R-:W3:Y:S01]  /*bdbe0*/  LDL.LU R137, [R1+0xcc4] ;  /* 0x000cc40001897983 */ /* 0x000ee20000300800 */
        /* <DEDUP_REMOVED lines=12> */
[----:B------:R-:W-:Y:S02]  /*bdcb0*/  SHF.R.U32.HI R194, RZ, 0x8, R178 ;  /* 0x00000008ffc27819 */ /* 0x000fe400000116b2 */
[----:B------:R-:W-:Y:S02]  /*bdcc0*/  SHF.R.U32.HI R178, RZ, 0x8, R37 ;  /* 0x00000008ffb27819 */ /* 0x000fe40000011625 */
[----:B0-----:R-:W-:-:S05]  /*bdcd0*/  PRMT R8, R25, 0x3340, R24 ;  /* 0x0000334019087816 */ /* 0x001fca0000000018 */
[----:B------:R0:W-:Y:S01]  /*bdce0*/  STL [R1+0xc90], R8 ;  /* 0x000c900801007387 */ /* 0x0001e20000100800 */
[----:B--2---:R-:W-:-:S03]  /*bdcf0*/  LOP3.LUT R37, R144, 0xffff, RZ, 0xc0, !PT ;  /* 0x0000ffff90257812 */ /* 0x004fc600078ec0ff */
[----:B------:R-:W2:Y:S01]  /*bdd00*/  LDL.LU R144, [R1+0x4a20] ;  /* 0x004a200001907983 */ /* 0x000ea20000300800 */
[----:B----4-:R-:W-:-:S03]  /*bdd10*/  LOP3.LUT R28, R148, 0xffff, RZ, 0xc0, !PT ;  /* 0x0000ffff941c7812 */ /* 0x010fc600078ec0ff */
[----:B------:R-:W4:Y:S01]  /*bdd20*/  LDL.LU R148, [R1+0x475c] ;  /* 0x00475c0001947983 */ /* 0x000f220000300800 */
[----:B------:R-:W-:Y:S02]  /*bdd30*/  LOP3.LUT R29, R138, 0xffff, RZ, 0xc0, !PT ;  /* 0x0000ffff8a1d7812 */ /* 0x000fe400078ec0ff */
[----:B------:R-:W-:Y:S02]  /*bdd40*/  PRMT R24, R37, 0x3340, R0 ;  /* 0x0000334025187816 */ /* 0x000fe40000000000 */
[----:B------:R-:W-:-:S04]  /*bdd50*/  PRMT R25, R29, 0x3340, R28 ;  /* 0x000033401d197816 */ /* 0x000fc8000000001c */
[----:B0-----:R-:W-:Y:S02]  /*bdd60*/  PRMT R8, R25, 0x5410, R24 ;  /* 0x0000541019087816 */ /* 0x001fe40000000018 */
[----:B------:R-:W-:Y:S02]  /*bdd70*/  SHF.R.U32.HI R25, RZ, 0x8, R29 ;  /* 0x00000008ff197819 */ /* 0x000fe4000001161d */
[----:B------:R-:W-:Y:S02]  /*bdd80*/  SHF.R.U32.HI R24, RZ, 0x8, R28 ;  /* 0x00000008ff187819 */ /* 0x000fe4000001161c */
[----:B------:R-:W-:Y:S02]  /*bdd90*/  LOP3.LUT R25, R25, 0xffff, RZ, 0xc0, !PT ;  /* 0x0000ffff19197812 */ /* 0x000fe400078ec0ff */
[----:B------:R-:W-:Y:S01]  /*bdda0*/  LOP3.LUT R24, R24, 0xffff, RZ, 0xc0, !PT ;  /* 0x0000ffff18187812 */ /* 0x000fe200078ec0ff */
[----:B------:R0:W-:Y:S03]  /*bddb0*/  STL [R1+0x488c], R8 ;  /* 0x00488c0801007387 */ /* 0x0001e60000100800 */
[----:B0-----:R-:W-:-:S05]  /*bddc0*/  PRMT R8, R25, 0x3340, R24 ;  /* 0x0000334019087816 */ /* 0x001fca0000000018 */
[----:B------:R0:W-:Y:S01]  /*bddd0*/  STL [R1+0xc8c], R8 ;  /* 0x000c8c0801007387 */ /* 0x0001e20000100800 */
[----:B---3--:R-:W-:-:S03]  /*bdde0*/  LOP3.LUT R30, R136, 0xffff, RZ, 0xc0, !PT ;  /* 0x0000ffff881e7812 */ /* 0x008fc600078ec0ff */
[----:B------:R-:W3:Y:S01]  /*bddf0*/  LDL.LU R136, [R1+0x4ec8] ;  /* 0x004ec80001887983 */ /* 0x000ee20000300800 */
[----:B------:R-:W-:-:S03]  /*bde00*/  LOP3.LUT R29, R152, 0xffff, RZ, 0xc0, !PT ;  /* 0x0000ffff981d7812 */ /* 0x000fc600078ec0ff */
[----:B------:R-:W3:Y:S01]  /*bde10*/  LDL.LU R152, [R1+0x4680] ;  /* 0x0046800001987983 */ /* 0x000ee20000300800 */
[----:B------:R-:W-:Y:S02]  /*bde20*/  LOP3.LUT R28, R18, 0xffff, RZ, 0xc0, !PT ;  /* 0x0000ffff121c7812 */ /* 0x000fe400078ec0ff */
[----:B------:R-:W-:Y:S02]  /*bde30*/  PRMT R24, R29, 0x3340, R0 ;  /* 0x000033401d187816 */ /* 0x000fe40000000000 */
[----:B------:R-:W-:-:S04]  /*bde40*/  PRMT R25, R30, 0x3340, R28 ;  /* 0x000033401e197816 */ /* 0x000fc8000000001c */
[----:B0-----:R-:W-:-:S05]  /*bde50*/  PRMT R8, R25, 0x5410, R24 ;  /* 0x0000541019087816 */ /* 0x001fca0000000018 */
[----:B------:R0:W-:Y:S04]  /*bde60*/  STL [R1+0x487c], R8 ;  /* 0x00487c0801007387 */ /* 0x0001e80000100800 */
[----:B------:R-:W3:Y:S01]  /*bde70*/  LDL.LU R18, [R1+0x48e4] ;  /* 0x0048e40001127983 */ /* 0x000ee20000300800 */
[----:B------:R-:W-:Y:S02]  /*bde80*/  SHF.R.S32.HI R24, RZ, 0x1f, R137 ;  /* 0x0000001fff187819 */ /* 0x000fe40000011489 */
[----:B------:R-:W-:Y:S02]  /*bde90*/  SHF.R.U32.HI R30, RZ, 0x8, R30 ;  /* 0x00000008ff1e7819 */ /* 0x000fe4000001161e */
[----:B0-----:R-:W-:Y:S02]  /*bdea0*/  IADD3 R8, P2, R137, R2, RZ ;  /* 0x0000000289087210 */ /* 0x001fe40007f5e0ff */
[----:B------:R-:W-:-:S03]  /*bdeb0*/  SHF.R.U32.HI R25, RZ, 0x8, R28 ;  /* 0x00000008ff197819 */ /* 0x000fc6000001161c */
[----:B------:R-:W-:Y:S01]  /*bdec0*/  IMAD.X R9, R24, 0x1, R13, P2 ;  /* 0x0000000118097824 */ /* 0x000fe200010e060d */
[----:B------:R-:W-:Y:S02]  /*bded0*/  LOP3.LUT R28, R30, 0xffff, RZ, 0xc0, !PT ;  /* 0x0000ffff1e1c7812 */ /* 0x000fe400078ec0ff */
[----:B------:R-:W-:Y:S02]  /*bdee0*/  LOP3.LUT R25, R25, 0xffff, RZ, 0xc0, !PT ;  /* 0x0000ffff19197812 */ /* 0x000fe400078ec0ff */
[----:B------:R-:W-:Y:S01]  /*bdef0*/  SHF.R.U32.HI R170, RZ, 0x8, R29 ;  /* 0x00000008ffaa7819 */ /* 0x000fe2000001161d */
[----:B------:R0:W-:Y:S01]  /*bdf00*/  STL.64 [R1+0x760], R8 ;  /* 0x0007600801007387 */ /* 0x0001e20000100a00 */
[----:B------:R-:W-:Y:S02]  /*bdf10*/  LOP3.LUT R183, R16, 0xffff, RZ, 0xc0, !PT ;  /* 0x0000ffff10b77812 */ /* 0x000fe400078ec0ff */
[----:B0-----:R-:W-:Y:S02]  /*bdf20*/  PRMT R8, R28, 0x3340, R25 ;  /* 0x000033401c087816 */ /* 0x001fe40000000019 */
[----:B------:R-:W-:-:S03]  /*bdf30*/  PRMT R25, R183, 0x3340, R0 ;  /* 0x00003340b7197816 */ /* 0x000fc60000000000 */
[----:B------:R0:W-:Y:S04]  /*bdf40*/  STL [R1+0xc84], R8 ;  /* 0x000c840801007387 */ /* 0x0001e80000100800 */
[----:B------:R-:W3:Y:S01]  /*bdf50*/  LDL.LU R16, [R1+0x557c] ;  /* 0x00557c0001107983 */ /* 0x000ee20000300800 */
[----:B------:R-:W-:Y:S02]  /*bdf60*/  SHF.R.U32.HI R175, RZ, 0x8, R34 ;  /* 0x00000008ffaf7819 */ /* 0x000fe40000011622 */
[----:B--2---:R-:W-:Y:S02]  /*bdf70*/  LOP3.LUT R30, R144, 0xffff, RZ, 0xc0, !PT ;  /* 0x0000ffff901e7812 */ /* 0x004fe400078ec0ff */
[----:B------:R-:W2:Y:S01]  /*bdf80*/  LDL.LU R144, [R1+0x4a58] ;  /* 0x004a580001907983 */ /* 0x000ea20000300800 */
[----:B----4-:R-:W-:-:S03]  /*bdf90*/  LOP3.LUT R29, R148, 0xffff, RZ, 0xc0, !PT ;  /* 0x0000ffff941d7812 */ /* 0x010fc600078ec0ff */
[----:B------:R-:W4:Y:S01]  /*bdfa0*/  LDL.LU R148, [R1+0x4828] ;  /* 0x0048280001947983 */ /* 0x000f220000300800 */
[----:B------:R-:W-:-:S04]  /*bdfb0*/  PRMT R28, R30, 0x3340, R29 ;  /* 0x000033401e1c7816 */ /* 0x000fc8000000001d */
[----:B0-----:R-:W-:-:S05]  /*bdfc0*/  PRMT R8, R28, 0x5410, R25 ;  /* 0x000054101c087816 */ /* 0x001fca0000000019 */
[----:B------:R0:W-:Y:S01]  /*bdfd0*/  STL [R1+0x4870], R8 ;  /* 0x0048700801007387 */ /* 0x0001e20000100800 */
[----:B------:R-:W-:Y:S02]  /*bdfe0*/  SHF.R.U32.HI R28, RZ, 0x8, R30 ;  /* 0x00000008ff1c7819 */ /* 0x000fe4000001161e */
[----:B------:R-:W-:Y:S02]  /*bdff0*/  SHF.R.U32.HI R25, RZ, 0x8, R29 ;  /* 0x00000008ff197819 */ /* 0x000fe4000001161d */
[----:B0-----:R-:W-:Y:S02]  /*be000*/  IADD3 R8, P2, R137, R0, RZ ;  /* 0x0000000089087210 */ /* 0x001fe40007f5e0ff */
[----:B------:R-:W-:-:S03]  /*be010*/  LOP3.LUT R28, R28, 0xffff, RZ, 0xc0, !PT ;  /* 0x0000ffff1c1c7812 */ /* 0x000fc600078ec0ff */
[----:B------:R-:W-:Y:S01]  /*be020*/  IMAD.X R9, R24, 0x1, R7, P2 ;  /* 0x0000000118097824 */ /* 0x000fe200010e0607 */
[----:B------:R-:W-:-:S04]  /*be030*/  LOP3.LUT R25, R25, 0xffff, RZ, 0xc0, !PT ;  /* 0x0000ffff19197812 */ /* 0x000fc800078ec0ff */
[----:B------:R0:W-:Y:S02]  /*be040*/  STL.64 [R1+0x758], R8 ;  /* 0x0007580801007387 */ /* 0x0001e40000100a00 */
        /* <DEDUP_REMOVED lines=24> */
[----:B0-----:R-:W-:-:S05]  /*be1d0*/  PRMT R8, R25, 0x3340, R24 ;  /* 0x0000334019087816 */ /* 0x001fca0000000018 */
[----:B------:R0:W-:Y:S04]  /*be1e0*/  STL [R1+0xc80], R8 ;  /* 0x000c800801007387 */ /* 0x0001e80000100800 */
[----:B------:R-:W3:Y:S01]  /*be1f0*/  LDL.LU R16, [R1+0x5578] ;  /* 0x0055780001107983 */ /* 0x000ee20000300800 */
[----:B------:R-:W-:Y:S02]  /*be200*/  PRMT R24, R30, 0x3340, R0 ;  /* 0x000033401e187816 */ /* 0x000fe40000000000 */
[----:B------:R-:W-:Y:S02]  /*be210*/  SHF.R.U32.HI R168, RZ, 0x8, R34 ;  /* 0x00000008ffa87819 */ /* 0x000fe40000011622 */
        /* <DEDUP_REMOVED lines=13> */
[----:B---3--:R-:W-:Y:S02]  /*be2f0*/  LOP3.LUT R29, R136, 0xffff, RZ, 0xc0, !PT ;  /* 0x0000ffff881d7812 */ /* 0x008fe400078ec0ff */
[----:B------:R-:W-:-:S04]  /*be300*/  LOP3.LUT R34, R152, 0xffff, RZ, 0xc0, !PT ;  /* 0x0000ffff98227812 */ /* 0x000fc800078ec0ff */
[----:B------:R-:W-:Y:S02]  /*be310*/  PRMT R24, R34, 0x3340, R0 ;  /* 0x0000334022187816 */ /* 0x000fe40000000000 */
[----:B------:R-:W-:-:S04]  /*be320*/  LOP3.LUT R28, R18, 0xffff, RZ, 0xc0, !PT ;  /* 0x0000ffff121c7812 */ /* 0x000fc800078ec0ff */
[----:B------:R-:W-:-:S04]  /*be330*/  PRMT R25, R29, 0x3340, R28 ;  /* 0x000033401d197816 */ /* 0x000fc8000000001c */
[----:B------:R-:W-:-:S05]  /*be340*/  PRMT R10, R25, 0x5410, R24 ;  /* 0x00005410190a7816 */ /* 0x000fca0000000018 */
[----:B------:R-:W-:Y:S04]  /*be350*/  STL [R1+0x4834], R10 ;  /* 0x0048340a01007387 */ /* 0x000fe80000100800 */
[----:B------:R-:W3:Y:S04]  /*be360*/  LDL.LU R136, [R1+0x4ee8] ;  /* 0x004ee80001887983 */ /* 0x000ee80000300800 */
[----:B------:R-:W3:Y:S04]  /*be370*/  LDL.LU R152, [R1+0x4688] ;  /* 0x0046880001987983 */ /* 0x000ee80000300800 */
[----:B------:R-:W3:Y:S01]  /*be380*/  LDL.LU R18, [R1+0x4920] ;  /* 0x0049200001127983 */ /* 0x000ee20000300800 */
[----:B------:R-:W-:-:S02]  /*be390*/  SHF.R.S32.HI R24, RZ, 0x1f, R138 ;  /* 0x0000001fff187819 */ /* 0x000fc4000001148a */
[----:B0-----:R-:W-:Y:S02]  /*be3a0*/  IADD3 R8, P2, R138, R2, RZ ;  /* 0x000000028a087210 */ /* 0x001fe40007f5e0ff */
[----:B------:R-:W-:Y:S02]  /*be3b0*/  SHF.R.U32.HI R29, RZ, 0x8, R29 ;  /* 0x00000008ff1d7819 */ /* 0x000fe4000001161d */
[----:B------:R-:W-:Y:S01]  /*be3c0*/  SHF.R.U32.HI R25, RZ, 0x8, R28 ;  /* 0x00000008ff197819 */ /* 0x000fe2000001161c */
[----:B------:R-:W-:Y:S01]  /*be3d0*/  IMAD.X R9, R24, 0x1, R13, P2 ;  /* 0x0000000118097824 */ /* 0x000fe200010e060d */
[----:B------:R-:W-:Y:S02]  /*be3e0*/  LOP3.LUT R28, R29, 0xffff, RZ, 0xc0, !PT ;  /* 0x0000ffff1d1c7812 */ /* 0x000fe400078ec0ff */
[----:B------:R-:W-:Y:S02]  /*be3f0*/  LOP3.LUT R25, R25, 0xffff, RZ, 0xc0, !PT ;  /* 0x0000ffff19197812 */ /* 0x000fe400078ec0ff */
[----:B------:R-:W-:Y:S01]  /*be400*/  SHF.R.U32.HI R167, RZ, 0x8, R30 ;  /* 0x00000008ffa77819 */ /* 0x000fe2000001161e */
[----:B------:R0:W-:Y:S01]  /*be410*/  STL.64 [R1+0x740], R8 ;  /* 0x0007400801007387 */ /* 0x0001e20000100a00 */
[----:B------:R-:W-:-:S02]  /*be420*/  LOP3.LUT R201, R17, 0xffff, RZ, 0xc0, !PT ;  /* 0x0000ffff11c97812 */ /* 0x000fc400078ec0ff */
[----:B0-----:R-:W-:Y:S02]  /*be430*/  PRMT R8, R28, 0x3340, R25 ;  /* 0x000033401c087816 */ /* 0x001fe40000000019 */
[----:B------:R-:W-:-:S03]  /*be440*/  PRMT R25, R201, 0x3340, R0 ;  /* 0x00003340c9197816 */ /* 0x000fc60000000000 */
[----:B------:R0:W-:Y:S04]  /*be450*/  STL [R1+0x34c], R8 ;  /* 0x00034c0801007387 */ /* 0x0001e80000100800 */
[----:B------:R-:W3:Y:S04]  /*be460*/  LDL.LU R17, [R1+0x5574] ;  /* 0x0055740001117983 */ /* 0x000ee80000300800 */
[----:B------:R-:W3:Y:S01]  /*be470*/  LDL.LU R137, [R1+0x4eec] ;  /* 0x004eec0001897983 */ /* 0x000ee20000300800 */
[----:B------:R-:W-:-:S04]  /*be480*/  SHF.R.U32.HI R166, RZ, 0x8, R34 ;  /* 0x00000008ffa67819 */ /* 0x000fc80000011622 */
[----:B------:R-:W-:-:S04]  /*be490*/  LOP3.LUT R166, R166, 0xffff, RZ, 0xc0, !PT ;  /* 0x0000ffffa6a67812 */ /* 0x000fc800078ec0ff */
[----:B------:R-:W-:Y:S02]  /*be4a0*/  PRMT R166, R166, 0x3340, R0 ;  /* 0x00003340a6a67816 */ /* 0x000fe40000000000 */
[----:B--2---:R-:W-:Y:S02]  /*be4b0*/  LOP3.LUT R30, R144, 0xffff, RZ, 0xc0, !PT ;  /* 0x0000ffff901e7812 */ /* 0x004fe400078ec0ff */
[----:B------:R-:W2:Y:S01]  /*be4c0*/  LDL.LU R144, [R1+0x468c] ;  /* 0x00468c0001907983 */ /* 0x000ea20000300800 */
[----:B----4-:R-:W-:-:S04]  /*be4d0*/  LOP3.LUT R29, R148, 0xffff, RZ, 0xc0, !PT ;  /* 0x0000ffff941d7812 */ /* 0x010fc800078ec0ff */
[----:B------:R-:W-:-:S04]  /*be4e0*/  PRMT R28, R30, 0x3340, R29 ;  /* 0x000033401e1c7816 */ /* 0x000fc8000000001d */
[----:B0-----:R-:W-:-:S05]  /*be4f0*/  PRMT R8, R28, 0x5410, R25 ;  /* 0x000054101c087816 */ /* 0x001fca0000000019 */
[----:B------:R0:W-:Y:S04]  /*be500*/  STL [R1+0x4828], R8 ;  /* 0x0048280801007387 */ /* 0x0001e80000100800 */
[----:B------:R-:W4:Y:S01]  /*be510*/  LDL.LU R148, [R1+0x4938] ;  /* 0x0049380001947983 */ /* 0x000f220000300800 */
[----:B------:R-:W-:Y:S02]  /*be520*/  SHF.R.U32.HI R28, RZ, 0x8, R30 ;  /* 0x00000008ff1c7819 */ /* 0x000fe4000001161e */
[----:B------:R-:W-:Y:S02]  /*be530*/  SHF.R.U32.HI R25, RZ, 0x8, R29 ;  /* 0x00000008ff197819 */ /* 0x000fe4000001161d */
[----:B0-----:R-:W-:Y:S02]  /*be540*/  IADD3 R8, P2, R138, R0, RZ ;  /* 0x000000008a087210 */ /* 0x001fe40007f5e0ff */
[----:B------:R-:W-:-:S03]  /*be550*/  LOP3.LUT R28, R28, 0xffff, RZ, 0xc0, !PT ;  /* 0x0000ffff1c1c7812 */ /* 0x000fc600078ec0ff */
[----:B------:R-:W-:Y:S01]  /*be560*/  IMAD.X R9, R24, 0x1, R7, P2 ;  /* 0x0000000118097824 */ /* 0x000fe200010e0607 */
[----:B------:R-:W-:-:S04]  /*be570*/  LOP3.LUT R25, R25, 0xffff, RZ, 0xc0, !PT ;  /* 0x0000ffff19197812 */ /* 0x000fc800078ec0ff */
[----:B------:R0:W-:Y:S04]  /*be580*/  STL.64 [R1+0x738], R8 ;  /* 0x0007380801007387 */ /* 0x0001e80000100a00 */
[----:B------:R-:W-:Y:S01]  /*be590*/  STL [R1+0x54ac], R166 ;  /* 0x0054aca601007387 */ /* 0x000fe20000100800 */
[----:B0-----:R-:W-:-:S05]  /*be5a0*/  PRMT R8, R28, 0x3340, R25 ;  /* 0x000033401c087816 */ /* 0x001fca0000000019 */
[----:B------:R0:W-:Y:S01]  /*be5b0*/  STL [R1+0xccc], R8 ;  /* 0x000ccc0801007387 */ /* 0x0001e20000100800 */
[----:B---3--:R-:W-:-:S03]  /*be5c0*/  LOP3.LUT R34, R152, 0xffff, RZ, 0xc0, !PT ;  /* 0x0000ffff98227812 */ /* 0x008fc600078ec0ff */
[----:B------:R-:W3:Y:S01]  /*be5d0*/  LDL.LU R152, [R1+0x4abc] ;  /* 0x004abc0001987983 */ /* 0x000ee20000300800 */
[----:B------:R-:W-:-:S03]  /*be5e0*/  LOP3.LUT R29, R18, 0xffff, RZ, 0xc0, !PT ;  /* 0x0000ffff121d7812 */ /* 0x000fc600078ec0ff */
[----:B------:R-:W3:Y:S01]  /*be5f0*/  LDL.LU R18, [R1+0x4850] ;  /* 0x0048500001127983 */ /* 0x000ee20000300800 */
[----:B------:R-:W-:Y:S02]  /*be600*/  LOP3.LUT R30, R136, 0xffff, RZ, 0xc0, !PT ;  /* 0x0000ffff881e7812 */ /* 0x000fe400078ec0ff */
[----:B------:R-:W-:Y:S01]  /*be610*/  PRMT R25, R34, 0x3340, R0 ;  /* 0x0000334022197816 */ /* 0x000fe20000000000 */
[----:B------:R-:W3:Y:S01]  /*be620*/  LDL.LU R136, [R1+0xcbc] ;  /* 0x000cbc0001887983 */ /* 0x000ee20000300800 */
        /* <DEDUP_REMOVED lines=17> */
[----:B--2---:R-:W-:-:S03]  /*be740*/  LOP3.LUT R28, R144, 0xffff, RZ, 0xc0, !PT ;  /* 0x0000ffff901c7812 */ /* 0x004fc600078ec0ff */
[----:B------:R-:W2:Y:S01]  /*be750*/  LDL.LU R144, [R1+0x485c] ;  /* 0x00485c0001907983 */ /* 0x000ea20000300800 */
[----:B------:R-:W-:Y:S02]  /*be760*/  PRMT R24, R28, 0x3340, R0 ;  /* 0x000033401c187816 */ /* 0x000fe40000000000 */
[----:B------:R-:W-:Y:S02]  /*be770*/  SHF.R.U32.HI R165, RZ, 0x8, R28 ;  /* 0x00000008ffa57819 */ /* 0x000fe4000001161c */
[----:B----4-:R-:W-:-:S04]  /*be780*/  LOP3.LUT R29, R148, 0xffff, RZ, 0xc0, !PT ;  /* 0x0000ffff941d7812 */ /* 0x010fc800078ec0ff */
[----:B------:R-:W-:-:S04]  /*be790*/  PRMT R25, R30, 0x3340, R29 ;  /* 0x000033401e197816 */ /* 0x000fc8000000001d */
[----:B0-----:R-:W-:Y:S02]  /*be7a0*/  PRMT R8, R25, 0x5410, R24 ;  /* 0x0000541019087816 */ /* 0x001fe40000000018 */
[----:B------:R-:W-:Y:S02]  /*be7b0*/  SHF.R.U32.HI R25, RZ, 0x8, R30 ;  /* 0x00000008ff197819 */ /* 0x000fe4000001161e */
[----:B------:R-:W-:Y:S02]  /*be7c0*/  SHF.R.U32.HI R24, RZ, 0x8, R29 ;  /* 0x00000008ff187819 */ /* 0x000fe4000001161d */
[----:B------:R-:W-:Y:S02]  /*be7d0*/  LOP3.LUT R165, R165, 0xffff, RZ, 0xc0, !PT ;  /* 0x0000ffffa5a57812 */ /* 0x000fe400078ec0ff */
[----:B------:R-:W-:Y:S02]  /*be7e0*/  LOP3.LUT R25, R25, 0xffff, RZ, 0xc0, !PT ;  /* 0x0000ffff19197812 */ /* 0x000fe400078ec0ff */
[----:B------:R-:W-:Y:S01]  /*be7f0*/  LOP3.LUT R24, R24, 0xffff, RZ, 0xc0, !PT ;  /* 0x0000ffff18187812 */ /* 0x000fe200078ec0ff */
[----:B------:R0:W-:Y:S01]  /*be800*/  STL [R1+0x4818], R8 ;  /* 0x0048180801007387 */ /* 0x0001e20000100800 */
[----:B------:R-:W-:-:S02]  /*be810*/  PRMT R165, R165, 0x3340, R0 ;  /* 0x00003340a5a57816 */ /* 0x000fc40000000000 */
[----:B------:R-:W-:-:S03]  /*be820*/  LOP3.LUT R30, R16, 0xffff, RZ, 0xc0, !PT ;  /* 0x0000ffff101e7812 */ /* 0x000fc600078ec0ff */
[----:B------:R-:W-:Y:S01]  /*be830*/  STL [R1+0x54a8], R165 ;  /* 0x0054a8a501007387 */ /* 0x000fe20000100800 */
[----:B0-----:R-:W-:-:S05]  /*be840*/  PRMT R8, R25, 0x3340, R24 ;  /* 0x0000334019087816 */ /* 0x001fca0000000018 */
[----:B------:R0:W-:Y:S04]  /*be850*/  STL [R1+0x340], R8 ;  /* 0x0003400801007387 */ /* 0x0001e80000100800 */
[----:B------:R-:W4:Y:S04]  /*be860*/  LDL.LU R16, [R1+0x5570] ;  /* 0x0055700001107983 */ /* 0x000f280000300800 */
[----:B------:R-:W4:Y:S01]  /*be870*/  LDL.LU R148, [R1+0x4f00] ;  /* 0x004f000001947983 */ /* 0x000f220000300800 */
[----:B---3--:R-:W-:-:S03]  /*be880*/  LOP3.LUT R29, R152, 0xffff, RZ, 0xc0, !PT ;  /* 0x0000ffff981d7812 */ /* 0x008fc600078ec0ff */
[----:B------:R-:W3:Y:S01]  /*be890*/  LDL.LU R152, [R1+0x4694] ;  /* 0x0046940001987983 */ /* 0x000ee20000300800 */
[----:B------:R-:W-:-:S03]  /*be8a0*/  LOP3.LUT R28, R18, 0xffff, RZ, 0xc0, !PT ;  /* 0x0000ffff121c7812 */ /* 0x000fc600078ec0ff */
[----:B------:R-:W3:Y:S01]  /*be8b0*/  LDL.LU R18, [R1+0x4970] ;  /* 0x0049700001127983 */ /* 0x000ee20000300800 */
[----:B------:R-:W-:Y:S02]  /*be8c0*/  PRMT R24, R30, 0x3340, R0 ;  /* 0x000033401e187816 */ /* 0x000fe40000000000 */
[----:B------:R-:W-:Y:S02]  /*be8d0*/  PRMT R25, R29, 0x3340, R28 ;  /* 0x000033401d197816 */ /* 0x000fe4000000001c */
[----:B0-----:R-:W-:Y:S02]  /*be8e0*/  IADD3 R8, P2, R136, R2, RZ ;  /* 0x0000000288087210 */ /* 0x001fe40007f5e0ff */
[----:B------:R-:W-:Y:S02]  /*be8f0*/  PRMT R10, R25, 0x5410, R24 ;  /* 0x00005410190a7816 */ /* 0x000fe40000000018 */
[----:B------:R-:W-:Y:S02]  /*be900*/  SHF.R.S32.HI R24, RZ, 0x1f, R136 ;  /* 0x0000001fff187819 */ /* 0x000fe40000011488 */
[----:B------:R-:W-:-:S02]  /*be910*/  SHF.R.U32.HI R164, RZ, 0x8, R34 ;  /* 0x00000008ffa47819 */ /* 0x000fc40000011622 */
[----:B------:R-:W-:Y:S02]  /*be920*/  SHF.R.U32.HI R29, RZ, 0x8, R29 ;  /* 0x00000008ff1d7819 */ /* 0x000fe4000001161d */
[----:B------:R-:W-:Y:S01]  /*be930*/  SHF.R.U32.HI R25, RZ, 0x8, R28 ;  /* 0x00000008ff197819 */ /* 0x000fe2000001161c */
[----:B------:R-:W-:Y:S01]  /*be940*/  IMAD.X R9, R24, 0x1, R13, P2 ;  /* 0x0000000118097824 */ /* 0x000fe200010e060d */
[----:B------:R-:W-:Y:S02]  /*be950*/  LOP3.LUT R164, R164, 0xffff, RZ, 0xc0, !PT ;  /* 0x0000ffffa4a47812 */ /* 0x000fe400078ec0ff */
[----:B------:R-:W-:Y:S02]  /*be960*/  LOP3.LUT R28, R29, 0xffff, RZ, 0xc0, !PT ;  /* 0x0000ffff1d1c7812 */ /* 0x000fe400078ec0ff */
[----:B------:R-:W-:Y:S01]  /*be970*/  LOP3.LUT R25, R25, 0xffff, RZ, 0xc0, !PT ;  /* 0x0000ffff19197812 */ /* 0x000fe200078ec0ff */
[----:B------:R-:W-:Y:S01]  /*be980*/  STL [R1+0x47e8], R10 ;  /* 0x0047e80a01007387 */ /* 0x000fe20000100800 */
[----:B------:R-:W-:-:S03]  /*be990*/  PRMT R164, R164, 0x3340, R0 ;  /* 0x00003340a4a47816 */ /* 0x000fc60000000000 */
[----:B------:R0:W-:Y:S04]  /*be9a0*/  STL.64 [R1+0x720], R8 ;  /* 0x0007200801007387 */ /* 0x0001e80000100a00 */
[----:B------:R-:W-:Y:S01]  /*be9b0*/  STL [R1+0x54a4], R164 ;  /* 0x0054a4a401007387 */ /* 0x000fe20000100800 */
[----:B0-----:R-:W-:-:S05]  /*be9c0*/  PRMT R8, R28, 0x3340, R25 ;  /* 0x000033401c087816 */ /* 0x001fca0000000019 */
[----:B------:R0:W-:Y:S04]  /*be9d0*/  STL [R1+0x33c], R8 ;  /* 0x00033c0801007387 */ /* 0x0001e80000100800 */
[----:B------:R-:W3:Y:S01]  /*be9e0*/  LDL.LU R138, [R1+0x4b14] ;  /* 0x004b1400018a7983 */ /* 0x000ee20000300800 */
[----:B------:R-:W-:-:S03]  /*be9f0*/  LOP3.LUT R122, R137, 0xffff, RZ, 0xc0, !PT ;  /* 0x0000ffff897a7812 */ /* 0x000fc600078ec0ff */
[----:B------:R-:W3:Y:S01]  /*bea00*/  LDL.LU R137, [R1+0x486c] ;  /* 0x00486c0001897983 */ /* 0x000ee20000300800 */
[----:B------:R-:W-:Y:S02]  /*bea10*/  SHF.R.U32.HI R163, RZ, 0x8, R30 ;  /* 0x00000008ffa37819 */ /* 0x000fe4000001161e */
[----:B------:R-:W-:Y:S02]  /*bea20*/  SHF.R.U32.HI R28, RZ, 0x8, R122 ;  /* 0x00000008ff1c7819 */ /* 0x000fe4000001167a */
[----:B------:R-:W-:Y:S02]  /*bea30*/  LOP3.LUT R163, R163, 0xffff, RZ, 0xc0, !PT ;  /* 0x0000ffffa3a37812 */ /* 0x000fe400078ec0ff */
[----:B------:R-:W-:Y:S02]  /*bea40*/  LOP3.LUT R28, R28, 0xffff, RZ, 0xc0, !PT ;  /* 0x0000ffff1c1c7812 */ /* 0x000fe400078ec0ff */
[----:B------:R-:W-:-:S05]  /*bea50*/  PRMT R163, R163, 0x3340, R0 ;  /* 0x00003340a3a37816 */ /* 0x000fca0000000000 */
[----:B------:R-:W-:Y:S01]  /*bea60*/  STL [R1+0x54a0], R163 ;  /* 0x0054a0a301007387 */ /* 0x000fe20000100800 */
[----:B--2---:R-:W-:-:S04]  /*bea70*/  LOP3.LUT R119, R144, 0xffff, RZ, 0xc0, !PT ;  /* 0x0000ffff90777812 */ /* 0x004fc800078ec0ff */
[----:B------:R-:W-:-:S04]  /*bea80*/  SHF.R.U32.HI R25, RZ, 0x8, R119 ;  /* 0x00000008ff197819 */ /* 0x000fc80000011677 */
[----:B------:R-:W-:-:S04]  /*bea90*/  LOP3.LUT R25, R25, 0xffff, RZ, 0xc0, !PT ;  /* 0x0000ffff19197812 */ /* 0x000fc800078ec0ff */
[----:B------:R-:W-:-:S05]  /*beaa0*/  PRMT R222, R28, 0x3340, R25 ;  /* 0x000033401cde7816 */ /* 0x000fca0000000019 */
[----:B------:R-:W-:Y:S04]  /*beab0*/  STL [R1+0x5414], R222 ;  /* 0x005414de01007387 */ /* 0x000fe80000100800 */
[----:B------:R-:W2:Y:S01]  /*beac0*/  LDL.LU R144, [R1+0x4f04] ;  /* 0x004f040001907983 */ /* 0x000ea20000300800 */
[----:B----4-:R-:W-:-:S03]  /*bead0*/  LOP3.LUT R34, R148, 0xffff, RZ, 0xc0, !PT ;  /* 0x0000ffff94227812 */ /* 0x010fc600078ec0ff */
[----:B------:R-:W4:Y:S01]  /*beae0*/  LDL.LU R148, [R1+0x4690] ;  /* 0x0046900001947983 */ /* 0x000f220000300800 */
[----:B---3--:R-:W-:Y:S02]  /*beaf0*/  LOP3.LUT R29, R152, 0xffff, RZ, 0xc0, !PT ;  /* 0x0000ffff981d7812 */ /* 0x008fe400078ec0ff */
[----:B------:R-:W-:Y:S02]  /*beb00*/  LOP3.LUT R30, R18, 0xffff, RZ, 0xc0, !PT ;  /* 0x0000ffff121e7812 */ /* 0x000fe400078ec0ff */
[----:B------:R-:W-:Y:S02]  /*beb10*/  PRMT R25, R29, 0x3340, R0 ;  /* 0x000033401d197816 */ /* 0x000fe40000000000 */
[----:B------:R-:W-:-:S04]  /*beb20*/  PRMT R28, R34, 0x3340, R30 ;  /* 0x00003340221c7816 */ /* 0x000fc8000000001e */
[----:B0-----:R-:W-:-:S05]  /*beb30*/  PRMT R8, R28, 0x5410, R25 ;  /* 0x000054101c087816 */ /* 0x001fca0000000019 */
[----:B------:R0:W-:Y:S04]  /*beb40*/  STL [R1+0x47d0], R8 ;  /* 0x0047d00801007387 */ /* 0x0001e80000100800 */
[----:B------:R-:W3:Y:S01]  /*beb50*/  LDL.LU R152, [R1+0x498c] ;  /* 0x00498c0001987983 */ /* 0x000ee20000300800 */
[----:B------:R-:W-:Y:S02]  /*beb60*/  SHF.R.U32.HI R28, RZ, 0x8, R34 ;  /* 0x00000008ff1c7819 */ /* 0x000fe40000011622 */
[----:B------:R-:W-:Y:S02]  /*beb70*/  SHF.R.U32.HI R25, RZ, 0x8, R30 ;  /* 0x00000008ff197819 */ /* 0x000fe4000001161e */
[----:B0-----:R-:W-:Y:S02]  /*beb80*/  IADD3 R8, P2, R136, R0, RZ ;  /* 0x0000000088087210 */ /* 0x001fe40007f5e0ff */
[----:B------:R-:W-:-:S03]  /*beb90*/  LOP3.LUT R28, R28, 0xffff, RZ, 0xc0, !PT ;  /* 0x0000ffff1c1c7812 */ /* 0x000fc600078ec0ff */
[----:B------:R-:W-:Y:S01]  /*beba0*/  IMAD.X R9, R24, 0x1, R7, P2 ;  /* 0x0000000118097824 */ /* 0x000fe200010e0607 */
[----:B------:R-:W-:Y:S02]  /*bebb0*/  LOP3.LUT R25, R25, 0xffff, RZ, 0xc0, !PT ;  /* 0x0000ffff19197812 */ /* 0x000fe400078ec0ff */
[----:B------:R-:W-:Y:S02]  /*bebc0*/  SHF.R.U32.HI R162, RZ, 0x8, R29 ;  /* 0x00000008ffa27819 */ /* 0x000fe4000001161d */
[----:B------:R0:W-:Y:S01]  /*bebd0*/  STL.64 [R1+0x718], R8 ;  /* 0x0007180801007387 */ /* 0x0001e20000100a00 */
[----:B------:R-:W-:Y:S02]  /*bebe0*/  LOP3.LUT R34, R16, 0xffff, RZ, 0xc0, !PT ;  /* 0x0000ffff10227812 */ /* 0x000fe400078ec0ff */
[----:B------:R-:W-:Y:S01]  /*bebf0*/  LOP3.LUT R162, R162, 0xffff, RZ, 0xc0, !PT ;  /* 0x0000ffffa2a27812 */ /* 0x000fe200078ec0ff */
[----:B------:R-:W3:Y:S01]  /*bec00*/  LDL.LU R18, [R1+0xcb8] ;  /* 0x000cb80001127983 */ /* 0x000ee20000300800 */
[----:B0-----:R-:W-:-:S02]  /*bec10*/  PRMT R8, R28, 0x3340, R25 ;  /* 0x000033401c087816 */ /* 0x001fc40000000019 */
[----:B------:R-:W-:Y:S02]  /*bec20*/  LOP3.LUT R30, R138, 0xffff, RZ, 0xc0, !PT ;  /* 0x0000ffff8a1e7812 */ /* 0x000fe400078ec0ff */
[--C-:B------:R-:W-:Y:S01]  /*bec30*/  PRMT R25, R34, 0x3340, R0.reuse ;  /* 0x0000334022197816 */ /* 0x100fe20000000000 */
[----:B------:R0:W-:Y:S01]  /*bec40*/  STL [R1+0x338], R8 ;  /* 0x0003380801007387 */ /* 0x0001e20000100800 */
[----:B------:R-:W-:Y:S02]  /*bec50*/  PRMT R162, R162, 0x3340, R0 ;  /* 0x00003340a2a27816 */ /* 0x000fe40000000000 */
[----:B------:R-:W-:Y:S02]  /*bec60*/  LOP3.LUT R29, R137, 0xffff, RZ, 0xc0, !PT ;  /* 0x0000ffff891d7812 */ /* 0x000fe400078ec0ff */
[----:B0-----:R-:W-:Y:S02]  /*bec70*/  IADD3 R8, P2, R136, R6, RZ ;  /* 0x0000000688087210 */ /* 0x001fe40007f5e0ff */
[----:B------:R-:W-:Y:S01]  /*bec80*/  PRMT R28, R30, 0x3340, R29 ;  /* 0x000033401e1c7816 */ /* 0x000fe2000000001d */
[----:B------:R-:W-:Y:S02]  /*bec90*/  STL [R1+0x549c], R162 ;  /* 0x00549ca201007387 */ /* 0x000fe40000100800 */
[----:B------:R-:W-:Y:S01]  /*beca0*/  IMAD.X R9, R24, 0x1, R5, P2 ;  /* 0x0000000118097824 */ /* 0x000fe200010e0605 */
[----:B------:R-:W-:Y:S01]  /*becb0*/  PRMT R10, R28, 0x5410, R25 ;  /* 0x000054101c0a7816 */ /* 0x000fe20000000019 */
[----:B------:R-:W3:Y:S04]  /*becc0*/  LDL.LU R16, [R1+0x556c] ;  /* 0x00556c0001107983 */ /* 0x000ee80000300800 */
[----:B------:R-:W-:Y:S04]  /*becd0*/  STL [R1+0x47a8], R10 ;  /* 0x0047a80a01007387 */ /* 0x000fe80000100800 */
[----:B------:R0:W-:Y:S01]  /*bece0*/  STL.64 [R1+0x710], R8 ;  /* 0x0007100801007387 */ /* 0x0001e20000100a00 */
[----:B------:R-:W-:-:S03]  /*becf0*/  SHF.R.U32.HI R25, RZ, 0x8, R30 ;  /* 0x00000008ff197819 */ /* 0x000fc6000001161e */
[----:B------:R-:W3:Y:S01]  /*bed00*/  LDL.LU R43, [R1+0x4b40] ;  /* 0x004b4000012b7983 */ /* 0x000ee20000300800 */
[----:B0-----:R-:W-:-:S03]  /*bed10*/  IADD3 R8, P2, R136, R4, RZ ;  /* 0x0000000488087210 */ /* 0x001fc60007f5e0ff */
[----:B------:R-:W3:Y:S02]  /*bed20*/  LDL.LU R139, [R1+0x4888] ;  /* 0x00488800018b7983 */ /* 0x000ee40000300800 */
[----:B------:R-:W-:Y:S01]  /*bed30*/  IMAD.X R9, R24, 0x1, R3, P2 ;  /* 0x0000000118097824 */ /* 0x000fe200010e0603 */
[----:B------:R-:W-:Y:S02]  /*bed40*/  SHF.R.U32.HI R24, RZ, 0x8, R29 ;  /* 0x00000008ff187819 */ /* 0x000fe4000001161d */
[----:B------:R-:W-:Y:S02]  /*bed50*/  LOP3.LUT R25, R25, 0xffff, RZ, 0xc0, !PT ;  /* 0x0000ffff19197812 */ /* 0x000fe400078ec0ff */
[----:B------:R-:W-:Y:S01]  /*bed60*/  LOP3.LUT R24, R24, 0xffff, RZ, 0xc0, !PT ;  /* 0x0000ffff18187812 */ /* 0x000fe200078ec0ff */
[----:B------:R0:W-:Y:S03]  /*bed70*/  STL.64 [R1+0x708], R8 ;  /* 0x0007080801007387 */ /* 0x0001e60000100a00 */
[----:B0-----:R-:W-:-:S05]  /*bed80*/  PRMT R8, R25, 0x3340, R24 ;  /* 0x0000334019087816 */ /* 0x001fca0000000018 */
[----:B------:R0:W-:Y:S04]  /*bed90*/  STL [R1+0x334], R8 ;  /* 0x0003340801007387 */ /* 0x0001e80000100800 */
[----:B------:R-:W3:Y:S04]  /*beda0*/  LDL.LU R138, [R1+0x4f14] ;  /* 0x004f1400018a7983 */ /* 0x000ee80000300800 */
[----:B------:R-:W3:Y:S04]  /*bedb0*/  LDL.LU R137, [R1+0x4698] ;  /* 0x0046980001897983 */ /* 0x000ee80000300800 */
[----:B------:R-:W3:Y:S01]  /*bedc0*/  LDL.LU R136, [R1+0x49c0] ;  /* 0x0049c00001887983 */ /* 0x000ee20000300800 */
[----:B------:R-:W-:-:S04]  /*bedd0*/  SHF.R.U32.HI R161, RZ, 0x8, R34 ;  /* 0x00000008ffa17819 */ /* 0x000fc80000011622 */
[----:B------:R-:W-:-:S04]  /*bede0*/  LOP3.LUT R161, R161, 0xffff, RZ, 0xc0, !PT ;  /* 0x0000ffffa1a17812 */ /* 0x000fc800078ec0ff */
[----:B------:R-:W-:Y:S02]  /*bedf0*/  PRMT R161, R161, 0x3340, R0 ;  /* 0x00003340a1a17816 */ /* 0x000fe40000000000 */
[----:B--2---:R-:W-:Y:S02]  /*bee00*/  LOP3.LUT R29, R144, 0xffff, RZ, 0xc0, !PT ;  /* 0x0000ffff901d7812 */ /* 0x004fe400078ec0ff */
[----:B----4-:R-:W-:-:S04]  /*bee10*/  LOP3.LUT R30, R148, 0xffff, RZ, 0xc0, !PT ;  /* 0x0000ffff941e7812 */ /* 0x010fc800078ec0ff */
[----:B------:R-:W-:Y:S02]  /*bee20*/  PRMT R24, R30, 0x3340, R0 ;  /* 0x000033401e187816 */ /* 0x000fe40000000000 */
[----:B---3--:R-:W-:-:S04]  /*bee30*/  LOP3.LUT R28, R152, 0xffff, RZ, 0xc0, !PT ;  /* 0x0000ffff981c7812 */ /* 0x008fc800078ec0ff */
[----:B------:R-:W-:-:S04]  /*bee40*/  PRMT R25, R29, 0x3340, R28 ;  /* 0x000033401d197816 */ /* 0x000fc8000000001c */
[----:B0-----:R-:W-:Y:S02]  /*bee50*/  PRMT R8, R25, 0x5410, R24 ;  /* 0x0000541019087816 */ /* 0x001fe40000000018 */
[----:B------:R-:W-:Y:S02]  /*bee60*/  SHF.R.U32.HI R25, RZ, 0x8, R29 ;  /* 0x00000008ff197819 */ /* 0x000fe4000001161d */
[----:B------:R-:W-:Y:S02]  /*bee70*/  SHF.R.U32.HI R24, RZ, 0x8, R28 ;  /* 0x00000008ff187819 */ /* 0x000fe4000001161c */
[----:B------:R-:W-:Y:S02]  /*bee80*/  LOP3.LUT R25, R25, 0xffff, RZ, 0xc0, !PT ;  /* 0x0000ffff19197812 */ /* 0x000fe400078ec0ff */
[----:B------:R-:W-:Y:S01]  /*bee90*/  LOP3.LUT R24, R24, 0xffff, RZ, 0xc0, !PT ;  /* 0x0000ffff18187812 */ /* 0x000fe200078ec0ff */
[----:B------:R0:W-:Y:S03]  /*beea0*/  STL [R1+0x47a0], R8 ;  /* 0x0047a00801007387 */ /* 0x0001e60000100800 */
[----:B------:R-:W-:Y:S01]  /*beeb0*/  PRMT R10, R25, 0x3340, R24 ;  /* 0x00003340190a7816 */ /* 0x000fe20000000018 */
[----:B------:R-:W-:Y:S04]  /*beec0*/  STL [R1+0x5498], R161 ;  /* 0x005498a101007387 */ /* 0x000fe80000100800 */
[----:B------:R-:W-:Y:S04]  /*beed0*/  STL [R1+0x330], R10 ;  /* 0x0003300a01007387 */ /* 0x000fe80000100800 */
[----:B------:R-:W2:Y:S04]  /*beee0*/  LDL.LU R144, [R1+0x4b58] ;  /* 0x004b580001907983 */ /* 0x000ea80000300800 */
[----:B------:R-:W3:Y:S04]  /*beef0*/  LDL.LU R148, [R1+0x44] ;  /* 0x0000440001947983 */ /* 0x000ee80000300800 */
[----:B------:R-:W4:Y:S01]  /*bef00*/  LDL.LU R152, [R1+0x4894] ;  /* 0x0048940001987983 */ /* 0x000f220000300800 */
[----:B------:R-:W-:-:S02]  /*bef10*/  SHF.R.S32.HI R24, RZ, 0x1f, R18 ;  /* 0x0000001fff187819 */ /* 0x000fc40000011412 */
[----:B0-----:R-:W-:Y:S02]  /*bef20*/  IADD3 R8, P2, R18, R2, RZ ;  /* 0x0000000212087210 */ /* 0x001fe40007f5e0ff */
[----:B------:R-:W-:Y:S02]  /*bef30*/  SHF.R.U32.HI R190, RZ, 0x8, R160 ;  /* 0x00000008ffbe7819 */ /* 0x000fe400000116a0 */
[----:B------:R-:W-:Y:S01]  /*bef40*/  SHF.R.U32.HI R160, RZ, 0x8, R30 ;  /* 0x00000008ffa07819 */ /* 0x000fe2000001161e */
[----:B------:R-:W-:Y:S01]  /*bef50*/  IMAD.X R9, R24, 0x1, R13, P2 ;  /* 0x0000000118097824 */ /* 0x000fe200010e060d */
[----:B------:R-:W-:Y:S02]  /*bef60*/  SHF.R.U32.HI R169, RZ, 0x8, R37 ;  /* 0x00000008ffa97819 */ /* 0x000fe40000011625 */
[----:B------:R-:W-:Y:S02]  /*bef70*/  LOP3.LUT R160, R160, 0xffff, RZ, 0xc0, !PT ;  /* 0x0000ffffa0a07812 */ /* 0x000fe400078ec0ff */
[----:B------:R0:W-:Y:S02]  /*bef80*/  STL.64 [R1+0x700], R8 ;  /* 0x0007000801007387 */ /* 0x0001e40000100a00 */
[----:B------:R-:W-:-:S02]  /*bef90*/  PRMT R160, R160, 0x3340, R0 ;  /* 0x00003340a0a07816 */ /* 0x000fc40000000000 */
[----:B------:R-:W-:-:S04]  /*befa0*/  LOP3.LUT R28, R43, 0xffff, RZ, 0xc0, !PT ;  /* 0x0000ffff2b1c7812 */ /* 0x000fc800078ec0ff */
[----:B------:R-:W-:Y:S02]  /*befb0*/  SHF.R.U32.HI R29, RZ, 0x8, R28 ;  /* 0x00000008ff1d7819 */ /* 0x000fe4000001161c */
[----:B------:R-:W-:-:S04]  /*befc0*/  LOP3.LUT R25, R139, 0xffff, RZ, 0xc0, !PT ;  /* 0x0000ffff8b197812 */ /* 0x000fc800078ec0ff */
[--C-:B------:R-:W-:Y:S02]  /*befd0*/  PRMT R113, R28, 0x3340, R25.reuse ;  /* 0x000033401c717816 */ /* 0x100fe40000000019 */
[----:B------:R-:W-:Y:S02]  /*befe0*/  SHF.R.U32.HI R25, RZ, 0x8, R25 ;  /* 0x00000008ff197819 */ /* 0x000fe40000011619 */
[----:B------:R-:W-:Y:S02]  /*beff0*/  LOP3.LUT R28, R29, 0xffff, RZ, 0xc0, !PT ;  /* 0x0000ffff1d1c7812 */ /* 0x000fe400078ec0ff */
[----:B------:R-:W-:Y:S02]  /*bf000*/  LOP3.LUT R25, R25, 0xffff, RZ, 0xc0, !PT ;  /* 0x0000ffff19197812 */ /* 0x000fe400078ec0ff */
[----:B------:R-:W-:Y:S02]  /*bf010*/  LOP3.LUT R116, R17, 0xffff, RZ, 0xc0, !PT ;  /* 0x0000ffff11747812 */ /* 0x000fe400078ec0ff */
[----:B0-----:R-:W-:Y:S01]  /*bf020*/  PRMT R8, R28, 0x3340, R25 ;  /* 0x000033401c087816 */ /* 0x001fe20000000019 */
[----:B------:R-:W-:Y:S01]  /*bf030*/  STL [R1+0x5494], R160 ;  /* 0x005494a001007387 */ /* 0x000fe20000100800 */
[----:B------:R-:W-:-:S02]  /*bf040*/  LOP3.LUT R111, R159, 0xffff, RZ, 0xc0, !PT ;  /* 0x0000ffff9f6f7812 */ /* 0x000fc400078ec0ff */
[----:B------:R-:W-:Y:S01]  /*bf050*/  SHF.R.U32.HI R159, RZ, 0x8, R116 ;  /* 0x00000008ff9f7819 */ /* 0x000fe20000011674 */
[----:B------:R0:W-:Y:S01]  /*bf060*/  STL [R1+0x25c], R8 ;  /* 0x00025c0801007387 */ /* 0x0001e20000100800 */
[----:B------:R-:W-:-:S03]  /*bf070*/  LOP3.LUT R30, R138, 0xffff, RZ, 0xc0, !PT ;  /* 0x0000ffff8a1e7812 */ /* 0x000fc600078ec0ff */
[----:B------:R-:W4:Y:S01]  /*bf080*/  LDL.LU R17, [R1+0x5568] ;  /* 0x0055680001117983 */ /* 0x000f220000300800 */
[----:B------:R-:W-:Y:S02]  /*bf090*/  LOP3.LUT R37, R137, 0xffff, RZ, 0xc0, !PT ;  /* 0x0000ffff89257812 */ /* 0x000fe400078ec0ff */
[----:B------:R-:W-:Y:S02]  /*bf0a0*/  LOP3.LUT R29, R136, 0xffff, RZ, 0xc0, !PT ;  /* 0x0000ffff881d7812 */ /* 0x000fe400078ec0ff */
[----:B------:R-:W-:Y:S02]  /*bf0b0*/  PRMT R25, R37, 0x3340, R0 ;  /* 0x0000334025197816 */ /* 0x000fe40000000000 */
        /* <DEDUP_REMOVED lines=8> */
[----:B------:R-:W-:-:S05]  /*bf140*/  PRMT R159, R159, 0x3340, R0 ;  /* 0x000033409f9f7816 */ /* 0x000fca0000000000 */
[----:B------:R-:W-:Y:S01]  /*bf150*/  STL [R1+0x5490], R159 ;  /* 0x0054909f01007387 */ /* 0x000fe20000100800 */
[----:B0-----:R-:W-:-:S03]  /*bf160*/  PRMT R8, R28, 0x3340, R25 ;  /* 0x000033401c087816 */ /* 0x001fc60000000019 */
[----:B------:R-:W4:Y:S04]  /*bf170*/  LDL.LU R137, [R1+0x4f24] ;  /* 0x004f240001897983 */ /* 0x000f280000300800 */
[----:B------:R0:W-:Y:S04]  /*bf180*/  STL [R1+0x258], R8 ;  /* 0x0002580801007387 */ /* 0x0001e80000100800 */
[----:B------:R-:W4:Y:S01]  /*bf190*/  LDL.LU R136, [R1+0x469c] ;  /* 0x00469c0001887983 */ /* 0x000f220000300800 */
[----:B0-----:R-:W-:-:S05]  /*bf1a0*/  IADD3 R8, P2, R18, R0, RZ ;  /* 0x0000000012087210 */ /* 0x001fca0007f5e0ff */
[----:B------:R-:W-:Y:S01]  /*bf1b0*/  IMAD.X R9, R24, 0x1, R7, P2 ;  /* 0x0000000118097824 */ /* 0x000fe200010e0607 */
[----:B--2---:R-:W-:Y:S02]  /*bf1c0*/  LOP3.LUT R30, R144, 0xffff, RZ, 0xc0, !PT ;  /* 0x0000ffff901e7812 */ /* 0x004fe400078ec0ff */
[----:B------:R-:W2:Y:S01]  /*bf1d0*/  LDL.LU R144, [R1+0x49d8] ;  /* 0x0049d80001907983 */ /* 0x000ea20000300800 */
[----:B---3--:R-:W-:Y:S02]  /*bf1e0*/  LOP3.LUT R34, R148, 0xffff, RZ, 0xc0, !PT ;  /* 0x0000ffff94227812 */ /* 0x008fe400078ec0ff */
[----:B----4-:R-:W-:Y:S02]  /*bf1f0*/  LOP3.LUT R29, R152, 0xffff, RZ, 0xc0, !PT ;  /* 0x0000ffff981d7812 */ /* 0x010fe400078ec0ff */
[----:B------:R-:W-:Y:S02]  /*bf200*/  PRMT R25, R34, 0x3340, R0 ;  /* 0x0000334022197816 */ /* 0x000fe40000000000 */
[----:B------:R-:W-:-:S04]  /*bf210*/  PRMT R28, R30, 0x3340, R29 ;  /* 0x000033401e1c7816 */ /* 0x000fc8000000001d */
[----:B------:R-:W-:Y:S02]  /*bf220*/  PRMT R10, R28, 0x5410, R25 ;  /* 0x000054101c0a7816 */ /* 0x000fe40000000019 */
[----:B------:R-:W-:Y:S02]  /*bf230*/  SHF.R.U32.HI R28, RZ, 0x8, R30 ;  /* 0x00000008ff1c7819 */ /* 0x000fe4000001161e */
[----:B------:R-:W-:Y:S01]  /*bf240*/  SHF.R.U32.HI R25, RZ, 0x8, R29 ;  /* 0x00000008ff197819 */ /* 0x000fe2000001161d */
[----:B------:R-:W-:Y:S01]  /*bf250*/  STL [R1+0x475c], R10 ;  /* 0x00475c0a01007387 */ /* 0x000fe20000100800 */
[----:B------:R-:W-:Y:S02]  /*bf260*/  LOP3.LUT R28, R28, 0xffff, RZ, 0xc0, !PT ;  /* 0x0000ffff1c1c7812 */ /* 0x000fe400078ec0ff */
[----:B------:R-:W-:Y:S01]  /*bf270*/  LOP3.LUT R25, R25, 0xffff, RZ, 0xc0, !PT ;  /* 0x0000ffff19197812 */ /* 0x000fe200078ec0ff */
[----:B------:R-:W3:Y:S04]  /*bf280*/  LDL.LU R43, [R1+0x4b78] ;  /* 0x004b7800012b7983 */ /* 0x000ee80000300800 */
[----:B------:R0:W-:Y:S04]  /*bf290*/  STL.64 [R1+0x6f8], R8 ;  /* 0x0006f80801007387 */ /* 0x0001e80000100a00 */
[----:B------:R-:W4:Y:S04]  /*bf2a0*/  LDL.LU R139, [R1+0x48ac] ;  /* 0x0048ac00018b7983 */ /* 0x000f280000300800 */
[----:B------:R-:W4:Y:S01]  /*bf2b0*/  LDL.LU R138, [R1+0x4f30] ;  /* 0x004f3000018a7983 */ /* 0x000f220000300800 */
[----:B0-----:R-:W-:-:S05]  /*bf2c0*/  PRMT R8, R28, 0x3340, R25 ;  /* 0x000033401c087816 */ /* 0x001fca0000000019 */
[----:B------:R0:W-:Y:S04]  /*bf2d0*/  STL [R1+0x254], R8 ;  /* 0x0002540801007387 */ /* 0x0001e80000100800 */
[----:B------:R-:W4:Y:S04]  /*bf2e0*/  LDL.LU R148, [R1+0x46a0] ;  /* 0x0046a00001947983 */ /* 0x000f280000300800 */
[----:B------:R-:W4:Y:S01]  /*bf2f0*/  LDL.LU R152, [R1+0x49f0] ;  /* 0x0049f00001987983 */ /* 0x000f220000300800 */
[----:B0-----:R-:W-:-:S05]  /*bf300*/  IADD3 R8, P2, R18, R6, RZ ;  /* 0x0000000612087210 */ /* 0x001fca0007f5e0ff */
[----:B------:R-:W-:-:S05]  /*bf310*/  IMAD.X R9, R24, 0x1, R5, P2 ;  /* 0x0000000118097824 */ /* 0x000fca00010e0605 */
[----:B------:R0:W-:Y:S02]  /*bf320*/  STL.64 [R1+0x6f0], R8 ;  /* 0x0006f00801007387 */ /* 0x0001e40000100a00 */
[----:B0-----:R-:W-:Y:S02]  /*bf330*/  IADD3 R8, P2, R18, R4, RZ ;  /* 0x0000000412087210 */ /* 0x001fe40007f5e0ff */
[----:B------:R-:W4:Y:S03]  /*bf340*/  LDL.LU R18, [R1+0xcb4] ;  /* 0x000cb40001127983 */ /* 0x000f260000300800 */
[----:B------:R-:W-:-:S05]  /*bf350*/  IMAD.X R9, R24, 0x1, R3, P2 ;  /* 0x0000000118097824 */ /* 0x000fca00010e0603 */
[----:B------:R0:W-:Y:S01]  /*bf360*/  STL.64 [R1+0x6e8], R8 ;  /* 0x0006e80801007387 */ /* 0x0001e20000100a00 */
[----:B------:R-:W-:Y:S02]  /*bf370*/  SHF.R.U32.HI R93, RZ, 0x8, R157 ;  /* 0x00000008ff5d7819 */ /* 0x000fe4000001169d */
[----:B------:R-:W-:Y:S02]  /*bf380*/  LOP3.LUT R30, R137, 0xffff, RZ, 0xc0, !PT ;  /* 0x0000ffff891e7812 */ /* 0x000fe400078ec0ff */
[----:B------:R-:W-:-:S04]  /*bf390*/  LOP3.LUT R28, R136, 0xffff, RZ, 0xc0, !PT ;  /* 0x0000ffff881c7812 */ /* 0x000fc800078ec0ff */
[----:B------:R-:W-:Y:S02]  /*bf3a0*/  PRMT R24, R28, 0x3340, R0 ;  /* 0x000033401c187816 */ /* 0x000fe40000000000 */
[----:B------:R-:W-:Y:S02]  /*bf3b0*/  SHF.R.U32.HI R157, RZ, 0x8, R34 ;  /* 0x00000008ff9d7819 */ /* 0x000fe40000011622 */
[----:B------:R-:W-:Y:S02]  /*bf3c0*/  LOP3.LUT R159, R16, 0xffff, RZ, 0xc0, !PT ;  /* 0x0000ffff109f7812 */ /* 0x000fe400078ec0ff */
[----:B------:R-:W-:Y:S02]  /*bf3d0*/  SHF.R.U32.HI R94, RZ, 0x8, R156 ;  /* 0x00000008ff5e7819 */ /* 0x000fe4000001169c */
[----:B------:R-:W-:Y:S02]  /*bf3e0*/  SHF.R.U32.HI R184, RZ, 0x8, R40 ;  /* 0x00000008ffb87819 */ /* 0x000fe40000011628 */
[----:B------:R-:W-:-:S02]  /*bf3f0*/  SHF.R.U32.HI R156, RZ, 0x8, R28 ;  /* 0x00000008ff9c7819 */ /* 0x000fc4000001161c */
[----:B--2---:R-:W-:-:S04]  /*bf400*/  LOP3.LUT R29, R144, 0xffff, RZ, 0xc0, !PT ;  /* 0x0000ffff901d7812 */ /* 0x004fc800078ec0ff */
[----:B------:R-:W-:-:S04]  /*bf410*/  PRMT R25, R30, 0x3340, R29 ;  /* 0x000033401e197816 */ /* 0x000fc8000000001d */
[----:B0-----:R-:W-:Y:S02]  /*bf420*/  PRMT R8, R25, 0x5410, R24 ;  /* 0x0000541019087816 */ /* 0x001fe40000000018 */
[----:B------:R-:W-:Y:S02]  /*bf430*/  SHF.R.U32.HI R25, RZ, 0x8, R30 ;  /* 0x00000008ff197819 */ /* 0x000fe4000001161e */
[----:B------:R-:W-:Y:S02]  /*bf440*/  SHF.R.U32.HI R24, RZ, 0x8, R29 ;  /* 0x00000008ff187819 */ /* 0x000fe4000001161d */
[----:B------:R-:W-:Y:S02]  /*bf450*/  LOP3.LUT R25, R25, 0xffff, RZ, 0xc0, !PT ;  /* 0x0000ffff19197812 */ /* 0x000fe400078ec0ff */
[----:B------:R-:W-:Y:S01]  /*bf460*/  LOP3.LUT R24, R24, 0xffff, RZ, 0xc0, !PT ;  /* 0x0000ffff18187812 */ /* 0x000fe200078ec0ff */
[----:B------:R0:W-:Y:S04]  /*bf470*/  STL [R1+0x4758], R8 ;  /* 0x0047580801007387 */ /* 0x0001e80000100800 */
[----:B------:R-:W2:Y:S04]  /*bf480*/  LDL.LU R137, [R1+0x4f34] ;  /* 0x004f340001897983 */ /* 0x000ea80000300800 */
[----:B------:R-:W2:Y:S01]  /*bf490*/  LDL.LU R136, [R1+0x46a4] ;  /* 0x0046a40001887983 */ /* 0x000ea20000300800 */
[----:B0-----:R-:W-:-:S05]  /*bf4a0*/  PRMT R8, R25, 0x3340, R24 ;  /* 0x0000334019087816 */ /* 0x001fca0000000018 */
[----:B------:R0:W-:Y:S04]  /*bf4b0*/  STL [R1+0x250], R8 ;  /* 0x0002500801007387 */ /* 0x0001e80000100800 */
[----:B------:R-:W2:Y:S01]  /*bf4c0*/  LDL.LU R144, [R1+0x4a08] ;  /* 0x004a080001907983 */ /* 0x000ea20000300800 */
[----:B---3--:R-:W-:Y:S02]  /*bf4d0*/  LOP3.LUT R34, R43, 0xffff, RZ, 0xc0, !PT ;  /* 0x0000ffff2b227812 */ /* 0x008fe400078ec0ff */
[----:B----4-:R-:W-:Y:S01]  /*bf4e0*/  LOP3.LUT R29, R139, 0xffff, RZ, 0xc0, !PT ;  /* 0x0000ffff8b1d7812 */ /* 0x010fe200078ec0ff */
[----:B------:R-:W3:Y:S01]  /*bf4f0*/  LDL.LU R16, [R1+0x5564] ;  /* 0x0055640001107983 */ /* 0x000ee20000300800 */
[----:B------:R-:W-:Y:S02]  /*bf500*/  PRMT R24, R159, 0x3340, R0 ;  /* 0x000033409f187816 */ /* 0x000fe40000000000 */
[----:B------:R-:W-:-:S02]  /*bf510*/  PRMT R25, R34, 0x3340, R29 ;  /* 0x0000334022197816 */ /* 0x000fc4000000001d */
[----:B------:R-:W-:Y:S02]  /*bf520*/  LOP3.LUT R30, R138, 0xffff, RZ, 0xc0, !PT ;  /* 0x0000ffff8a1e7812 */ /* 0x000fe400078ec0ff */
[----:B------:R-:W-:Y:S02]  /*bf530*/  LOP3.LUT R40, R148, 0xffff, RZ, 0xc0, !PT ;  /* 0x0000ffff94287812 */ /* 0x000fe400078ec0ff */
[----:B------:R-:W-:Y:S02]  /*bf540*/  LOP3.LUT R28, R152, 0xffff, RZ, 0xc0, !PT ;  /* 0x0000ffff981c7812 */ /* 0x000fe400078ec0ff */
[----:B0-----:R-:W-:Y:S02]  /*bf550*/  PRMT R8, R25, 0x5410, R24 ;  /* 0x0000541019087816 */ /* 0x001fe40000000018 */
[----:B------:R-:W-:Y:S02]  /*bf560*/  PRMT R24, R40, 0x3340, R0 ;  /* 0x0000334028187816 */ /* 0x000fe40000000000 */
[----:B------:R-:W-:-:S04]  /*bf570*/  PRMT R25, R30, 0x3340, R28 ;  /* 0x000033401e197816 */ /* 0x000fc8000000001c */
[----:B------:R-:W-:Y:S01]  /*bf580*/  PRMT R10, R25, 0x5410, R24 ;  /* 0x00005410190a7816 */ /* 0x000fe20000000018 */
[----:B------:R0:W-:Y:S04]  /*bf590*/  STL [R1+0x474c], R8 ;  /* 0x00474c0801007387 */ /* 0x0001e80000100800 */
[----:B------:R-:W-:Y:S04]  /*bf5a0*/  STL [R1+0x4748], R10 ;  /* 0x0047480a01007387 */ /* 0x000fe80000100800 */
[----:B------:R-:W4:Y:S04]  /*bf5b0*/  LDL.LU R148, [R1+0x4ba4] ;  /* 0x004ba40001947983 */ /* 0x000f280000300800 */
[----:B------:R-:W4:Y:S01]  /*bf5c0*/  LDL.LU R152, [R1+0x48c8] ;  /* 0x0048c80001987983 */ /* 0x000f220000300800 */
[----:B------:R-:W-:-:S02]  /*bf5d0*/  SHF.R.U32.HI R198, RZ, 0x8, R158 ;  /* 0x00000008ffc67819 */ /* 0x000fc4000001169e */
[----:B------:R-:W-:Y:S02]  /*bf5e0*/  SHF.R.S32.HI R24, RZ, 0x1f, R18 ;  /* 0x0000001fff187819 */ /* 0x000fe40000011412 */
[----:B0-----:R-:W-:Y:S02]  /*bf5f0*/  IADD3 R8, P2, R18, R2, RZ ;  /* 0x0000000212087210 */ /* 0x001fe40007f5e0ff */
[----:B------:R-:W-:Y:S02]  /*bf600*/  SHF.R.U32.HI R158, RZ, 0x8, R37 ;  /* 0x00000008ff9e7819 */ /* 0x000fe40000011625 */
[----:B------:R-:W-:Y:S02]  /*bf610*/  SHF.R.U32.HI R34, RZ, 0x8, R34 ;  /* 0x00000008ff227819 */ /* 0x000fe40000011622 */
[----:B------:R-:W-:Y:S01]  /*bf620*/  SHF.R.U32.HI R29, RZ, 0x8, R29 ;  /* 0x00000008ff1d7819 */ /* 0x000fe2000001161d */
[----:B------:R-:W-:Y:S01]  /*bf630*/  IMAD.X R9, R24, 0x1, R13, P2 ;  /* 0x0000000118097824 */ /* 0x000fe200010e060d */
[----:B------:R-:W-:-:S02]  /*bf640*/  SHF.R.U32.HI R37, RZ, 0x8, R30 ;  /* 0x00000008ff257819 */ /* 0x000fc4000001161e */
[----:B------:R-:W-:Y:S02]  /*bf650*/  SHF.R.U32.HI R25, RZ, 0x8, R28 ;  /* 0x00000008ff197819 */ /* 0x000fe4000001161c */
[----:B------:R-:W-:Y:S02]  /*bf660*/  LOP3.LUT R30, R34, 0xffff, RZ, 0xc0, !PT ;  /* 0x0000ffff221e7812 */ /* 0x000fe400078ec0ff */
[----:B------:R-:W-:Y:S02]  /*bf670*/  LOP3.LUT R29, R29, 0xffff, RZ, 0xc0, !PT ;  /* 0x0000ffff1d1d7812 */ /* 0x000fe400078ec0ff */
[----:B------:R-:W-:Y:S02]  /*bf680*/  LOP3.LUT R28, R37, 0xffff, RZ, 0xc0, !PT ;  /* 0x0000ffff251c7812 */ /* 0x000fe400078ec0ff */
[----:B------:R-:W-:Y:S01]  /*bf690*/  LOP3.LUT R25, R25, 0xffff, RZ, 0xc0, !PT ;  /* 0x0000ffff19197812 */ /* 0x000fe200078ec0ff */
[----:B------:R0:W-:Y:S02]  /*bf6a0*/  STL.64 [R1+0x6e0], R8 ;  /* 0x0006e00801007387 */ /* 0x0001e40000100a00 */
[----:B0-----:R-:W-:-:S02]  /*bf6b0*/  PRMT R9, R30, 0x3340, R29 ;  /* 0x000033401e097816 */ /* 0x001fc4000000001d */
[----:B------:R-:W-:-:S03]  /*bf6c0*/  PRMT R8, R28, 0x3340, R25 ;  /* 0x000033401c087816 */ /* 0x000fc60000000019 */
[----:B------:R-:W-:Y:S04]  /*bf6d0*/  STL [R1+0xc88], R9 ;  /* 0x000c880901007387 */ /* 0x000fe80000100800 */
[----:B------:R0:W-:Y:S02]  /*bf6e0*/  STL [R1+0x24c], R8 ;  /* 0x00024c0801007387 */ /* 0x0001e40000100800 */
[----:B0-----:R-:W-:-:S05]  /*bf6f0*/  IADD3 R8, P2, R18, R0, RZ ;  /* 0x0000000012087210 */ /* 0x001fca0007f5e0ff */
[----:B------:R-:W-:Y:S01]  /*bf700*/  IMAD.X R9, R24, 0x1, R7, P2 ;  /* 0x0000000118097824 */ /* 0x000fe200010e0607 */
[----:B--2---:R-:W-:Y:S02]  /*bf710*/  LOP3.LUT R30, R137, 0xffff, RZ, 0xc0, !PT ;  /* 0x0000ffff891e7812 */ /* 0x004fe400078ec0ff */
[----:B------:R-:W-:-:S04]  /*bf720*/  LOP3.LUT R37, R136, 0xffff, RZ, 0xc0, !PT ;  /* 0x0000ffff88257812 */ /* 0x000fc800078ec0ff */
[----:B------:R-:W-:Y:S02]  /*bf730*/  PRMT R25, R37, 0x3340, R0 ;  /* 0x0000334025197816 */ /* 0x000fe40000000000 */
[----:B------:R-:W-:-:S04]  /*bf740*/  LOP3.LUT R29, R144, 0xffff, RZ, 0xc0, !PT ;  /* 0x0000ffff901d7812 */ /* 0x000fc800078ec0ff */
[----:B------:R-:W-:-:S04]  /*bf750*/  PRMT R28, R30, 0x3340, R29 ;  /* 0x000033401e1c7816 */ /* 0x000fc8000000001d */
[----:B------:R-:W-:Y:S02]  /*bf760*/  PRMT R10, R28, 0x5410, R25 ;  /* 0x000054101c0a7816 */ /* 0x000fe40000000019 */
[----:B------:R-:W-:Y:S02]  /*bf770*/  SHF.R.U32.HI R28, RZ, 0x8, R30 ;  /* 0x00000008ff1c7819 */ /* 0x000fe4000001161e */
[----:B------:R-:W-:Y:S01]  /*bf780*/  SHF.R.U32.HI R25, RZ, 0x8, R29 ;  /* 0x00000008ff197819 */ /* 0x000fe2000001161d */
[----:B------:R-:W-:Y:S01]  /*bf790*/  STL [R1+0x4734], R10 ;  /* 0x0047340a01007387 */ /* 0x000fe20000100800 */
[----:B------:R-:W-:Y:S02]  /*bf7a0*/  LOP3.LUT R28, R28, 0xffff, RZ, 0xc0, !PT ;  /* 0x0000ffff1c1c7812 */ /* 0x000fe400078ec0ff */
[----:B------:R-:W-:Y:S01]  /*bf7b0*/  LOP3.LUT R25, R25, 0xffff, RZ, 0xc0, !PT ;  /* 0x0000ffff19197812 */ /* 0x000fe200078ec0ff */
[----:B------:R-:W2:Y:S04]  /*bf7c0*/  LDL.LU R43, [R1+0x4bb4] ;  /* 0x004bb400012b7983 */ /* 0x000ea80000300800 */
[----:B------:R0:W-:Y:S01]  /*bf7d0*/  STL.64 [R1+0x6d8], R8 ;  /* 0x0006d80801007387 */ /* 0x0001e20000100a00 */
[----:B---3--:R-:W-:-:S03]  /*bf7e0*/  LOP3.LUT R34, R16, 0xffff, RZ, 0xc0, !PT ;  /* 0x0000ffff10227812 */ /* 0x008fc600078ec0ff */
[----:B------:R-:W3:Y:S04]  /*bf7f0*/  LDL.LU R139, [R1+0x48cc] ;  /* 0x0048cc00018b7983 */ /* 0x000ee80000300800 */
[----:B------:R-:W3:Y:S01]  /*bf800*/  LDL.LU R137, [R1+0x4f4c] ;  /* 0x004f4c0001897983 */ /* 0x000ee20000300800 */
[----:B0-----:R-:W-:Y:S02]  /*bf810*/  PRMT R8, R28, 0x3340, R25 ;  /* 0x000033401c087816 */ /* 0x001fe40000000019 */
[----:B----4-:R-:W-:-:S03]  /*bf820*/  LOP3.LUT R30, R148, 0xffff, RZ, 0xc0, !PT ;  /* 0x0000ffff941e7812 */ /* 0x010fc600078ec0ff */
[----:B------:R0:W-:Y:S01]  /*bf830*/  STL [R1+0x248], R8 ;  /* 0x0002480801007387 */ /* 0x0001e20000100800 */
[----:B------:R-:W-:-:S03]  /*bf840*/  LOP3.LUT R29, R152, 0xffff, RZ, 0xc0, !PT ;  /* 0x0000ffff981d7812 */ /* 0x000fc600078ec0ff */
[----:B------:R-:W4:Y:S04]  /*bf850*/  LDL.LU R136, [R1+0x46ac] ;  /* 0x0046ac0001887983 */ /* 0x000f280000300800 */
[----:B------:R-:W4:Y:S04]  /*bf860*/  LDL.LU R16, [R1+0x5560] ;  /* 0x0055600001107983 */ /* 0x000f280000300800 */
[----:B------:R-:W4:Y:S01]  /*bf870*/  LDL.LU R144, [R1+0x4a48] ;  /* 0x004a480001907983 */ /* 0x000f220000300800 */
[----:B------:R-:W-:Y:S02]  /*bf880*/  PRMT R25, R34, 0x3340, R0 ;  /* 0x0000334022197816 */ /* 0x000fe40000000000 */
[----:B------:R-:W-:Y:S01]  /*bf890*/  PRMT R28, R30, 0x3340, R29 ;  /* 0x000033401e1c7816 */ /* 0x000fe2000000001d */
[----:B------:R-:W4:Y:S01]  /*bf8a0*/  LDL.LU R138, [R1+0xd18] ;  /* 0x000d1800018a7983 */ /* 0x000f220000300800 */
[----:B0-----:R-:W-:-:S02]  /*bf8b0*/  IADD3 R8, P2, R18, R6, RZ ;  /* 0x0000000612087210 */ /* 0x001fc40007f5e0ff */
        /* <DEDUP_REMOVED lines=10> */
[----:B------:R0:W-:Y:S04]  /*bf960*/  STL.64 [R1+0x6c8], R8 ;  /* 0x0006c80801007387 */ /* 0x0001e80000100a00 */
[----:B------:R-:W4:Y:S04]  /*bf970*/  LDL.LU R148, [R1+0x4f58] ;  /* 0x004f580001947983 */ /* 0x000f280000300800 */
[----:B------:R-:W4:Y:S01]  /*bf980*/  LDL.LU R152, [R1+0x46a8] ;  /* 0x0046a80001987983 */ /* 0x000f220000300800 */
[----:B0-----:R-:W-:-:S05]  /*bf990*/  PRMT R8, R25, 0x3340, R24 ;  /* 0x0000334019087816 */ /* 0x001fca0000000018 */
[----:B------:R0:W-:Y:S04]  /*bf9a0*/  STL [R1+0x244], R8 ;  /* 0x0002440801007387 */ /* 0x0001e80000100800 */
[----:B------:R-:W4:Y:S01]  /*bf9b0*/  LDL.LU R18, [R1+0x4a68] ;  /* 0x004a680001127983 */ /* 0x000f220000300800 */
[----:B------:R-:W-:Y:S02]  /*bf9c0*/  SHF.R.U32.HI R154, RZ, 0x8, R34 ;  /* 0x00000008ff9a7819 */ /* 0x000fe40000011622 */
[----:B------:R-:W-:Y:S02]  /*bf9d0*/  LOP3.LUT R160, R17, 0xffff, RZ, 0xc0, !PT ;  /* 0x0000ffff11a07812 */ /* 0x000fe400078ec0ff */
[----:B------:R-:W-:Y:S01]  /*bf9e0*/  SHF.R.U32.HI R153, RZ, 0x8, R37 ;  /* 0x00000008ff997819 */ /* 0x000fe20000011625 */
[----:B------:R-:W4:Y:S01]  /*bf9f0*/  LDL.LU R17, [R1+0x555c] ;  /* 0x00555c0001117983 */ /* 0x000f220000300800 */
[----:B------:R-:W-:-:S02]  /*bfa00*/  PRMT R24, R160, 0x3340, R0 ;  /* 0x00003340a0187816 */ /* 0x000fc40000000000 */
[----:B------:R-:W-:Y:S02]  /*bfa10*/  SHF.R.U32.HI R155, RZ, 0x8, R40 ;  /* 0x00000008ff9b7819 */ /* 0x000fe40000011628 */
[----:B--2---:R-:W-:Y:S02]  /*bfa20*/  LOP3.LUT R34, R43, 0xffff, RZ, 0xc0, !PT ;  /* 0x0000ffff2b227812 */ /* 0x004fe400078ec0ff */
[----:B---3--:R-:W-:-:S04]  /*bfa30*/  LOP3.LUT R29, R139, 0xffff, RZ, 0xc0, !PT ;  /* 0x0000ffff8b1d7812 */ /* 0x008fc800078ec0ff */
[----:B------:R-:W-:Y:S02]  /*bfa40*/  PRMT R25, R34, 0x3340, R29 ;  /* 0x0000334022197816 */ /* 0x000fe4000000001d */
[----:B------:R-:W-:Y:S02]  /*bfa50*/  LOP3.LUT R30, R137, 0xffff, RZ, 0xc0, !PT ;  /* 0x0000ffff891e7812 */ /* 0x000fe400078ec0ff */
[----:B0-----:R-:W-:Y:S02]  /*bfa60*/  PRMT R8, R25, 0x5410, R24 ;  /* 0x0000541019087816 */ /* 0x001fe40000000018 */
[----:B----4-:R-:W-:-:S04]  /*bfa70*/  LOP3.LUT R37, R136, 0xffff, RZ, 0xc0, !PT ;  /* 0x0000ffff88257812 */ /* 0x010fc800078ec0ff */
[----:B------:R-:W-:Y:S02]  /*bfa80*/  PRMT R24, R37, 0x3340, R0 ;  /* 0x0000334025187816 */ /* 0x000fe40000000000 */
[----:B------:R-:W-:-:S04]  /*bfa90*/  LOP3.LUT R28, R144, 0xffff, RZ, 0xc0, !PT ;  /* 0x0000ffff901c7812 */ /* 0x000fc800078ec0ff */
[----:B------:R-:W-:Y:S01]  /*bfaa0*/  PRMT R25, R30, 0x3340, R28 ;  /* 0x000033401e197816 */ /* 0x000fe2000000001c */
[----:B------:R0:W-:Y:S03]  /*bfab0*/  STL [R1+0x4728], R8 ;  /* 0x0047280801007387 */ /* 0x0001e60000100800 */
[----:B------:R-:W-:Y:S02]  /*bfac0*/  PRMT R10, R25, 0x5410, R24 ;  /* 0x00005410190a7816 */ /* 0x000fe40000000018 */
[----:B------:R-:W-:Y:S02]  /*bfad0*/  SHF.R.S32.HI R24, RZ, 0x1f, R138 ;  /* 0x0000001fff187819 */ /* 0x000fe4000001148a */
[----:B------:R-:W-:Y:S02]  /*bfae0*/  SHF.R.U32.HI R34, RZ, 0x8, R34 ;  /* 0x00000008ff227819 */ /* 0x000fe40000011622 */
[----:B0-----:R-:W-:-:S02]  /*bfaf0*/  IADD3 R8, P2, R138, R2, RZ ;  /* 0x000000028a087210 */ /* 0x001fc40007f5e0ff */
[----:B------:R-:W-:Y:S02]  /*bfb00*/  SHF.R.U32.HI R29, RZ, 0x8, R29 ;  /* 0x00000008ff1d7819 */ /* 0x000fe4000001161d */
[----:B------:R-:W-:Y:S01]  /*bfb10*/  SHF.R.U32.HI R40, RZ, 0x8, R30 ;  /* 0x00000008ff287819 */ /* 0x000fe2000001161e */
[----:B------:R-:W-:Y:S01]  /*bfb20*/  IMAD.X R9, R24, 0x1, R13, P2 ;  /* 0x0000000118097824 */ /* 0x000fe200010e060d */
[----:B------:R-:W-:Y:S02]  /*bfb30*/  LOP3.LUT R30, R34, 0xffff, RZ, 0xc0, !PT ;  /* 0x0000ffff221e7812 */ /* 0x000fe400078ec0ff */
[----:B------:R-:W-:Y:S01]  /*bfb40*/  LOP3.LUT R29, R29, 0xffff, RZ, 0xc0, !PT ;  /* 0x0000ffff1d1d7812 */ /* 0x000fe200078ec0ff */
[----:B------:R-:W-:Y:S04]  /*bfb50*/  STL [R1+0x4724], R10 ;  /* 0x0047240a01007387 */ /* 0x000fe80000100800 */
[----:B------:R0:W-:Y:S04]  /*bfb60*/  STL.64 [R1+0x6c0], R8 ;  /* 0x0006c00801007387 */ /* 0x0001e80000100a00 */
[----:B------:R-:W2:Y:S01]  /*bfb70*/  LDL.LU R136, [R1+0x4be8] ;  /* 0x004be80001887983 */ /* 0x000ea20000300800 */
[----:B0-----:R-:W-:-:S05]  /*bfb80*/  PRMT R9, R30, 0x3340, R29 ;  /* 0x000033401e097816 */ /* 0x001fca000000001d */
[----:B------:R-:W-:Y:S04]  /*bfb90*/  STL [R1+0x348], R9 ;  /* 0x0003480901007387 */ /* 0x000fe80000100800 */
[----:B------:R-:W3:Y:S01]  /*bfba0*/  LDL.LU R144, [R1+0x4904] ;  /* 0x0049040001907983 */ /* 0x000ee20000300800 */
        /* <DEDUP_REMOVED lines=8> */
[----:B------:R-:W-:-:S04]  /*bfc30*/  PRMT R28, R30, 0x3340, R29 ;  /* 0x000033401e1c7816 */ /* 0x000fc8000000001d */
[----:B------:R-:W-:Y:S01]  /*bfc40*/  PRMT R10, R28, 0x5410, R25 ;  /* 0x000054101c0a7816 */ /* 0x000fe20000000019 */
[----:B------:R0:W-:Y:S01]  /*bfc50*/  STL [R1+0x240], R8 ;  /* 0x0002400801007387 */ /* 0x0001e20000100800 */
[----:B------:R-:W-:Y:S02]  /*bfc60*/  SHF.R.U32.HI R28, RZ, 0x8, R30 ;  /* 0x00000008ff1c7819 */ /* 0x000fe4000001161e */
[----:B------:R-:W-:Y:S01]  /*bfc70*/  SHF.R.U32.HI R25, RZ, 0x8, R29 ;  /* 0x00000008ff197819 */ /* 0x000fe2000001161d */
[----:B------:R1:W-:Y:S04]  /*bfc80*/  STL [R1+0x4720], R10 ;  /* 0x0047200a01007387 */ /* 0x0003e80000100800 */
[----:B------:R-:W4:Y:S01]  /*bfc90*/  LDL.LU R44, [R1+0x4f6c] ;  /* 0x004f6c00012c7983 */ /* 0x000f220000300800 */
[----:B0-----:R-:W-:-:S03]  /*bfca0*/  IADD3 R8, P2, R138, R0, RZ ;  /* 0x000000008a087210 */ /* 0x001fc60007f5e0ff */
[----:B------:R-:W4:Y:S01]  /*bfcb0*/  LDL.LU R43, [R1+0x46b8] ;  /* 0x0046b800012b7983 */ /* 0x000f220000300800 */
[----:B------:R-:W-:-:S03]  /*bfcc0*/  LOP3.LUT R28, R28, 0xffff, RZ, 0xc0, !PT ;  /* 0x0000ffff1c1c7812 */ /* 0x000fc600078ec0ff */
[----:B------:R-:W4:Y:S01]  /*bfcd0*/  LDL.LU R137, [R1+0x4aa0] ;  /* 0x004aa00001897983 */ /* 0x000f220000300800 */
[----:B------:R-:W-:Y:S01]  /*bfce0*/  LOP3.LUT R25, R25, 0xffff, RZ, 0xc0, !PT ;  /* 0x0000ffff19197812 */ /* 0x000fe200078ec0ff */
[----:B------:R-:W-:-:S03]  /*bfcf0*/  IMAD.X R9, R24, 0x1, R7, P2 ;  /* 0x0000000118097824 */ /* 0x000fc600010e0607 */
[----:B-1----:R-:W-:Y:S02]  /*bfd00*/  PRMT R10, R28, 0x3340, R25 ;  /* 0x000033401c0a7816 */ /* 0x002fe40000000019 */
[----:B------:R0:W-:Y:S04]  /*bfd10*/  STL.64 [R1+0x6b8], R8 ;  /* 0x0006b80801007387 */ /* 0x0001e80000100a00 */
[----:B------:R-:W-:Y:S04]  /*bfd20*/  STL [R1+0x23c], R10 ;  /* 0x00023c0a01007387 */ /* 0x000fe80000100800 */
[----:B------:R-:W4:Y:S04]  /*bfd30*/  LDL.LU R148, [R1+0x4c00] ;  /* 0x004c000001947983 */ /* 0x000f280000300800 */
[----:B------:R-:W4:Y:S01]  /*bfd40*/  LDL.LU R18, [R1+0x491c] ;  /* 0x00491c0001127983 */ /* 0x000f220000300800 */
[----:B0-----:R-:W-:-:S05]  /*bfd50*/  IADD3 R8, P2, R138, R6, RZ ;  /* 0x000000068a087210 */ /* 0x001fca0007f5e0ff */
[----:B------:R-:W-:-:S05]  /*bfd60*/  IMAD.X R9, R24, 0x1, R5, P2 ;  /* 0x0000000118097824 */ /* 0x000fca00010e0605 */
[----:B------:R0:W-:Y:S01]  /*bfd70*/  STL.64 [R1+0x6b0], R8 ;  /* 0x0006b00801007387 */ /* 0x0001e20000100a00 */
[----:B------:R-:W-:Y:S02]  /*bfd80*/  LOP3.LUT R28, R16, 0xffff, RZ, 0xc0, !PT ;  /* 0x0000ffff101c7812 */ /* 0x000fe400078ec0ff */
[----:B0-----:R-:W-:-:S05]  /*bfd90*/  IADD3 R8, P2, R138, R4, RZ ;  /* 0x000000048a087210 */ /* 0x001fca0007f5e0ff */
[----:B------:R-:W-:Y:S01]  /*bfda0*/  IMAD.X R9, R24, 0x1, R3, P2 ;  /* 0x0000000118097824 */ /* 0x000fe200010e0603 */
[----:B------:R-:W-:-:S04]  /*bfdb0*/  SHF.R.U32.HI R24, RZ, 0x8, R34 ;  /* 0x00000008ff187819 */ /* 0x000fc80000011622 */
[----:B------:R-:W-:-:S04]  /*bfdc0*/  LOP3.LUT R24, R24, 0xffff, RZ, 0xc0, !PT ;  /* 0x0000ffff18187812 */ /* 0x000fc800078ec0ff */
[----:B------:R-:W-:Y:S02]  /*bfdd0*/  PRMT R151, R24, 0x3340, R151 ;  /* 0x0000334018977816 */ /* 0x000fe40000000097 */
[----:B------:R-:W-:Y:S01]  /*bfde0*/  PRMT R24, R28, 0x3340, R0 ;  /* 0x000033401c187816 */ /* 0x000fe20000000000 */
[----:B------:R0:W-:Y:S04]  /*bfdf0*/  STL.64 [R1+0x6a8], R8 ;  /* 0x0006a80801007387 */ /* 0x0001e80000100a00 */
[----:B------:R-:W4:Y:S04]  /*bfe00*/  LDL.LU R16, [R1+0x5558] ;  /* 0x0055580001107983 */ /* 0x000f280000300800 */
[----:B------:R-:W4:Y:S04]  /*bfe10*/  LDL.LU R139, [R1+0x4f78] ;  /* 0x004f7800018b7983 */ /* 0x000f280000300800 */
[----:B------:R-:W4:Y:S01]  /*bfe20*/  LDL.LU R138, [R1+0x46bc] ;  /* 0x0046bc00018a7983 */ /* 0x000f220000300800 */
[----:B------:R-:W-:-:S02]  /*bfe30*/  SHF.R.U32.HI R152, RZ, 0x8, R37 ;  /* 0x00000008ff987819 */ /* 0x000fc40000011625 */
[----:B--2---:R-:W-:Y:S02]  /*bfe40*/  LOP3.LUT R30, R136, 0xffff, RZ, 0xc0, !PT ;  /* 0x0000ffff881e7812 */ /* 0x004fe400078ec0ff */
[----:B---3--:R-:W-:-:S04]  /*bfe50*/  LOP3.LUT R29, R144, 0xffff, RZ, 0xc0, !PT ;  /* 0x0000ffff901d7812 */ /* 0x008fc800078ec0ff */
[----:B------:R-:W-:-:S04]  /*bfe60*/  PRMT R25, R30, 0x3340, R29 ;  /* 0x000033401e197816 */ /* 0x000fc8000000001d */
[----:B0-----:R-:W-:Y:S02]  /*bfe70*/  PRMT R8, R25, 0x5410, R24 ;  /* 0x0000541019087816 */ /* 0x001fe40000000018 */
[----:B------:R-:W-:-:S03]  /*bfe80*/  SHF.R.U32.HI R30, RZ, 0x8, R30 ;  /* 0x00000008ff1e7819 */ /* 0x000fc6000001161e */
[----:B------:R0:W-:Y:S01]  /*bfe90*/  STL [R1+0x471c], R8 ;  /* 0x00471c0801007387 */ /* 0x0001e20000100800 */
[----:B------:R-:W-:-:S03]  /*bfea0*/  SHF.R.U32.HI R25, RZ, 0x8, R29 ;  /* 0x00000008ff197819 */ /* 0x000fc6000001161d */
[----:B------:R-:W2:Y:S01]  /*bfeb0*/  LDL.LU R144, [R1+0x4ab8] ;  /* 0x004ab80001907983 */ /* 0x000ea20000300800 */
[----:B------:R-:W-:Y:S02]  /*bfec0*/  SHF.R.U32.HI R24, RZ, 0x8, R28 ;  /* 0x00000008ff187819 */ /* 0x000fe4000001161c */
[----:B------:R-:W-:Y:S01]  /*bfed0*/  LOP3.LUT R28, R30, 0xffff, RZ, 0xc0, !PT ;  /* 0x0000ffff1e1c7812 */ /* 0x000fe200078ec0ff */
[----:B------:R-:W3:Y:S01]  /*bfee0*/  LDL.LU R136, [R1+0xd1c] ;  /* 0x000d1c0001887983 */ /* 0x000ee20000300800 */
[----:B------:R-:W-:Y:S02]  /*bfef0*/  LOP3.LUT R25, R25, 0xffff, RZ, 0xc0, !PT ;  /* 0x0000ffff19197812 */ /* 0x000fe400078ec0ff */
[----:B------:R-:W-:Y:S02]  /*bff00*/  LOP3.LUT R24, R24, 0xffff, RZ, 0xc0, !PT ;  /* 0x0000ffff18187812 */ /* 0x000fe400078ec0ff */
[----:B0-----:R-:W-:Y:S02]  /*bff10*/  PRMT R8, R28, 0x3340, R25 ;  /* 0x000033401c087816 */ /* 0x001fe40000000019 */
[----:B----4-:R-:W-:-:S02]  /*bff20*/  LOP3.LUT R29, R44, 0xffff, RZ, 0xc0, !PT ;  /* 0x0000ffff2c1d7812 */ /* 0x010fc400078ec0ff */
[----:B------:R-:W-:Y:S02]  /*bff30*/  LOP3.LUT R37, R43, 0xffff, RZ, 0xc0, !PT ;  /* 0x0000ffff2b257812 */ /* 0x000fe400078ec0ff */
[----:B------:R-:W-:Y:S02]  /*bff40*/  LOP3.LUT R28, R137, 0xffff, RZ, 0xc0, !PT ;  /* 0x0000ffff891c7812 */ /* 0x000fe400078ec0ff */
[----:B------:R-:W-:Y:S02]  /*bff50*/  PRMT R150, R24, 0x3340, R150 ;  /* 0x0000334018967816 */ /* 0x000fe40000000096 */
[----:B------:R-:W-:Y:S02]  /*bff60*/  PRMT R24, R37, 0x3340, R0 ;  /* 0x0000334025187816 */ /* 0x000fe40000000000 */
[----:B------:R-:W-:Y:S01]  /*bff70*/  PRMT R25, R29, 0x3340, R28 ;  /* 0x000033401d197816 */ /* 0x000fe2000000001c */
[----:B------:R0:W-:Y:S03]  /*bff80*/  STL [R1+0x238], R8 ;  /* 0x0002380801007387 */ /* 0x0001e60000100800 */
[----:B0-----:R-:W-:-:S02]  /*bff90*/  PRMT R8, R25, 0x5410, R24 ;  /* 0x0000541019087816 */ /* 0x001fc40000000018 */
[----:B------:R-:W-:-:S03]  /*bffa0*/  LOP3.LUT R83, R18, 0xffff, RZ, 0xc0, !PT ;  /* 0x0000ffff12537812 */ /* 0x000fc600078ec0ff */
[----:B------:R0:W-:Y:S04]  /*bffb0*/  STL [R1+0x4718], R8 ;  /* 0x0047180801007387 */ /* 0x0001e80000100800 */
[----:B------:R-:W4:Y:S01]  /*bffc0*/  LDL.LU R18, [R1+0x4c34] ;  /* 0x004c340001127983 */ /* 0x000f220000300800 */
[----:B------:R-:W-:-:S03]  /*bffd0*/  LOP3.LUT R114, R148, 0xffff, RZ, 0xc0, !PT ;  /* 0x0000ffff94727812 */ /* 0x000fc600078ec0ff */
[----:B------:R-:W4:Y:S04]  /*bffe0*/  LDL.LU R137, [R1+0x58] ;  /* 0x0000580001897983 */ /* 0x000f280000300800 */
[----:B------:R-:W4:Y:S01]  /*bfff0*/  LDL.LU R148, [R1+0x4950] ;  /* 0x0049500001947983 */ /* 0x000f220000300800 */
        /* <DEDUP_REMOVED lines=9> */
[----:B0-----:R-:W-:-:S03]  /*c0090*/  PRMT R8, R25, 0x3340, R24 ;  /* 0x0000334019087816 */ /* 0x001fc60000000018 */
[----:B------:R-:W-:Y:S01]  /*c00a0*/  STL [R1+0x32c], R9 ;  /* 0x00032c0901007387 */ /* 0x000fe20000100800 */
[----:B------:R-:W-:Y:S02]  /*c00b0*/  LOP3.LUT R30, R139, 0xffff, RZ, 0xc0, !PT ;  /* 0x0000ffff8b1e7812 */ /* 0x000fe400078ec0ff */
[----:B------:R-:W-:-:S04]  /*c00c0*/  LOP3.LUT R28, R138, 0xffff, RZ, 0xc0, !PT ;  /* 0x0000ffff8a1c7812 */ /* 0x000fc800078ec0ff */
[----:B------:R-:W-:Y:S01]  /*c00d0*/  PRMT R24, R28, 0x3340, R0 ;  /* 0x000033401c187816 */ /* 0x000fe20000000000 */
[----:B------:R3:W-:Y:S01]  /*c00e0*/  STL [R1+0x234], R8 ;  /* 0x0002340801007387 */ /* 0x0007e20000100800 */
[----:B------:R-:W-:Y:S02]  /*c00f0*/  SHF.R.U32.HI R34, RZ, 0x8, R30 ;  /* 0x00000008ff227819 */ /* 0x000fe4000001161e */
[----:B--2---:R-:W-:-:S04]  /*c0100*/  LOP3.LUT R29, R144, 0xffff, RZ, 0xc0, !PT ;  /* 0x0000ffff901d7812 */ /* 0x004fc800078ec0ff */
[--C-:B------:R-:W-:Y:S02]  /*c0110*/  PRMT R25, R30, 0x3340, R29.reuse ;  /* 0x000033401e197816 */ /* 0x100fe4000000001d */
[----:B---3--:R-:W-:Y:S02]  /*c0120*/  IADD3 R8, P2, R136, R2, RZ ;  /* 0x0000000288087210 */ /* 0x008fe40007f5e0ff */
[----:B------:R-:W-:Y:S02]  /*c0130*/  PRMT R10, R25, 0x5410, R24 ;  /* 0x00005410190a7816 */ /* 0x000fe40000000018 */
[----:B------:R-:W-:Y:S02]  /*c0140*/  SHF.R.S32.HI R24, RZ, 0x1f, R136 ;  /* 0x0000001fff187819 */ /* 0x000fe40000011488 */
[----:B------:R-:W-:Y:S02]  /*c0150*/  SHF.R.U32.HI R30, RZ, 0x8, R29 ;  /* 0x00000008ff1e7819 */ /* 0x000fe4000001161d */
[----:B------:R-:W-:Y:S01]  /*c0160*/  SHF.R.U32.HI R25, RZ, 0x8, R28 ;  /* 0x00000008ff197819 */ /* 0x000fe2000001161c */
[----:B------:R-:W-:Y:S01]  /*c0170*/  IMAD.X R9, R24, 0x1, R13, P2 ;  /* 0x0000000118097824 */ /* 0x000fe200010e060d */
[----:B------:R-:W-:Y:S01]  /*c0180*/  LOP3.LUT R29, R34, 0xffff, RZ, 0xc0, !PT ;  /* 0x0000ffff221d7812 */ /* 0x000fe200078ec0ff */
[----:B------:R-:W-:Y:S01]  /*c0190*/  STL [R1+0x4714], R10 ;  /* 0x0047140a01007387 */ /* 0x000fe20000100800 */
[----:B------:R-:W-:-:S03]  /*c01a0*/  LOP3.LUT R28, R30, 0xffff, RZ, 0xc0, !PT ;  /* 0x0000ffff1e1c7812 */ /* 0x000fc600078ec0ff */
[----:B------:R-:W2:Y:S04]  /*c01b0*/  LDL.LU R144, [R1+0x4c50] ;  /* 0x004c500001907983 */ /* 0x000ea80000300800 */
[----:B------:R0:W-:Y:S02]  /*c01c0*/  STL.64 [R1+0x6a0], R8 ;  /* 0x0006a00801007387 */ /* 0x0001e40000100a00 */
[----:B0-----:R-:W-:-:S05]  /*c01d0*/  PRMT R8, R29, 0x3340, R28 ;  /* 0x000033401d087816 */ /* 0x001fca000000001c */
[----:B------:R0:W-:Y:S01]  /*c01e0*/  STL [R1+0x230], R8 ;  /* 0x0002300801007387 */ /* 0x0001e20000100800 */
[----:B----4-:R-:W-:-:S03]  /*c01f0*/  LOP3.LUT R30, R18, 0xffff, RZ, 0xc0, !PT ;  /* 0x0000ffff121e7812 */ /* 0x010fc600078ec0ff */
[----:B------:R-:W3:Y:S01]  /*c0200*/  LDL.LU R18, [R1+0x4968] ;  /* 0x0049680001127983 */ /* 0x000ee20000300800 */
[----:B------:R-:W-:Y:S02]  /*c0210*/  LOP3.LUT R25, R25, 0xffff, RZ, 0xc0, !PT ;  /* 0x0000ffff19197812 */ /* 0x000fe400078ec0ff */
[----:B------:R-:W-:Y:S02]  /*c0220*/  LOP3.LUT R34, R137, 0xffff, RZ, 0xc0, !PT ;  /* 0x0000ffff89227812 */ /* 0x000fe400078ec0ff */
[----:B------:R-:W-:Y:S02]  /*c0230*/  LOP3.LUT R29, R148, 0xffff, RZ, 0xc0, !PT ;  /* 0x0000ffff941d7812 */ /* 0x000fe400078ec0ff */
[----:B------:R-:W-:Y:S02]  /*c0240*/  PRMT R149, R25, 0x3340, R149 ;  /* 0x0000334019957816 */ /* 0x000fe40000000095 */
[----:B------:R-:W-:Y:S02]  /*c0250*/  PRMT R25, R34, 0x3340, R0 ;  /* 0x0000334022197816 */ /* 0x000fe40000000000 */
[----:B------:R-:W-:-:S02]  /*c0260*/  PRMT R28, R30, 0x3340, R29 ;  /* 0x000033401e1c7816 */ /* 0x000fc4000000001d */
[----:B0-----:R-:W-:Y:S02]  /*c0270*/  IADD3 R8, P2, R136, R0, RZ ;  /* 0x0000000088087210 */ /* 0x001fe40007f5e0ff */
[----:B------:R-:W-:-:S03]  /*c0280*/  PRMT R10, R28, 0x5410, R25 ;  /* 0x000054101c0a7816 */ /* 0x000fc60000000019 */
[----:B------:R-:W-:Y:S01]  /*c0290*/  IMAD.X R9, R24, 0x1, R7, P2 ;  /* 0x0000000118097824 */ /* 0x000fe200010e0607 */
[----:B------:R-:W-:Y:S01]  /*c02a0*/  SHF.R.U32.HI R28, RZ, 0x8, R30 ;  /* 0x00000008ff1c7819 */ /* 0x000fe2000001161e */
[----:B------:R0:W-:Y:S01]  /*c02b0*/  STL [R1+0x4710], R10 ;  /* 0x0047100a01007387 */ /* 0x0001e20000100800 */
[----:B------:R-:W-:-:S03]  /*c02c0*/  SHF.R.U32.HI R25, RZ, 0x8, R29 ;  /* 0x00000008ff197819 */ /* 0x000fc6000001161d */
[----:B------:R-:W4:Y:S01]  /*c02d0*/  LDL.LU R45, [R1+0x4f94] ;  /* 0x004f9400012d7983 */ /* 0x000f220000300800 */
[----:B------:R-:W-:-:S03]  /*c02e0*/  LOP3.LUT R28, R28, 0xffff, RZ, 0xc0, !PT ;  /* 0x0000ffff1c1c7812 */ /* 0x000fc600078ec0ff */
[----:B------:R-:W4:Y:S01]  /*c02f0*/  LDL.LU R44, [R1+0x46cc] ;  /* 0x0046cc00012c7983 */ /* 0x000f220000300800 */
[----:B------:R-:W-:-:S03]  /*c0300*/  LOP3.LUT R25, R25, 0xffff, RZ, 0xc0, !PT ;  /* 0x0000ffff19197812 */ /* 0x000fc600078ec0ff */
[----:B------:R-:W4:Y:S04]  /*c0310*/  LDL.LU R139, [R1+0x4b1c] ;  /* 0x004b1c00018b7983 */ /* 0x000f280000300800 */
[----:B------:R1:W-:Y:S01]  /*c0320*/  STL.64 [R1+0x698], R8 ;  /* 0x0006980801007387 */ /* 0x0003e20000100a00 */
[----:B0-----:R-:W-:Y:S02]  /*c0330*/  PRMT R10, R28, 0x3340, R25 ;  /* 0x000033401c0a7816 */ /* 0x001fe40000000019 */
[----:B-1----:R-:W-:-:S03]  /*c0340*/  IADD3 R8, P2, R136, R6, RZ ;  /* 0x0000000688087210 */ /* 0x002fc60007f5e0ff */
[----:B------:R-:W-:Y:S02]  /*c0350*/  STL [R1+0x22c], R10 ;  /* 0x00022c0a01007387 */ /* 0x000fe40000100800 */
[----:B------:R-:W-:-:S05]  /*c0360*/  IMAD.X R9, R24, 0x1, R5, P2 ;  /* 0x0000000118097824 */ /* 0x000fca00010e0605 */
[----:B------:R0:W-:Y:S02]  /*c0370*/  STL.64 [R1+0x690], R8 ;  /* 0x0006900801007387 */ /* 0x0001e40000100a00 */
[----:B0-----:R-:W-:-:S05]  /*c0380*/  IADD3 R8, P2, R136, R4, RZ ;  /* 0x0000000488087210 */ /* 0x001fca0007f5e0ff */
[----:B------:R-:W-:Y:S01]  /*c0390*/  IMAD.X R9, R24, 0x1, R3, P2 ;  /* 0x0000000118097824 */ /* 0x000fe200010e0603 */
[----:B------:R-:W-:-:S04]  /*c03a0*/  SHF.R.U32.HI R24, RZ, 0x8, R34 ;  /* 0x00000008ff187819 */ /* 0x000fc80000011622 */
[----:B------:R-:W-:Y:S01]  /*c03b0*/  LOP3.LUT R24, R24, 0xffff, RZ, 0xc0, !PT ;  /* 0x0000ffff18187812 */ /* 0x000fe200078ec0ff */
[----:B------:R0:W-:Y:S04]  /*c03c0*/  STL.64 [R1+0x688], R8 ;  /* 0x0006880801007387 */ /* 0x0001e80000100a00 */
[----:B------:R-:W4:Y:S01]  /*c03d0*/  LDL.LU R138, [R1+0x4f98] ;  /* 0x004f9800018a7983 */ /* 0x000f220000300800 */
[----:B------:R-:W-:-:S03]  /*c03e0*/  PRMT R147, R24, 0x3340, R147 ;  /* 0x0000334018937816 */ /* 0x000fc60000000093 */
[----:B------:R-:W4:Y:S01]  /*c03f0*/  LDL.LU R137, [R1+0x46c8] ;  /* 0x0046c80001897983 */ /* 0x000f220000300800 */
[----:B------:R-:W-:-:S03]  /*c0400*/  LOP3.LUT R82, R17, 0xffff, RZ, 0xc0, !PT ;  /* 0x0000ffff11527812 */ /* 0x000fc600078ec0ff */
[----:B------:R-:W4:Y:S01]  /*c0410*/  LDL.LU R136, [R1+0x4b24] ;  /* 0x004b240001887983 */ /* 0x000f220000300800 */
[----:B--2---:R-:W-:-:S03]  /*c0420*/  LOP3.LUT R25, R144, 0xffff, RZ, 0xc0, !PT ;  /* 0x0000ffff90197812 */ /* 0x004fc600078ec0ff */
[----:B------:R-:W2:Y:S01]  /*c0430*/  LDL.LU R144, [R1+0x4f1c] ;  /* 0x004f1c0001907983 */ /* 0x000ea20000300800 */
[----:B---3--:R-:W-:-:S03]  /*c0440*/  LOP3.LUT R24, R18, 0xffff, RZ, 0xc0, !PT ;  /* 0x0000ffff12187812 */ /* 0x008fc600078ec0ff */
[----:B------:R-:W3:Y:S04]  /*c0450*/  LDL.LU R18, [R1+0x4998] ;  /* 0x0049980001127983 */ /* 0x000ee80000300800 */
[----:B------:R-:W3:Y:S01]  /*c0460*/  LDL.LU R17, [R1+0x5554] ;  /* 0x0055540001117983 */ /* 0x000ee20000300800 */
[--C-:B------:R-:W-:Y:S02]  /*c0470*/  PRMT R91, R25, 0x3340, R24.reuse ;  /* 0x00003340195b7816 */ /* 0x100fe40000000018 */
[----:B------:R-:W-:Y:S01]  /*c0480*/  SHF.R.U32.HI R28, RZ, 0x8, R25 ;  /* 0x00000008ff1c7819 */ /* 0x000fe20000011619 */
[----:B------:R-:W3:Y:S01]  /*c0490*/  LDL.LU R43, [R1+0xd20] ;  /* 0x000d2000012b7983 */ /* 0x000ee20000300800 */
[----:B------:R-:W-:Y:S02]  /*c04a0*/  SHF.R.U32.HI R24, RZ, 0x8, R24 ;  /* 0x00000008ff187819 */ /* 0x000fe40000011618 */
[----:B------:R-:W-:-:S02]  /*c04b0*/  LOP3.LUT R25, R28, 0xffff, RZ, 0xc0, !PT ;  /* 0x0000ffff1c197812 */ /* 0x000fc400078ec0ff */
[----:B------:R-:W-:-:S04]  /*c04c0*/  LOP3.LUT R24, R24, 0xffff, RZ, 0xc0, !PT ;  /* 0x0000ffff18187812 */ /* 0x000fc800078ec0ff */
[----:B0-----:R-:W-:Y:S02]  /*c04d0*/  PRMT R8, R25, 0x3340, R24 ;  /* 0x0000334019087816 */ /* 0x001fe40000000018 */
[----:B------:R-:W-:-:S04]  /*c04e0*/  SHF.R.U32.HI R24, RZ, 0x8, R82 ;  /* 0x00000008ff187819 */ /* 0x000fc80000011652 */
[----:B------:R-:W-:Y:S02]  /*c04f0*/  LOP3.LUT R24, R24, 0xffff, RZ, 0xc0, !PT ;  /* 0x0000ffff18187812 */ /* 0x000fe400078ec0ff */
[----:B----4-:R-:W-:Y:S02]  /*c0500*/  LOP3.LUT R30, R45, 0xffff, RZ, 0xc0, !PT ;  /* 0x0000ffff2d1e7812 */ /* 0x010fe400078ec0ff */
[----:B------:R-:W-:Y:S02]  /*c0510*/  LOP3.LUT R28, R44, 0xffff, RZ, 0xc0, !PT ;  /* 0x0000ffff2c1c7812 */ /* 0x000fe400078ec0ff */
[----:B------:R-:W-:Y:S02]  /*c0520*/  LOP3.LUT R29, R139, 0xffff, RZ, 0xc0, !PT ;  /* 0x0000ffff8b1d7812 */ /* 0x000fe400078ec0ff */
[----:B------:R-:W-:Y:S02]  /*c0530*/  PRMT R146, R24, 0x3340, R146 ;  /* 0x0000334018927816 */ /* 0x000fe40000000092 */
[----:B------:R-:W-:-:S02]  /*c0540*/  PRMT R24, R28, 0x3340, R0 ;  /* 0x000033401c187816 */ /* 0x000fc40000000000 */
[--C-:B------:R-:W-:Y:S01]  /*c0550*/  PRMT R25, R30, 0x3340, R29.reuse ;  /* 0x000033401e197816 */ /* 0x100fe2000000001d */
[----:B------:R0:W-:Y:S01]  /*c0560*/  STL [R1+0x228], R8 ;  /* 0x0002280801007387 */ /* 0x0001e20000100800 */
[----:B------:R-:W-:Y:S02]  /*c0570*/  SHF.R.U32.HI R30, RZ, 0x8, R30 ;  /* 0x00000008ff1e7819 */ /* 0x000fe4000001161e */
[----:B0-----:R-:W-:Y:S02]  /*c0580*/  PRMT R8, R25, 0x5410, R24 ;  /* 0x0000541019087816 */ /* 0x001fe40000000018 */
[----:B------:R-:W-:Y:S02]  /*c0590*/  SHF.R.U32.HI R25, RZ, 0x8, R29 ;  /* 0x00000008ff197819 */ /* 0x000fe4000001161d */
[----:B------:R-:W-:Y:S02]  /*c05a0*/  SHF.R.U32.HI R24, RZ, 0x8, R28 ;  /* 0x00000008ff187819 */ /* 0x000fe4000001161c */
[----:B------:R-:W-:-:S02]  /*c05b0*/  LOP3.LUT R28, R30, 0xffff, RZ, 0xc0, !PT ;  /* 0x0000ffff1e1c7812 */ /* 0x000fc400078ec0ff */
[----:B------:R-:W-:Y:S01]  /*c05c0*/  LOP3.LUT R25, R25, 0xffff, RZ, 0xc0, !PT ;  /* 0x0000ffff19197812 */ /* 0x000fe200078ec0ff */
[----:B------:R0:W-:Y:S01]  /*c05d0*/  STL [R1+0x4708], R8 ;  /* 0x0047080801007387 */ /* 0x0001e20000100800 */
[----:B------:R-:W-:Y:S02]  /*c05e0*/  SHF.R.U32.HI R148, RZ, 0x8, R37 ;  /* 0x00000008ff947819 */ /* 0x000fe40000011625 */
[----:B0-----:R-:W-:-:S05]  /*c05f0*/  PRMT R8, R28, 0x3340, R25 ;  /* 0x000033401c087816 */ /* 0x001fca0000000019 */
[----:B------:R0:W-:Y:S01]  /*c0600*/  STL [R1+0x220], R8 ;  /* 0x0002200801007387 */ /* 0x0001e20000100800 */
[----:B------:R-:W-:Y:S02]  /*c0610*/  LOP3.LUT R34, R138, 0xffff, RZ, 0xc0, !PT ;  /* 0x0000ffff8a227812 */ /* 0x000fe400078ec0ff */
[----:B------:R-:W-:Y:S02]  /*c0620*/  LOP3.LUT R24, R24, 0xffff, RZ, 0xc0, !PT ;  /* 0x0000ffff18187812 */ /* 0x000fe400078ec0ff */
[----:B------:R-:W-:Y:S02]  /*c0630*/  LOP3.LUT R40, R137, 0xffff, RZ, 0xc0, !PT ;  /* 0x0000ffff89287812 */ /* 0x000fe400078ec0ff */
[----:B------:R-:W-:Y:S02]  /*c0640*/  LOP3.LUT R29, R136, 0xffff, RZ, 0xc0, !PT ;  /* 0x0000ffff881d7812 */ /* 0x000fe400078ec0ff */
[----:B------:R-:W-:Y:S02]  /*c0650*/  PRMT R145, R24, 0x3340, R145 ;  /* 0x0000334018917816 */ /* 0x000fe40000000091 */
[----:B------:R-:W-:-:S02]  /*c0660*/  PRMT R24, R40, 0x3340, R0 ;  /* 0x0000334028187816 */ /* 0x000fc40000000000 */
[----:B------:R-:W-:-:S04]  /*c0670*/  PRMT R25, R34, 0x3340, R29 ;  /* 0x0000334022197816 */ /* 0x000fc8000000001d */
[----:B0-----:R-:W-:Y:S02]  /*c0680*/  PRMT R8, R25, 0x5410, R24 ;  /* 0x0000541019087816 */ /* 0x001fe40000000018 */
[----:B--2---:R-:W-:Y:S02]  /*c0690*/  LOP3.LUT R30, R144, 0xffff, RZ, 0xc0, !PT ;  /* 0x0000ffff901e7812 */ /* 0x004fe400078ec0ff */
[----:B---3--:R-:W-:Y:S02]  /*c06a0*/  LOP3.LUT R37, R17, 0xffff, RZ, 0xc0, !PT ;  /* 0x0000ffff11257812 */ /* 0x008fe400078ec0ff */
[----:B------:R-:W2:Y:S04]  /*c06b0*/  LDL.LU R17, [R1+0x5550] ;  /* 0x0055500001117983 */ /* 0x000ea80000300800 */
[----:B------:R-:W3:Y:S04]  /*c06c0*/  LDL.LU R139, [R1+0x4cbc] ;  /* 0x004cbc00018b7983 */ /* 0x000ee80000300800 */
[----:B------:R-:W4:Y:S01]  /*c06d0*/  LDL.LU R138, [R1+0x49b0] ;  /* 0x0049b000018a7983 */ /* 0x000f220000300800 */
[----:B------:R-:W-:-:S02]  /*c06e0*/  LOP3.LUT R28, R18, 0xffff, RZ, 0xc0, !PT ;  /* 0x0000ffff121c7812 */ /* 0x000fc400078ec0ff */
[----:B------:R-:W-:Y:S02]  /*c06f0*/  PRMT R24, R37, 0x3340, R0 ;  /* 0x0000334025187816 */ /* 0x000fe40000000000 */
[----:B------:R-:W-:-:S04]  /*c0700*/  PRMT R25, R30, 0x3340, R28 ;  /* 0x000033401e197816 */ /* 0x000fc8000000001c */
[----:B------:R-:W-:Y:S01]  /*c0710*/  PRMT R10, R25, 0x5410, R24 ;  /* 0x00005410190a7816 */ /* 0x000fe20000000018 */
[----:B------:R0:W-:Y:S04]  /*c0720*/  STL [R1+0x4704], R8 ;  /* 0x0047040801007387 */ /* 0x0001e80000100800 */
[----:B------:R-:W-:Y:S04]  /*c0730*/  STL [R1+0x4700], R10 ;  /* 0x0047000a01007387 */ /* 0x000fe80000100800 */
[----:B------:R-:W2:Y:S04]  /*c0740*/  LDL.LU R137, [R1+0x4fb4] ;  /* 0x004fb40001897983 */ /* 0x000ea80000300800 */
[----:B------:R-:W2:Y:S04]  /*c0750*/  LDL.LU R136, [R1+0x46f8] ;  /* 0x0046f80001887983 */ /* 0x000ea80000300800 */
[----:B------:R-:W2:Y:S01]  /*c0760*/  LDL.LU R18, [R1+0x4b5c] ;  /* 0x004b5c0001127983 */ /* 0x000ea20000300800 */
[----:B------:R-:W-:-:S02]  /*c0770*/  SHF.R.S32.HI R24, RZ, 0x1f, R43 ;  /* 0x0000001fff187819 */ /* 0x000fc4000001142b */
[----:B0-----:R-:W-:Y:S02]  /*c0780*/  IADD3 R8, P2, R43, R2, RZ ;  /* 0x000000022b087210 */ /* 0x001fe40007f5e0ff */
[----:B------:R-:W-:Y:S02]  /*c0790*/  SHF.R.U32.HI R34, RZ, 0x8, R34 ;  /* 0x00000008ff227819 */ /* 0x000fe40000011622 */
[----:B------:R-:W-:Y:S01]  /*c07a0*/  SHF.R.U32.HI R25, RZ, 0x8, R29 ;  /* 0x00000008ff197819 */ /* 0x000fe2000001161d */
[----:B------:R-:W-:Y:S01]  /*c07b0*/  IMAD.X R9, R24, 0x1, R13, P2 ;  /* 0x0000000118097824 */ /* 0x000fe200010e060d */
[----:B------:R-:W-:Y:S02]  /*c07c0*/  SHF.R.U32.HI R30, RZ, 0x8, R30 ;  /* 0x00000008ff1e7819 */ /* 0x000fe4000001161e */
[----:B------:R-:W-:Y:S02]  /*c07d0*/  SHF.R.U32.HI R29, RZ, 0x8, R28 ;  /* 0x00000008ff1d7819 */ /* 0x000fe4000001161c */
[----:B------:R0:W-:Y:S01]  /*c07e0*/  STL.64 [R1+0x680], R8 ;  /* 0x0006800801007387 */ /* 0x0001e20000100a00 */
[----:B------:R-:W-:-:S02]  /*c07f0*/  LOP3.LUT R28, R34, 0xffff, RZ, 0xc0, !PT ;  /* 0x0000ffff221c7812 */ /* 0x000fc400078ec0ff */
[----:B------:R-:W-:Y:S02]  /*c0800*/  LOP3.LUT R25, R25, 0xffff, RZ, 0xc0, !PT ;  /* 0x0000ffff19197812 */ /* 0x000fe400078ec0ff */
[----:B------:R-:W-:Y:S02]  /*c0810*/  LOP3.LUT R30, R30, 0xffff, RZ, 0xc0, !PT ;  /* 0x0000ffff1e1e7812 */ /* 0x000fe400078ec0ff */
[----:B------:R-:W-:Y:S02]  /*c0820*/  LOP3.LUT R29, R29, 0xffff, RZ, 0xc0, !PT ;  /* 0x0000ffff1d1d7812 */ /* 0x000fe400078ec0ff */
[----:B------:R-:W-:Y:S02]  /*c0830*/  PRMT R11, R28, 0x3340, R25 ;  /* 0x000033401c0b7816 */ /* 0x000fe40000000019 */
[----:B0-----:R-:W-:Y:S02]  /*c0840*/  IADD3 R8, P2, R43, R0, RZ ;  /* 0x000000002b087210 */ /* 0x001fe40007f5e0ff */
[----:B------:R-:W-:-:S02]  /*c0850*/  PRMT R10, R30, 0x3340, R29 ;  /* 0x000033401e0a7816 */ /* 0x000fc4000000001d */
[----:B------:R-:W-:Y:S01]  /*c0860*/  SHF.R.U32.HI R25, RZ, 0x8, R40 ;  /* 0x00000008ff197819 */ /* 0x000fe20000011628 */
[----:B------:R-:W-:Y:S01]  /*c0870*/  IMAD.X R9, R24, 0x1, R7, P2 ;  /* 0x0000000118097824 */ /* 0x000fe200010e0607 */
[----:B------:R-:W-:Y:S01]  /*c0880*/  STL [R1+0x21c], R11 ;  /* 0x00021c0b01007387 */ /* 0x000fe20000100800 */
[----:B------:R-:W-:Y:S02]  /*c0890*/  LOP3.LUT R161, R16, 0xffff, RZ, 0xc0, !PT ;  /* 0x0000ffff10a17812 */ /* 0x000fe400078ec0ff */
[----:B------:R-:W-:Y:S01]  /*c08a0*/  LOP3.LUT R25, R25, 0xffff, RZ, 0xc0, !PT ;  /* 0x0000ffff19197812 */ /* 0x000fe200078ec0ff */
[----:B------:R-:W-:Y:S04]  /*c08b0*/  STL [R1+0x218], R10 ;  /* 0x0002180a01007387 */ /* 0x000fe80000100800 */
[----:B------:R0:W-:Y:S01]  /*c08c0*/  STL.64 [R1+0x678], R8 ;  /* 0x0006780801007387 */ /* 0x0001e20000100a00 */
[----:B------:R-:W-:-:S03]  /*c08d0*/  PRMT R143, R25, 0x3340, R143 ;  /* 0x00003340198f7816 */ /* 0x000fc6000000008f */
[----:B------:R-:W2:Y:S01]  /*c08e0*/  LDL.LU R16, [R1+0x554c] ;  /* 0x00554c0001107983 */ /* 0x000ea20000300800 */
[----:B------:R-:W-:Y:S02]  /*c08f0*/  PRMT R25, R161, 0x3340, R0 ;  /* 0x00003340a1197816 */ /* 0x000fe40000000000 */
[----:B0-----:R-:W-:-:S05]  /*c0900*/  IADD3 R8, P2, R43, R6, RZ ;  /* 0x000000062b087210 */ /* 0x001fca0007f5e0ff */
[----:B------:R-:W-:Y:S01]  /*c0910*/  IMAD.X R9, R24, 0x1, R5, P2 ;  /* 0x0000000118097824 */ /* 0x000fe200010e0605 */
[----:B---3--:R-:W-:Y:S02]  /*c0920*/  LOP3.LUT R30, R139, 0xffff, RZ, 0xc0, !PT ;  /* 0x0000ffff8b1e7812 */ /* 0x008fe400078ec0ff */
[----:B------:R-:W3:Y:S01]  /*c0930*/  LDL.LU R139, [R1+0x4f40] ;  /* 0x004f4000018b7983 */ /* 0x000ee20000300800 */
[----:B----4-:R-:W-:-:S03]  /*c0940*/  LOP3.LUT R29, R138, 0xffff, RZ, 0xc0, !PT ;  /* 0x0000ffff8a1d7812 */ /* 0x010fc600078ec0ff */
[----:B------:R-:W4:Y:S01]  /*c0950*/  LDL.LU R138, [R1+0x49d0] ;  /* 0x0049d000018a7983 */ /* 0x000f220000300800 */
[----:B------:R-:W-:-:S03]  /*c0960*/  PRMT R28, R30, 0x3340, R29 ;  /* 0x000033401e1c7816 */ /* 0x000fc6000000001d */
[----:B------:R-:W4:Y:S01]  /*c0970*/  LDL.LU R44, [R1+0xd24] ;  /* 0x000d2400012c7983 */ /* 0x000f220000300800 */
        /* <DEDUP_REMOVED lines=10> */
[----:B--2---:R-:W-:Y:S02]  /*c0a20*/  LOP3.LUT R30, R137, 0xffff, RZ, 0xc0, !PT ;  /* 0x0000ffff891e7812 */ /* 0x004fe400078ec0ff */
[----:B------:R-:W-:Y:S02]  /*c0a30*/  LOP3.LUT R28, R136, 0xffff, RZ, 0xc0, !PT ;  /* 0x0000ffff881c7812 */ /* 0x000fe400078ec0ff */
[----:B------:R-:W-:-:S02]  /*c0a40*/  LOP3.LUT R29, R18, 0xffff, RZ, 0xc0, !PT ;  /* 0x0000ffff121d7812 */ /* 0x000fc400078ec0ff */
[----:B0-----:R-:W-:-:S05]  /*c0a50*/  PRMT R8, R25, 0x3340, R24 ;  /* 0x0000334019087816 */ /* 0x001fca0000000018 */
[----:B------:R0:W-:Y:S04]  /*c0a60*/  STL [R1+0x30c], R8 ;  /* 0x00030c0801007387 */ /* 0x0001e80000100800 */
[----:B------:R-:W2:Y:S04]  /*c0a70*/  LDL.LU R137, [R1+0x4fc4] ;  /* 0x004fc40001897983 */ /* 0x000ea80000300800 */
[----:B------:R-:W2:Y:S04]  /*c0a80*/  LDL.LU R136, [R1+0x46d8] ;  /* 0x0046d80001887983 */ /* 0x000ea80000300800 */
[----:B------:R-:W2:Y:S01]  /*c0a90*/  LDL.LU R18, [R1+0x4b74] ;  /* 0x004b740001127983 */ /* 0x000ea20000300800 */
[----:B------:R-:W-:-:S02]  /*c0aa0*/  PRMT R24, R28, 0x3340, R0 ;  /* 0x000033401c187816 */ /* 0x000fc40000000000 */
[--C-:B------:R-:W-:Y:S02]  /*c0ab0*/  PRMT R25, R30, 0x3340, R29.reuse ;  /* 0x000033401e197816 */ /* 0x100fe4000000001d */
[----:B------:R-:W-:Y:S02]  /*c0ac0*/  SHF.R.U32.HI R28, RZ, 0x8, R28 ;  /* 0x00000008ff1c7819 */ /* 0x000fe4000001161c */
[----:B0-----:R-:W-:Y:S02]  /*c0ad0*/  PRMT R8, R25, 0x5410, R24 ;  /* 0x0000541019087816 */ /* 0x001fe40000000018 */
[----:B------:R-:W-:Y:S02]  /*c0ae0*/  SHF.R.U32.HI R25, RZ, 0x8, R30 ;  /* 0x00000008ff197819 */ /* 0x000fe4000001161e */
[----:B------:R-:W-:Y:S02]  /*c0af0*/  SHF.R.U32.HI R24, RZ, 0x8, R29 ;  /* 0x00000008ff187819 */ /* 0x000fe4000001161d */
[----:B------:R-:W-:-:S02]  /*c0b00*/  LOP3.LUT R28, R28, 0xffff, RZ, 0xc0, !PT ;  /* 0x0000ffff1c1c7812 */ /* 0x000fc400078ec0ff */
[----:B------:R-:W-:Y:S02]  /*c0b10*/  LOP3.LUT R25, R25, 0xffff, RZ, 0xc0, !PT ;  /* 0x0000ffff19197812 */ /* 0x000fe400078ec0ff */
[----:B------:R-:W-:Y:S02]  /*c0b20*/  LOP3.LUT R24, R24, 0xffff, RZ, 0xc0, !PT ;  /* 0x0000ffff18187812 */ /* 0x000fe400078ec0ff */
[----:B------:R-:W-:Y:S02]  /*c0b30*/  PRMT R141, R28, 0x3340, R141 ;  /* 0x000033401c8d7816 */ /* 0x000fe4000000008d */
[----:B------:R-:W-:Y:S01]  /*c0b40*/  LOP3.LUT R28, R16, 0xffff, RZ, 0xc0, !PT ;  /* 0x0000ffff101c7812 */ /* 0x000fe200078ec0ff */
[----:B------:R0:W-:Y:S02]  /*c0b50*/  STL [R1+0x46f4], R8 ;  /* 0x0046f40801007387 */ /* 0x0001e40000100800 */
[----:B0-----:R-:W-:Y:S02]  /*c0b60*/  PRMT R8, R25, 0x3340, R24 ;  /* 0x0000334019087816 */ /* 0x001fe40000000018 */
[----:B------:R-:W-:-:S03]  /*c0b70*/  PRMT R24, R28, 0x3340, R0 ;  /* 0x000033401c187816 */ /* 0x000fc60000000000 */
[----:B------:R0:W-:Y:S04]  /*c0b80*/  STL [R1+0x210], R8 ;  /* 0x0002100801007387 */ /* 0x0001e80000100800 */
[----:B------:R-:W2:Y:S01]  /*c0b90*/  LDL.LU R16, [R1+0x5548] ;  /* 0x0055480001107983 */ /* 0x000ea20000300800 */
[----:B---3--:R-:W-:Y:S02]  /*c0ba0*/  LOP3.LUT R30, R139, 0xffff, RZ, 0xc0, !PT ;  /* 0x0000ffff8b1e7812 */ /* 0x008fe400078ec0ff */
[----:B----4-:R-:W-:-:S04]  /*c0bb0*/  LOP3.LUT R29, R138, 0xffff, RZ, 0xc0, !PT ;  /* 0x0000ffff8a1d7812 */ /* 0x010fc800078ec0ff */
[----:B------:R-:W-:-:S04]  /*c0bc0*/  PRMT R25, R30, 0x3340, R29 ;  /* 0x000033401e197816 */ /* 0x000fc8000000001d */
[----:B------:R-:W-:-:S05]  /*c0bd0*/  PRMT R10, R25, 0x5410, R24 ;  /* 0x00005410190a7816 */ /* 0x000fca0000000018 */
[----:B------:R-:W-:Y:S04]  /*c0be0*/  STL [R1+0x46f0], R10 ;  /* 0x0046f00a01007387 */ /* 0x000fe80000100800 */
[----:B------:R-:W3:Y:S04]  /*c0bf0*/  LDL.LU R46, [R1+0x4f48] ;  /* 0x004f4800012e7983 */ /* 0x000ee80000300800 */
[----:B------:R-:W4:Y:S01]  /*c0c00*/  LDL.LU R45, [R1+0x49ec] ;  /* 0x0049ec00012d7983 */ /* 0x000f220000300800 */
[----:B------:R-:W-:Y:S02]  /*c0c10*/  SHF.R.S32.HI R24, RZ, 0x1f, R44 ;  /* 0x0000001fff187819 */ /* 0x000fe4000001142c */
[----:B0-----:R-:W-:-:S02]  /*c0c20*/  IADD3 R8, P2, R44, R2, RZ ;  /* 0x000000022c087210 */ /* 0x001fc40007f5e0ff */
[----:B------:R-:W-:Y:S02]  /*c0c30*/  SHF.R.U32.HI R25, RZ, 0x8, R29 ;  /* 0x00000008ff197819 */ /* 0x000fe4000001161d */
[----:B------:R-:W-:Y:S02]  /*c0c40*/  SHF.R.U32.HI R29, RZ, 0x8, R28 ;  /* 0x00000008ff1d7819 */ /* 0x000fe4000001161c */
[----:B------:R-:W-:Y:S01]  /*c0c50*/  SHF.R.U32.HI R30, RZ, 0x8, R30 ;  /* 0x00000008ff1e7819 */ /* 0x000fe2000001161e */
[----:B------:R-:W-:Y:S01]  /*c0c60*/  IMAD.X R9, R24, 0x1, R13, P2 ;  /* 0x0000000118097824 */ /* 0x000fe200010e060d */
[----:B------:R-:W-:Y:S02]  /*c0c70*/  LOP3.LUT R29, R29, 0xffff, RZ, 0xc0, !PT ;  /* 0x0000ffff1d1d7812 */ /* 0x000fe400078ec0ff */
[----:B------:R-:W-:Y:S02]  /*c0c80*/  LOP3.LUT R28, R30, 0xffff, RZ, 0xc0, !PT ;  /* 0x0000ffff1e1c7812 */ /* 0x000fe400078ec0ff */
[----:B------:R-:W-:Y:S01]  /*c0c90*/  LOP3.LUT R25, R25, 0xffff, RZ, 0xc0, !PT ;  /* 0x0000ffff19197812 */ /* 0x000fe200078ec0ff */
[----:B------:R0:W-:Y:S01]  /*c0ca0*/  STL.64 [R1+0x660], R8 ;  /* 0x0006600801007387 */ /* 0x0001e20000100a00 */
[----:B------:R-:W-:-:S02]  /*c0cb0*/  PRMT R127, R29, 0x3340, R127 ;  /* 0x000033401d7f7816 */ /* 0x000fc4000000007f */
[----:B0-----:R-:W-:Y:S02]  /*c0cc0*/  PRMT R8, R28, 0x3340, R25 ;  /* 0x000033401c087816 */ /* 0x001fe40000000019 */
[----:B--2---:R-:W-:Y:S02]  /*c0cd0*/  LOP3.LUT R34, R137, 0xffff, RZ, 0xc0, !PT ;  /* 0x0000ffff89227812 */ /* 0x004fe400078ec0ff */
[----:B------:R-:W-:Y:S02]  /*c0ce0*/  LOP3.LUT R29, R136, 0xffff, RZ, 0xc0, !PT ;  /* 0x0000ffff881d7812 */ /* 0x000fe400078ec0ff */
[----:B------:R-:W-:Y:S02]  /*c0cf0*/  LOP3.LUT R30, R18, 0xffff, RZ, 0xc0, !PT ;  /* 0x0000ffff121e7812 */ /* 0x000fe400078ec0ff */
[----:B------:R-:W-:Y:S02]  /*c0d00*/  PRMT R25, R29, 0x3340, R0 ;  /* 0x000033401d197816 */ /* 0x000fe40000000000 */
[----:B------:R-:W-:Y:S01]  /*c0d10*/  PRMT R28, R34, 0x3340, R30 ;  /* 0x00003340221c7816 */ /* 0x000fe2000000001e */
[----:B------:R0:W-:Y:S03]  /*c0d20*/  STL [R1+0x20c], R8 ;  /* 0x00020c0801007387 */ /* 0x0001e60000100800 */
[----:B------:R-:W-:-:S02]  /*c0d30*/  PRMT R10, R28, 0x5410, R25 ;  /* 0x000054101c0a7816 */ /* 0x000fc40000000019 */
[----:B0-----:R-:W-:-:S03]  /*c0d40*/  IADD3 R8, P2, R44, R0, RZ ;  /* 0x000000002c087210 */ /* 0x001fc60007f5e0ff */
[----:B------:R-:W-:Y:S02]  /*c0d50*/  STL [R1+0x46ec], R10 ;  /* 0x0046ec0a01007387 */ /* 0x000fe40000100800 */
[----:B------:R-:W-:Y:S02]  /*c0d60*/  IMAD.X R9, R24, 0x1, R7, P2 ;  /* 0x0000000118097824 */ /* 0x000fe400010e0607 */
[----:B------:R-:W2:Y:S04]  /*c0d70*/  LDL.LU R43, [R1+0x4fd8] ;  /* 0x004fd800012b7983 */ /* 0x000ea80000300800 */
[----:B------:R-:W2:Y:S04]  /*c0d80*/  LDL.LU R139, [R1+0x4820] ;  /* 0x00482000018b7983 */ /* 0x000ea80000300800 */
[----:B------:R-:W2:Y:S04]  /*c0d90*/  LDL.LU R138, [R1+0x4b90] ;  /* 0x004b9000018a7983 */ /* 0x000ea80000300800 */
[----:B------:R0:W-:Y:S04]  /*c0da0*/  STL.64 [R1+0x658], R8 ;  /* 0x0006580801007387 */ /* 0x0001e80000100a00 */
[----:B------:R-:W2:Y:S04]  /*c0db0*/  LDL.LU R137, [R1+0x4fdc] ;  /* 0x004fdc0001897983 */ /* 0x000ea80000300800 */
[----:B------:R-:W2:Y:S04]  /*c0dc0*/  LDL.LU R136, [R1+0x481c] ;  /* 0x00481c0001887983 */ /* 0x000ea80000300800 */
[----:B------:R-:W2:Y:S01]  /*c0dd0*/  LDL.LU R18, [R1+0x4b9c] ;  /* 0x004b9c0001127983 */ /* 0x000ea20000300800 */
[----:B------:R-:W-:-:S02]  /*c0de0*/  SHF.R.U32.HI R28, RZ, 0x8, R34 ;  /* 0x00000008ff1c7819 */ /* 0x000fc40000011622 */
[----:B------:R-:W-:Y:S02]  /*c0df0*/  SHF.R.U32.HI R25, RZ, 0x8, R30 ;  /* 0x00000008ff197819 */ /* 0x000fe4000001161e */
[----:B------:R-:W-:Y:S02]  /*c0e00*/  SHF.R.U32.HI R29, RZ, 0x8, R29 ;  /* 0x00000008ff1d7819 */ /* 0x000fe4000001161d */
[----:B------:R-:W-:Y:S02]  /*c0e10*/  LOP3.LUT R28, R28, 0xffff, RZ, 0xc0, !PT ;  /* 0x0000ffff1c1c7812 */ /* 0x000fe400078ec0ff */
[----:B------:R-:W-:Y:S02]  /*c0e20*/  LOP3.LUT R25, R25, 0xffff, RZ, 0xc0, !PT ;  /* 0x0000ffff19197812 */ /* 0x000fe400078ec0ff */
[----:B------:R-:W-:Y:S02]  /*c0e30*/  LOP3.LUT R29, R29, 0xffff, RZ, 0xc0, !PT ;  /* 0x0000ffff1d1d7812 */ /* 0x000fe400078ec0ff */
[----:B------:R-:W-:-:S02]  /*c0e40*/  SHF.R.U32.HI R214, RZ, 0x8, R174 ;  /* 0x00000008ffd67819 */ /* 0x000fc400000116ae */
[----:B0-----:R-:W-:Y:S02]  /*c0e50*/  PRMT R8, R28, 0x3340, R25 ;  /* 0x000033401c087816 */ /* 0x001fe40000000019 */
[----:B------:R-:W-:Y:S02]  /*c0e60*/  PRMT R109, R29, 0x3340, R109 ;  /* 0x000033401d6d7816 */ /* 0x000fe4000000006d */
[----:B------:R-:W-:Y:S01]  /*c0e70*/  LOP3.LUT R174, R17, 0xffff, RZ, 0xc0, !PT ;  /* 0x0000ffff11ae7812 */ /* 0x000fe200078ec0ff */
[----:B------:R0:W-:Y:S03]  /*c0e80*/  STL [R1+0x208], R8 ;  /* 0x0002080801007387 */ /* 0x0001e60000100800 */
[----:B------:R-:W-:Y:S01]  /*c0e90*/  PRMT R25, R174, 0x3340, R0 ;  /* 0x00003340ae197816 */ /* 0x000fe20000000000 */
[----:B------:R-:W2:Y:S01]  /*c0ea0*/  LDL.LU R17, [R1+0x5544] ;  /* 0x0055440001117983 */ /* 0x000ea20000300800 */
[----:B0-----:R-:W-:-:S05]  /*c0eb0*/  IADD3 R8, P2, R44, R6, RZ ;  /* 0x000000062c087210 */ /* 0x001fca0007f5e0ff */
[----:B------:R-:W-:Y:S01]  /*c0ec0*/  IMAD.X R9, R24, 0x1, R5, P2 ;  /* 0x0000000118097824 */ /* 0x000fe200010e0605 */
[----:B---3--:R-:W-:Y:S02]  /*c0ed0*/  LOP3.LUT R30, R46, 0xffff, RZ, 0xc0, !PT ;  /* 0x0000ffff2e1e7812 */ /* 0x008fe400078ec0ff */
[----:B----4-:R-:W-:-:S04]  /*c0ee0*/  LOP3.LUT R29, R45, 0xffff, RZ, 0xc0, !PT ;  /* 0x0000ffff2d1d7812 */ /* 0x010fc800078ec0ff */
[----:B------:R-:W-:-:S04]  /*c0ef0*/  PRMT R28, R30, 0x3340, R29 ;  /* 0x000033401e1c7816 */ /* 0x000fc8000000001d */
[----:B------:R-:W-:-:S05]  /*c0f00*/  PRMT R10, R28, 0x5410, R25 ;  /* 0x000054101c0a7816 */ /* 0x000fca0000000019 */
[----:B------:R-:W-:Y:S04]  /*c0f10*/  STL [R1+0x46e8], R10 ;  /* 0x0046e80a01007387 */ /* 0x000fe80000100800 */
[----:B------:R-:W3:Y:S04]  /*c0f20*/  LDL.LU R45, [R1+0xd28] ;  /* 0x000d2800012d7983 */ /* 0x000ee80000300800 */
        /* <DEDUP_REMOVED lines=8> */
[----:B------:R0:W-:Y:S04]  /*c0fb0*/  STL.64 [R1+0x648], R8 ;  /* 0x0006480801007387 */ /* 0x0001e80000100a00 */
[----:B------:R-:W-:Y:S01]  /*c0fc0*/  STL [R1+0x5418], R222 ;  /* 0x005418de01007387 */ /* 0x000fe20000100800 */
[----:B--2---:R-:W-:-:S03]  /*c0fd0*/  LOP3.LUT R34, R43, 0xffff, RZ, 0xc0, !PT ;  /* 0x0000ffff2b227812 */ /* 0x004fc600078ec0ff */
[----:B------:R-:W2:Y:S01]  /*c0fe0*/  LDL.LU R43, [R1+0x4f60] ;  /* 0x004f6000012b7983 */ /* 0x000ea20000300800 */
[----:B------:R-:W-:-:S03]  /*c0ff0*/  LOP3.LUT R30, R137, 0xffff, RZ, 0xc0, !PT ;  /* 0x0000ffff891e7812 */ /* 0x000fc600078ec0ff */
[----:B------:R-:W4:Y:S01]  /*c1000*/  LDL.LU R137, [R1+0x4a34] ;  /* 0x004a340001897983 */ /* 0x000f220000300800 */
[----:B------:R-:W-:Y:S02]  /*c1010*/  LOP3.LUT R40, R139, 0xffff, RZ, 0xc0, !PT ;  /* 0x0000ffff8b287812 */ /* 0x000fe400078ec0ff */
[----:B------:R-:W-:Y:S02]  /*c1020*/  LOP3.LUT R29, R138, 0xffff, RZ, 0xc0, !PT ;  /* 0x0000ffff8a1d7812 */ /* 0x000fe400078ec0ff */
[----:B------:R-:W-:Y:S02]  /*c1030*/  PRMT R24, R40, 0x3340, R0 ;  /* 0x0000334028187816 */ /* 0x000fe40000000000 */
[----:B------:R-:W-:Y:S02]  /*c1040*/  PRMT R25, R34, 0x3340, R29 ;  /* 0x0000334022197816 */ /* 0x000fe4000000001d */
[----:B------:R-:W-:Y:S02]  /*c1050*/  SHF.R.U32.HI R144, RZ, 0x8, R37 ;  /* 0x00000008ff907819 */ /* 0x000fe40000011625 */
[----:B------:R-:W-:-:S02]  /*c1060*/  LOP3.LUT R37, R136, 0xffff, RZ, 0xc0, !PT ;  /* 0x0000ffff88257812 */ /* 0x000fc400078ec0ff */
[----:B------:R-:W-:Y:S02]  /*c1070*/  LOP3.LUT R28, R18, 0xffff, RZ, 0xc0, !PT ;  /* 0x0000ffff121c7812 */ /* 0x000fe400078ec0ff */
[----:B0-----:R-:W-:Y:S02]  /*c1080*/  PRMT R8, R25, 0x5410, R24 ;  /* 0x0000541019087816 */ /* 0x001fe40000000018 */
[----:B------:R-:W-:Y:S02]  /*c1090*/  PRMT R24, R37, 0x3340, R0 ;  /* 0x0000334025187816 */ /* 0x000fe40000000000 */
[----:B------:R-:W-:Y:S01]  /*c10a0*/  PRMT R25, R30, 0x3340, R28 ;  /* 0x000033401e197816 */ /* 0x000fe2000000001c */
[----:B------:R0:W-:Y:S03]  /*c10b0*/  STL [R1+0x46e4], R8 ;  /* 0x0046e40801007387 */ /* 0x0001e60000100800 */
[----:B0-----:R-:W-:-:S02]  /*c10c0*/  PRMT R8, R25, 0x5410, R24 ;  /* 0x0000541019087816 */ /* 0x001fc40000000018 */
[----:B------:R-:W-:Y:S02]  /*c10d0*/  SHF.R.U32.HI R25, RZ, 0x8, R30 ;  /* 0x00000008ff197819 */ /* 0x000fe4000001161e */
[----:B------:R-:W-:Y:S01]  /*c10e0*/  SHF.R.U32.HI R24, RZ, 0x8, R28 ;  /* 0x00000008ff187819 */ /* 0x000fe2000001161c */
[----:B------:R0:W-:Y:S01]  /*c10f0*/  STL [R1+0x46e0], R8 ;  /* 0x0046e00801007387 */ /* 0x0001e20000100800 */
[----:B------:R-:W-:Y:S02]  /*c1100*/  LOP3.LUT R25, R25, 0xffff, RZ, 0xc0, !PT ;  /* 0x0000ffff19197812 */ /* 0x000fe400078ec0ff */
[----:B------:R-:W-:Y:S01]  /*c1110*/  LOP3.LUT R24, R24, 0xffff, RZ, 0xc0, !PT ;  /* 0x0000ffff18187812 */ /* 0x000fe200078ec0ff */
[----:B------:R-:W4:Y:S03]  /*c1120*/  LDL.LU R136, [R1+0x4ff4] ;  /* 0x004ff40001887983 */ /* 0x000f260000300800 */
[----:B------:R-:W-:-:S02]  /*c1130*/  PRMT R9, R25, 0x3340, R24 ;  /* 0x0000334019097816 */ /* 0x000fc40000000018 */
[----:B------:R-:W-:-:S03]  /*c1140*/  SHF.R.U32.HI R34, RZ, 0x8, R34 ;  /* 0x00000008ff227819 */ /* 0x000fc60000011622 */
[----:B------:R-:W-:Y:S01]  /*c1150*/  STL [R1+0x204], R9 ;  /* 0x0002040901007387 */ /* 0x000fe20000100800 */
[----:B------:R-:W-:-:S03]  /*c1160*/  SHF.R.U32.HI R28, RZ, 0x8, R29 ;  /* 0x00000008ff1c7819 */ /* 0x000fc6000001161d */
[----:B------:R-:W4:Y:S04]  /*c1170*/  LDL.LU R44, [R1+0x4840] ;  /* 0x00484000012c7983 */ /* 0x000f280000300800 */
[----:B------:R-:W4:Y:S01]  /*c1180*/  LDL.LU R139, [R1+0x4bcc] ;  /* 0x004bcc00018b7983 */ /* 0x000f220000300800 */
[----:B------:R-:W-:Y:S02]  /*c1190*/  LOP3.LUT R29, R34, 0xffff, RZ, 0xc0, !PT ;  /* 0x0000ffff221d7812 */ /* 0x000fe400078ec0ff */
[----:B------:R-:W-:-:S04]  /*c11a0*/  LOP3.LUT R28, R28, 0xffff, RZ, 0xc0, !PT ;  /* 0x0000ffff1c1c7812 */ /* 0x000fc800078ec0ff */
[----:B0-----:R-:W-:-:S05]  /*c11b0*/  PRMT R8, R29, 0x3340, R28 ;  /* 0x000033401d087816 */ /* 0x001fca000000001c */
[----:B------:R0:W-:Y:S04]  /*c11c0*/  STL [R1+0x200], R8 ;  /* 0x0002000801007387 */ /* 0x0001e80000100800 */
[----:B------:R-:W4:Y:S04]  /*c11d0*/  LDL.LU R138, [R1+0x4f70] ;  /* 0x004f7000018a7983 */ /* 0x000f280000300800 */
[----:B------:R-:W4:Y:S01]  /*c11e0*/  LDL.LU R18, [R1+0x4a4c] ;  /* 0x004a4c0001127983 */ /* 0x000f220000300800 */
[----:B------:R-:W-:Y:S02]  /*c11f0*/  SHF.R.U32.HI R25, RZ, 0x8, R40 ;  /* 0x00000008ff197819 */ /* 0x000fe40000011628 */
[----:B------:R-:W-:-:S02]  /*c1200*/  SHF.R.U32.HI R28, RZ, 0x8, R37 ;  /* 0x00000008ff1c7819 */ /* 0x000fc40000011625 */
[----:B------:R-:W-:Y:S02]  /*c1210*/  LOP3.LUT R25, R25, 0xffff, RZ, 0xc0, !PT ;  /* 0x0000ffff19197812 */ /* 0x000fe400078ec0ff */
[----:B------:R-:W-:Y:S02]  /*c1220*/  LOP3.LUT R28, R28, 0xffff, RZ, 0xc0, !PT ;  /* 0x0000ffff1c1c7812 */ /* 0x000fe400078ec0ff */
[----:B------:R-:W-:Y:S02]  /*c1230*/  LOP3.LUT R29, R16, 0xffff, RZ, 0xc0, !PT ;  /* 0x0000ffff101d7812 */ /* 0x000fe400078ec0ff */
[----:B------:R-:W-:Y:S02]  /*c1240*/  PRMT R108, R25, 0x3340, R108 ;  /* 0x00003340196c7816 */ /* 0x000fe4000000006c */
[----:B------:R-:W-:Y:S02]  /*c1250*/  PRMT R107, R28, 0x3340, R107 ;  /* 0x000033401c6b7816 */ /* 0x000fe4000000006b */
[----:B------:R-:W-:-:S02]  /*c1260*/  PRMT R25, R29, 0x3340, R0 ;  /* 0x000033401d197816 */ /* 0x000fc40000000000 */
[----:B---3--:R-:W-:Y:S02]  /*c1270*/  SHF.R.S32.HI R24, RZ, 0x1f, R45 ;  /* 0x0000001fff187819 */ /* 0x008fe4000001142d */
[----:B0-----:R-:W-:-:S05]  /*c1280*/  IADD3 R8, P2, R45, R2, RZ ;  /* 0x000000022d087210 */ /* 0x001fca0007f5e0ff */
[----:B------:R-:W-:-:S05]  /*c1290*/  IMAD.X R9, R24, 0x1, R13, P2 ;  /* 0x0000000118097824 */ /* 0x000fca00010e060d */
[----:B------:R0:W-:Y:S04]  /*c12a0*/  STL.64 [R1+0x640], R8 ;  /* 0x0006400801007387 */ /* 0x0001e80000100a00 */
[----:B------:R-:W3:Y:S01]  /*c12b0*/  LDL.LU R16, [R1+0x5540] ;  /* 0x0055400001107983 */ /* 0x000ee20000300800 */
[----:B0-----:R-:W-:-:S05]  /*c12c0*/  IADD3 R8, P2, R45, R0, RZ ;  /* 0x000000002d087210 */ /* 0x001fca0007f5e0ff */
[----:B------:R-:W-:Y:S01]  /*c12d0*/  IMAD.X R9, R24, 0x1, R7, P2 ;  /* 0x0000000118097824 */ /* 0x000fe200010e0607 */
        /* <DEDUP_REMOVED lines=8> */
[----:B------:R-:W-:Y:S04]  /*c1360*/  STL [R1+0x46dc], R10 ;  /* 0x0046dc0a01007387 */ /* 0x000fe80000100800 */
[----:B------:R0:W-:Y:S02]  /*c1370*/  STL.64 [R1+0x638], R8 ;  /* 0x0006380801007387 */ /* 0x0001e40000100a00 */
[----:B0-----:R-:W-:-:S05]  /*c1380*/  PRMT R8, R28, 0x3340, R25 ;  /* 0x000033401c087816 */ /* 0x001fca0000000019 */
[----:B------:R0:W-:Y:S04]  /*c1390*/  STL [R1+0x1fc], R8 ;  /* 0x0001fc0801007387 */ /* 0x0001e80000100800 */
[----:B------:R-:W2:Y:S04]  /*c13a0*/  LDL.LU R43, [R1+0x4f7c] ;  /* 0x004f7c00012b7983 */ /* 0x000ea80000300800 */
[----:B------:R-:W4:Y:S01]  /*c13b0*/  LDL.LU R137, [R1+0x74] ;  /* 0x0000740001897983 */ /* 0x000f220000300800 */
[----:B------:R-:W-:Y:S02]  /*c13c0*/  SHF.R.U32.HI R29, RZ, 0x8, R29 ;  /* 0x00000008ff1d7819 */ /* 0x000fe4000001161d */
[----:B------:R-:W-:-:S02]  /*c13d0*/  LOP3.LUT R30, R136, 0xffff, RZ, 0xc0, !PT ;  /* 0x0000ffff881e7812 */ /* 0x000fc400078ec0ff */
[----:B------:R-:W3:Y:S01]  /*c13e0*/  LDL.LU R136, [R1+0x4a7c] ;  /* 0x004a7c0001887983 */ /* 0x000ee20000300800 */
[----:B------:R-:W-:Y:S02]  /*c13f0*/  LOP3.LUT R29, R29, 0xffff, RZ, 0xc0, !PT ;  /* 0x0000ffff1d1d7812 */ /* 0x000fe400078ec0ff */
[----:B------:R-:W-:Y:S02]  /*c1400*/  LOP3.LUT R34, R44, 0xffff, RZ, 0xc0, !PT ;  /* 0x0000ffff2c227812 */ /* 0x000fe400078ec0ff */
[----:B------:R-:W-:Y:S02]  /*c1410*/  PRMT R106, R29, 0x3340, R106 ;  /* 0x000033401d6a7816 */ /* 0x000fe4000000006a */
[----:B------:R-:W-:Y:S02]  /*c1420*/  LOP3.LUT R29, R139, 0xffff, RZ, 0xc0, !PT ;  /* 0x0000ffff8b1d7812 */ /* 0x000fe400078ec0ff */
[----:B------:R-:W-:Y:S02]  /*c1430*/  PRMT R25, R34, 0x3340, R0 ;  /* 0x0000334022197816 */ /* 0x000fe40000000000 */
[----:B------:R-:W-:-:S04]  /*c1440*/  PRMT R28, R30, 0x3340, R29 ;  /* 0x000033401e1c7816 */ /* 0x000fc8000000001d */
[----:B0-----:R-:W-:-:S05]  /*c1450*/  PRMT R8, R28, 0x5410, R25 ;  /* 0x000054101c087816 */ /* 0x001fca0000000019 */
[----:B------:R0:W-:Y:S01]  /*c1460*/  STL [R1+0x46d8], R8 ;  /* 0x0046d80801007387 */ /* 0x0001e20000100800 */
[----:B------:R-:W-:-:S03]  /*c1470*/  LOP3.LUT R81, R138, 0xffff, RZ, 0xc0, !PT ;  /* 0x0000ffff8a517812 */ /* 0x000fc600078ec0ff */
[----:B------:R-:W3:Y:S01]  /*c1480*/  LDL.LU R139, [R1+0x5000] ;  /* 0x00500000018b7983 */ /* 0x000ee20000300800 */
[----:B------:R-:W-:-:S03]  /*c1490*/  LOP3.LUT R80, R18, 0xffff, RZ, 0xc0, !PT ;  /* 0x0000ffff12507812 */ /* 0x000fc600078ec0ff */
[----:B------:R-:W3:Y:S04]  /*c14a0*/  LDL.LU R138, [R1+0x4854] ;  /* 0x00485400018a7983 */ /* 0x000ee80000300800 */
[----:B------:R-:W3:Y:S01]  /*c14b0*/  LDL.LU R18, [R1+0x4bf0] ;  /* 0x004bf00001127983 */ /* 0x000ee20000300800 */
[----:B------:R-:W-:Y:S02]  /*c14c0*/  SHF.R.U32.HI R28, RZ, 0x8, R81 ;  /* 0x00000008ff1c7819 */ /* 0x000fe40000011651 */
[----:B------:R-:W-:Y:S01]  /*c14d0*/  SHF.R.U32.HI R25, RZ, 0x8, R80 ;  /* 0x00000008ff197819 */ /* 0x000fe20000011650 */
[----:B------:R-:W3:Y:S01]  /*c14e0*/  LDL.LU R44, [R1+0xd2c] ;  /* 0x000d2c00012c7983 */ /* 0x000ee20000300800 */
[----:B------:R-:W-:Y:S02]  /*c14f0*/  SHF.R.U32.HI R30, RZ, 0x8, R30 ;  /* 0x00000008ff1e7819 */ /* 0x000fe4000001161e */
[----:B------:R-:W-:-:S02]  /*c1500*/  SHF.R.U32.HI R29, RZ, 0x8, R29 ;  /* 0x00000008ff1d7819 */ /* 0x000fc4000001161d */
[----:B------:R-:W-:Y:S02]  /*c1510*/  LOP3.LUT R28, R28, 0xffff, RZ, 0xc0, !PT ;  /* 0x0000ffff1c1c7812 */ /* 0x000fe400078ec0ff */
[----:B------:R-:W-:Y:S02]  /*c1520*/  LOP3.LUT R25, R25, 0xffff, RZ, 0xc0, !PT ;  /* 0x0000ffff19197812 */ /* 0x000fe400078ec0ff */
[----:B------:R-:W-:Y:S02]  /*c1530*/  LOP3.LUT R30, R30, 0xffff, RZ, 0xc0, !PT ;  /* 0x0000ffff1e1e7812 */ /* 0x000fe400078ec0ff */
[----:B------:R-:W-:Y:S02]  /*c1540*/  LOP3.LUT R29, R29, 0xffff, RZ, 0xc0, !PT ;  /* 0x0000ffff1d1d7812 */ /* 0x000fe400078ec0ff */
[----:B0-----:R-:W-:Y:S02]  /*c1550*/  IADD3 R8, P2, R45, R6, RZ ;  /* 0x000000062d087210 */ /* 0x001fe40007f5e0ff */
[----:B------:R-:W-:-:S02]  /*c1560*/  PRMT R11, R28, 0x3340, R25 ;  /* 0x000033401c0b7816 */ /* 0x000fc40000000019 */
[----:B------:R-:W-:Y:S01]  /*c1570*/  PRMT R10, R30, 0x3340, R29 ;  /* 0x000033401e0a7816 */ /* 0x000fe2000000001d */
[----:B------:R-:W-:Y:S02]  /*c1580*/  IMAD.X R9, R24, 0x1, R5, P2 ;  /* 0x0000000118097824 */ /* 0x000fe400010e0605 */
[----:B------:R-:W-:Y:S04]  /*c1590*/  STL [R1+0x2a0], R11 ;  /* 0x0002a00b01007387 */ /* 0x000fe80000100800 */
[----:B------:R-:W-:Y:S04]  /*c15a0*/  STL [R1+0x1f8], R10 ;  /* 0x0001f80a01007387 */ /* 0x000fe80000100800 */
[----:B------:R0:W-:Y:S02]  /*c15b0*/  STL.64 [R1+0x630], R8 ;  /* 0x0006300801007387 */ /* 0x0001e40000100a00 */
[----:B0-----:R-:W-:-:S05]  /*c15c0*/  IADD3 R8, P2, R45, R4, RZ ;  /* 0x000000042d087210 */ /* 0x001fca0007f5e0ff */
[----:B------:R-:W-:-:S05]  /*c15d0*/  IMAD.X R9, R24, 0x1, R3, P2 ;  /* 0x0000000118097824 */ /* 0x000fca00010e0603 */
[----:B------:R0:W-:Y:S01]  /*c15e0*/  STL.64 [R1+0x628], R8 ;  /* 0x0006280801007387 */ /* 0x0001e20000100a00 */
[----:B----4-:R-:W-:-:S03]  /*c15f0*/  LOP3.LUT R28, R137, 0xffff, RZ, 0xc0, !PT ;  /* 0x0000ffff891c7812 */ /* 0x010fc600078ec0ff */
[----:B------:R-:W4:Y:S01]  /*c1600*/  LDL.LU R137, [R1+0x4f88] ;  /* 0x004f880001897983 */ /* 0x000f220000300800 */
[----:B------:R-:W-:Y:S02]  /*c1610*/  SHF.R.U32.HI R24, RZ, 0x8, R34 ;  /* 0x00000008ff187819 */ /* 0x000fe40000011622 */
[----:B--2---:R-:W-:Y:S02]  /*c1620*/  LOP3.LUT R30, R43, 0xffff, RZ, 0xc0, !PT ;  /* 0x0000ffff2b1e7812 */ /* 0x004fe400078ec0ff */
[----:B------:R-:W-:Y:S02]  /*c1630*/  LOP3.LUT R24, R24, 0xffff, RZ, 0xc0, !PT ;  /* 0x0000ffff18187812 */ /* 0x000fe400078ec0ff */
[----:B---3--:R-:W-:Y:S02]  /*c1640*/  LOP3.LUT R29, R136, 0xffff, RZ, 0xc0, !PT ;  /* 0x0000ffff881d7812 */ /* 0x008fe400078ec0ff */
[----:B------:R-:W-:Y:S01]  /*c1650*/  PRMT R105, R24, 0x3340, R105 ;  /* 0x0000334018697816 */ /* 0x000fe20000000069 */
[----:B------:R-:W2:Y:S01]  /*c1660*/  LDL.LU R136, [R1+0x4aa4] ;  /* 0x004aa40001887983 */ /* 0x000ea20000300800 */
[----:B------:R-:W-:-:S02]  /*c1670*/  PRMT R24, R28, 0x3340, R0 ;  /* 0x000033401c187816 */ /* 0x000fc40000000000 */
[----:B------:R-:W-:-:S04]  /*c1680*/  PRMT R25, R30, 0x3340, R29 ;  /* 0x000033401e197816 */ /* 0x000fc8000000001d */
[----:B0-----:R-:W-:Y:S02]  /*c1690*/  PRMT R8, R25, 0x5410, R24 ;  /* 0x0000541019087816 */ /* 0x001fe40000000018 */
[----:B------:R-:W-:Y:S02]  /*c16a0*/  SHF.R.U32.HI R25, RZ, 0x8, R30 ;  /* 0x00000008ff197819 */ /* 0x000fe4000001161e */
[----:B------:R-:W-:Y:S02]  /*c16b0*/  SHF.R.U32.HI R24, RZ, 0x8, R29 ;  /* 0x00000008ff187819 */ /* 0x000fe4000001161d */
[----:B------:R-:W-:Y:S02]  /*c16c0*/  LOP3.LUT R25, R25, 0xffff, RZ, 0xc0, !PT ;  /* 0x0000ffff19197812 */ /* 0x000fe400078ec0ff */
[----:B------:R-:W-:Y:S02]  /*c16d0*/  LOP3.LUT R24, R24, 0xffff, RZ, 0xc0, !PT ;  /* 0x0000ffff18187812 */ /* 0x000fe400078ec0ff */
[----:B------:R-:W-:Y:S01]  /*c16e0*/  SHF.R.U32.HI R28, RZ, 0x8, R28 ;  /* 0x00000008ff1c7819 */ /* 0x000fe2000001161c */
[----:B------:R0:W-:Y:S03]  /*c16f0*/  STL [R1+0x46d4], R8 ;  /* 0x0046d40801007387 */ /* 0x0001e60000100800 */
[----:B------:R-:W-:-:S02]  /*c1700*/  LOP3.LUT R28, R28, 0xffff, RZ, 0xc0, !PT ;  /* 0x0000ffff1c1c7812 */ /* 0x000fc400078ec0ff */
[----:B------:R-:W-:Y:S02]  /*c1710*/  LOP3.LUT R30, R139, 0xffff, RZ, 0xc0, !PT ;  /* 0x0000ffff8b1e7812 */ /* 0x000fe400078ec0ff */
[----:B0-----:R-:W-:Y:S02]  /*c1720*/  PRMT R8, R25, 0x3340, R24 ;  /* 0x0000334019087816 */ /* 0x001fe40000000018 */
[----:B------:R-:W-:Y:S02]  /*c1730*/  PRMT R104, R28, 0x3340, R104 ;  /* 0x000033401c687816 */ /* 0x000fe40000000068 */
[----:B------:R-:W-:Y:S01]  /*c1740*/  LOP3.LUT R28, R138, 0xffff, RZ, 0xc0, !PT ;  /* 0x0000ffff8a1c7812 */ /* 0x000fe200078ec0ff */
[----:B------:R0:W-:Y:S01]  /*c1750*/  STL [R1+0x1f4], R8 ;  /* 0x0001f40801007387 */ /* 0x0001e20000100800 */
[----:B------:R-:W-:-:S03]  /*c1760*/  LOP3.LUT R29, R18, 0xffff, RZ, 0xc0, !PT ;  /* 0x0000ffff121d7812 */ /* 0x000fc600078ec0ff */
[----:B------:R-:W3:Y:S04]  /*c1770*/  LDL.LU R139, [R1+0x5010] ;  /* 0x00501000018b7983 */ /* 0x000ee80000300800 */
[----:B------:R-:W3:Y:S04]  /*c1780*/  LDL.LU R138, [R1+0x48b0] ;  /* 0x0048b000018a7983 */ /* 0x000ee80000300800 */
[----:B------:R-:W3:Y:S01]  /*c1790*/  LDL.LU R18, [R1+0x4c2c] ;  /* 0x004c2c0001127983 */ /* 0x000ee20000300800 */
[----:B------:R-:W-:Y:S02]  /*c17a0*/  PRMT R24, R28, 0x3340, R0 ;  /* 0x000033401c187816 */ /* 0x000fe40000000000 */
[----:B------:R-:W-:-:S02]  /*c17b0*/  PRMT R25, R30, 0x3340, R29 ;  /* 0x000033401e197816 */ /* 0x000fc4000000001d */
[----:B0-----:R-:W-:Y:S02]  /*c17c0*/  IADD3 R8, P2, R44, R2, RZ ;  /* 0x000000022c087210 */ /* 0x001fe40007f5e0ff */
[----:B------:R-:W-:Y:S02]  /*c17d0*/  PRMT R10, R25, 0x5410, R24 ;  /* 0x00005410190a7816 */ /* 0x000fe40000000018 */
[----:B------:R-:W-:Y:S02]  /*c17e0*/  SHF.R.S32.HI R24, RZ, 0x1f, R44 ;  /* 0x0000001fff187819 */ /* 0x000fe4000001142c */
[----:B------:R-:W-:Y:S02]  /*c17f0*/  SHF.R.U32.HI R30, RZ, 0x8, R30 ;  /* 0x00000008ff1e7819 */ /* 0x000fe4000001161e */
[----:B------:R-:W-:Y:S01]  /*c1800*/  SHF.R.U32.HI R25, RZ, 0x8, R29 ;  /* 0x00000008ff197819 */ /* 0x000fe2000001161d */
[----:B------:R-:W-:Y:S01]  /*c1810*/  IMAD.X R9, R24, 0x1, R13, P2 ;  /* 0x0000000118097824 */ /* 0x000fe200010e060d */
[----:B------:R-:W-:-:S02]  /*c1820*/  SHF.R.U32.HI R29, RZ, 0x8, R28 ;  /* 0x00000008ff1d7819 */ /* 0x000fc4000001161c */
[----:B------:R-:W-:Y:S02]  /*c1830*/  LOP3.LUT R28, R30, 0xffff, RZ, 0xc0, !PT ;  /* 0x0000ffff1e1c7812 */ /* 0x000fe400078ec0ff */
[----:B------:R-:W-:Y:S01]  /*c1840*/  LOP3.LUT R25, R25, 0xffff, RZ, 0xc0, !PT ;  /* 0x0000ffff19197812 */ /* 0x000fe200078ec0ff */
[----:B------:R-:W-:Y:S04]  /*c1850*/  STL [R1+0x46d0], R10 ;  /* 0x0046d00a01007387 */ /* 0x000fe80000100800 */
[----:B------:R0:W-:Y:S01]  /*c1860*/  STL.64 [R1+0x620], R8 ;  /* 0x0006200801007387 */ /* 0x0001e20000100a00 */
[----:B------:R-:W-:Y:S02]  /*c1870*/  LOP3.LUT R79, R17, 0xffff, RZ, 0xc0, !PT ;  /* 0x0000ffff114f7812 */ /* 0x000fe400078ec0ff */
[----:B0-----:R-:W-:-:S05]  /*c1880*/  PRMT R8, R28, 0x3340, R25 ;  /* 0x000033401c087816 */ /* 0x001fca0000000019 */
[----:B------:R0:W-:Y:S04]  /*c1890*/  STL [R1+0x1f0], R8 ;  /* 0x0001f00801007387 */ /* 0x0001e80000100800 */
[----:B------:R-:W3:Y:S04]  /*c18a0*/  LDL.LU R17, [R1+0x553c] ;  /* 0x00553c0001117983 */ /* 0x000ee80000300800 */
[----:B------:R-:W3:Y:S01]  /*c18b0*/  LDL.LU R43, [R1+0x4fa0] ;  /* 0x004fa000012b7983 */ /* 0x000ee20000300800 */
[----:B----4-:R-:W-:-:S03]  /*c18c0*/  LOP3.LUT R28, R137, 0xffff, RZ, 0xc0, !PT ;  /* 0x0000ffff891c7812 */ /* 0x010fc600078ec0ff */
[----:B------:R-:W4:Y:S01]  /*c18d0*/  LDL.LU R137, [R1+0x7c] ;  /* 0x00007c0001897983 */ /* 0x000f220000300800 */
[----:B------:R-:W-:Y:S02]  /*c18e0*/  LOP3.LUT R29, R29, 0xffff, RZ, 0xc0, !PT ;  /* 0x0000ffff1d1d7812 */ /* 0x000fe400078ec0ff */
[----:B------:R-:W-:Y:S02]  /*c18f0*/  SHF.R.U32.HI R30, RZ, 0x8, R79 ;  /* 0x00000008ff1e7819 */ /* 0x000fe4000001164f */
[----:B------:R-:W-:Y:S02]  /*c1900*/  PRMT R103, R29, 0x3340, R103 ;  /* 0x000033401d677816 */ /* 0x000fe40000000067 */
[----:B--2---:R-:W-:Y:S02]  /*c1910*/  LOP3.LUT R25, R136, 0xffff, RZ, 0xc0, !PT ;  /* 0x0000ffff88197812 */ /* 0x004fe400078ec0ff */
[----:B------:R-:W2:Y:S01]  /*c1920*/  LDL.LU R136, [R1+0x4adc] ;  /* 0x004adc0001887983 */ /* 0x000ea20000300800 */
[----:B------:R-:W-:-:S02]  /*c1930*/  SHF.R.U32.HI R29, RZ, 0x8, R28 ;  /* 0x00000008ff1d7819 */ /* 0x000fc4000001161c */
[--C-:B------:R-:W-:Y:S02]  /*c1940*/  PRMT R90, R28, 0x3340, R25.reuse ;  /* 0x000033401c5a7816 */ /* 0x100fe40000000019 */
[----:B------:R-:W-:Y:S02]  /*c1950*/  SHF.R.U32.HI R25, RZ, 0x8, R25 ;  /* 0x00000008ff197819 */ /* 0x000fe40000011619 */
[----:B------:R-:W-:Y:S02]  /*c1960*/  LOP3.LUT R28, R29, 0xffff, RZ, 0xc0, !PT ;  /* 0x0000ffff1d1c7812 */ /* 0x000fe400078ec0ff */
[----:B------:R-:W-:Y:S02]  /*c1970*/  LOP3.LUT R29, R30, 0xffff, RZ, 0xc0, !PT ;  /* 0x0000ffff1e1d7812 */ /* 0x000fe400078ec0ff */
[----:B------:R-:W-:Y:S02]  /*c1980*/  LOP3.LUT R25, R25, 0xffff, RZ, 0xc0, !PT ;  /* 0x0000ffff19197812 */ /* 0x000fe400078ec0ff */
[----:B------:R-:W-:-:S02]  /*c1990*/  PRMT R102, R29, 0x3340, R102 ;  /* 0x000033401d667816 */ /* 0x000fc40000000066 */
        /* <DEDUP_REMOVED lines=21> */
[----:B----4-:R-:W-:-:S03]  /*c1af0*/  LOP3.LUT R34, R137, 0xffff, RZ, 0xc0, !PT ;  /* 0x0000ffff89227812 */ /* 0x010fc600078ec0ff */
[----:B------:R-:W4:Y:S01]  /*c1b00*/  LDL.LU R137, [R1+0x4fb0] ;  /* 0x004fb00001897983 */ /* 0x000f220000300800 */
[----:B------:R-:W-:-:S04]  /*c1b10*/  SHF.R.U32.HI R29, RZ, 0x8, R29 ;  /* 0x00000008ff1d7819 */ /* 0x000fc8000001161d */
[----:B------:R-:W-:Y:S02]  /*c1b20*/  LOP3.LUT R29, R29, 0xffff, RZ, 0xc0, !PT ;  /* 0x0000ffff1d1d7812 */ /* 0x000fe400078ec0ff */
[----:B------:R-:W-:Y:S02]  /*c1b30*/  LOP3.LUT R30, R43, 0xffff, RZ, 0xc0, !PT ;  /* 0x0000ffff2b1e7812 */ /* 0x000fe400078ec0ff */
[----:B------:R-:W-:Y:S02]  /*c1b40*/  PRMT R101, R29, 0x3340, R101 ;  /* 0x000033401d657816 */ /* 0x000fe40000000065 */
[----:B--2---:R-:W-:Y:S02]  /*c1b50*/  LOP3.LUT R29, R136, 0xffff, RZ, 0xc0, !PT ;  /* 0x0000ffff881d7812 */ /* 0x004fe400078ec0ff */
[----:B------:R-:W-:Y:S01]  /*c1b60*/  PRMT R25, R34, 0x3340, R0 ;  /* 0x0000334022197816 */ /* 0x000fe20000000000 */
[----:B------:R-:W2:Y:S01]  /*c1b70*/  LDL.LU R136, [R1+0x4b04] ;  /* 0x004b040001887983 */ /* 0x000ea20000300800 */
[----:B------:R-:W-:-:S02]  /*c1b80*/  PRMT R28, R30, 0x3340, R29 ;  /* 0x000033401e1c7816 */ /* 0x000fc4000000001d */
[----:B0-----:R-:W-:Y:S01]  /*c1b90*/  IADD3 R8, P2, R44, R6, RZ ;  /* 0x000000062c087210 */ /* 0x001fe20007f5e0ff */
[----:B------:R-:W2:Y:S01]  /*c1ba0*/  LDL.LU R43, [R1+0xd30] ;  /* 0x000d3000012b7983 */ /* 0x000ea20000300800 */
        /* <DEDUP_REMOVED lines=11> */
[----:B---3--:R-:W-:Y:S02]  /*c1c60*/  LOP3.LUT R29, R139, 0xffff, RZ, 0xc0, !PT ;  /* 0x0000ffff8b1d7812 */ /* 0x008fe400078ec0ff */
[----:B------:R-:W-:Y:S02]  /*c1c70*/  LOP3.LUT R30, R138, 0xffff, RZ, 0xc0, !PT ;  /* 0x0000ffff8a1e7812 */ /* 0x000fe400078ec0ff */
[----:B0-----:R-:W-:-:S02]  /*c1c80*/  PRMT R8, R25, 0x3340, R24 ;  /* 0x0000334019087816 */ /* 0x001fc40000000018 */
[----:B------:R-:W-:Y:S02]  /*c1c90*/  LOP3.LUT R28, R18, 0xffff, RZ, 0xc0, !PT ;  /* 0x0000ffff121c7812 */ /* 0x000fe400078ec0ff */
[----:B------:R-:W-:Y:S02]  /*c1ca0*/  PRMT R24, R30, 0x3340, R0 ;  /* 0x000033401e187816 */ /* 0x000fe40000000000 */
[----:B------:R-:W-:Y:S01]  /*c1cb0*/  PRMT R25, R29, 0x3340, R28 ;  /* 0x000033401d197816 */ /* 0x000fe2000000001c */
[----:B------:R0:W-:Y:S04]  /*c1cc0*/  STL [R1+0x1e0], R8 ;  /* 0x0001e00801007387 */ /* 0x0001e80000100800 */
[----:B------:R-:W3:Y:S04]  /*c1cd0*/  LDL.LU R44, [R1+0x5024] ;  /* 0x00502400012c7983 */ /* 0x000ee80000300800 */
[----:B------:R-:W3:Y:S01]  /*c1ce0*/  LDL.LU R139, [R1+0x48d4] ;  /* 0x0048d400018b7983 */ /* 0x000ee20000300800 */
[----:B0-----:R-:W-:-:S05]  /*c1cf0*/  PRMT R8, R25, 0x5410, R24 ;  /* 0x0000541019087816 */ /* 0x001fca0000000018 */
[----:B------:R0:W-:Y:S04]  /*c1d00*/  STL [R1+0x46c4], R8 ;  /* 0x0046c40801007387 */ /* 0x0001e80000100800 */
[----:B------:R-:W3:Y:S01]  /*c1d10*/  LDL.LU R18, [R1+0x4ca0] ;  /* 0x004ca00001127983 */ /* 0x000ee20000300800 */
[----:B------:R-:W-:Y:S02]  /*c1d20*/  SHF.R.U32.HI R29, RZ, 0x8, R29 ;  /* 0x00000008ff1d7819 */ /* 0x000fe4000001161d */
[----:B------:R-:W-:Y:S02]  /*c1d30*/  SHF.R.U32.HI R25, RZ, 0x8, R28 ;  /* 0x00000008ff197819 */ /* 0x000fe4000001161c */
[----:B------:R-:W-:Y:S02]  /*c1d40*/  LOP3.LUT R28, R29, 0xffff, RZ, 0xc0, !PT ;  /* 0x0000ffff1d1c7812 */ /* 0x000fe400078ec0ff */
[----:B------:R-:W-:-:S04]  /*c1d50*/  LOP3.LUT R25, R25, 0xffff, RZ, 0xc0, !PT ;  /* 0x0000ffff19197812 */ /* 0x000fc800078ec0ff */
[----:B0-----:R-:W-:Y:S02]  /*c1d60*/  PRMT R8, R28, 0x3340, R25 ;  /* 0x000033401c087816 */ /* 0x001fe40000000019 */
[----:B------:R-:W-:-:S03]  /*c1d70*/  LOP3.LUT R126, R16, 0xffff, RZ, 0xc0, !PT ;  /* 0x0000ffff107e7812 */ /* 0x000fc600078ec0ff */
[----:B------:R0:W-:Y:S04]  /*c1d80*/  STL [R1+0x1dc], R8 ;  /* 0x0001dc0801007387 */ /* 0x0001e80000100800 */
[----:B------:R-:W3:Y:S04]  /*c1d90*/  LDL.LU R16, [R1+0x5538] ;  /* 0x0055380001107983 */ /* 0x000ee80000300800 */
[----:B------:R-:W3:Y:S01]  /*c1da0*/  LDL.LU R138, [R1+0x502c] ;  /* 0x00502c00018a7983 */ /* 0x000ee20000300800 */
[----:B----4-:R-:W-:-:S03]  /*c1db0*/  LOP3.LUT R29, R137, 0xffff, RZ, 0xc0, !PT ;  /* 0x0000ffff891d7812 */ /* 0x010fc600078ec0ff */
[----:B------:R-:W4:Y:S01]  /*c1dc0*/  LDL.LU R137, [R1+0x48e8] ;  /* 0x0048e80001897983 */ /* 0x000f220000300800 */
[----:B------:R-:W-:-:S04]  /*c1dd0*/  SHF.R.U32.HI R24, RZ, 0x8, R34 ;  /* 0x00000008ff187819 */ /* 0x000fc80000011622 */
[----:B------:R-:W-:-:S04]  /*c1de0*/  LOP3.LUT R24, R24, 0xffff, RZ, 0xc0, !PT ;  /* 0x0000ffff18187812 */ /* 0x000fc800078ec0ff */
[----:B------:R-:W-:Y:S02]  /*c1df0*/  PRMT R100, R24, 0x3340, R100 ;  /* 0x0000334018647816 */ /* 0x000fe40000000064 */
[----:B--2---:R-:W-:Y:S02]  /*c1e00*/  LOP3.LUT R28, R136, 0xffff, RZ, 0xc0, !PT ;  /* 0x0000ffff881c7812 */ /* 0x004fe400078ec0ff */
[----:B------:R-:W-:Y:S02]  /*c1e10*/  PRMT R24, R126, 0x3340, R0 ;  /* 0x000033407e187816 */ /* 0x000fe40000000000 */
[----:B------:R-:W-:-:S04]  /*c1e20*/  PRMT R25, R29, 0x3340, R28 ;  /* 0x000033401d197816 */ /* 0x000fc8000000001c */
[----:B0-----:R-:W-:-:S05]  /*c1e30*/  PRMT R8, R25, 0x5410, R24 ;  /* 0x0000541019087816 */ /* 0x001fca0000000018 */
[----:B------:R0:W-:Y:S04]  /*c1e40*/  STL [R1+0x46c0], R8 ;  /* 0x0046c00801007387 */ /* 0x0001e80000100800 */
[----:B------:R-:W2:Y:S01]  /*c1e50*/  LDL.LU R136, [R1+0x4cb8] ;  /* 0x004cb80001887983 */ /* 0x000ea20000300800 */
[----:B------:R-:W-:Y:S02]  /*c1e60*/  SHF.R.S32.HI R24, RZ, 0x1f, R43 ;  /* 0x0000001fff187819 */ /* 0x000fe4000001142b */
[----:B------:R-:W-:Y:S02]  /*c1e70*/  SHF.R.U32.HI R29, RZ, 0x8, R29 ;  /* 0x00000008ff1d7819 */ /* 0x000fe4000001161d */
[----:B0-----:R-:W-:Y:S02]  /*c1e80*/  IADD3 R8, P2, R43, R2, RZ ;  /* 0x000000022b087210 */ /* 0x001fe40007f5e0ff */
[----:B------:R-:W-:-:S03]  /*c1e90*/  SHF.R.U32.HI R28, RZ, 0x8, R28 ;  /* 0x00000008ff1c7819 */ /* 0x000fc6000001161c */
[----:B------:R-:W-:Y:S01]  /*c1ea0*/  IMAD.X R9, R24, 0x1, R13, P2 ;  /* 0x0000000118097824 */ /* 0x000fe200010e060d */
[----:B------:R-:W-:Y:S02]  /*c1eb0*/  SHF.R.U32.HI R25, RZ, 0x8, R30 ;  /* 0x00000008ff197819 */ /* 0x000fe4000001161e */
[----:B------:R-:W-:Y:S02]  /*c1ec0*/  LOP3.LUT R29, R29, 0xffff, RZ, 0xc0, !PT ;  /* 0x0000ffff1d1d7812 */ /* 0x000fe400078ec0ff */
[----:B------:R-:W-:Y:S01]  /*c1ed0*/  LOP3.LUT R28, R28, 0xffff, RZ, 0xc0, !PT ;  /* 0x0000ffff1c1c7812 */ /* 0x000fe200078ec0ff */
[----:B------:R0:W-:Y:S01]  /*c1ee0*/  STL.64 [R1+0x600], R8 ;  /* 0x0006000801007387 */ /* 0x0001e20000100a00 */
[----:B------:R-:W-:-:S04]  /*c1ef0*/  LOP3.LUT R25, R25, 0xffff, RZ, 0xc0, !PT ;  /* 0x0000ffff19197812 */ /* 0x000fc800078ec0ff */
[----:B------:R-:W-:Y:S02]  /*c1f00*/  PRMT R99, R25, 0x3340, R99 ;  /* 0x0000334019637816 */ /* 0x000fe40000000063 */
[----:B0-----:R-:W-:-:S05]  /*c1f10*/  PRMT R8, R29, 0x3340, R28 ;  /* 0x000033401d087816 */ /* 0x001fca000000001c */
[----:B------:R0:W-:Y:S01]  /*c1f20*/  STL [R1+0x28c], R8 ;  /* 0x00028c0801007387 */ /* 0x0001e20000100800 */
[----:B---3--:R-:W-:Y:S02]  /*c1f30*/  LOP3.LUT R34, R44, 0xffff, RZ, 0xc0, !PT ;  /* 0x0000ffff2c227812 */ /* 0x008fe400078ec0ff */
[----:B------:R-:W-:Y:S02]  /*c1f40*/  LOP3.LUT R29, R139, 0xffff, RZ, 0xc0, !PT ;  /* 0x0000ffff8b1d7812 */ /* 0x000fe400078ec0ff */
[----:B0-----:R-:W-:Y:S01]  /*c1f50*/  IADD3 R8, P2, R43, R0, RZ ;  /* 0x000000002b087210 */ /* 0x001fe20007f5e0ff */
[----:B------:R-:W3:Y:S01]  /*c1f60*/  LDL.LU R139, [R1+0x4fc8] ;  /* 0x004fc800018b7983 */ /* 0x000ee20000300800 */
[----:B------:R-:W-:Y:S02]  /*c1f70*/  PRMT R25, R29, 0x3340, R0 ;  /* 0x000033401d197816 */ /* 0x000fe40000000000 */
[----:B------:R-:W-:Y:S02]  /*c1f80*/  LOP3.LUT R30, R18, 0xffff, RZ, 0xc0, !PT ;  /* 0x0000ffff121e7812 */ /* 0x000fe400078ec0ff */
[----:B------:R-:W3:Y:S02]  /*c1f90*/  LDL.LU R18, [R1+0x4b48] ;  /* 0x004b480001127983 */ /* 0x000ee40000300800 */
[----:B------:R-:W-:Y:S01]  /*c1fa0*/  PRMT R28, R34, 0x3340, R30 ;  /* 0x00003340221c7816 */ /* 0x000fe2000000001e */
[----:B------:R-:W-:-:S03]  /*c1fb0*/  IMAD.X R9, R24, 0x1, R7, P2 ;  /* 0x0000000118097824 */ /* 0x000fc600010e0607 */
        /* <DEDUP_REMOVED lines=8> */
[----:B0-----:R-:W-:-:S05]  /*c2040*/  PRMT R8, R28, 0x3340, R25 ;  /* 0x000033401c087816 */ /* 0x001fca0000000019 */
[----:B------:R0:W-:Y:S04]  /*c2050*/  STL [R1+0x1cc], R8 ;  /* 0x0001cc0801007387 */ /* 0x0001e80000100800 */
[----:B------:R-:W3:Y:S01]  /*c2060*/  LDL.LU R138, [R1+0x4fd0] ;  /* 0x004fd000018a7983 */ /* 0x000ee20000300800 */
[----:B----4-:R-:W-:-:S03]  /*c2070*/  LOP3.LUT R34, R137, 0xffff, RZ, 0xc0, !PT ;  /* 0x0000ffff89227812 */ /* 0x010fc600078ec0ff */
[----:B------:R-:W4:Y:S01]  /*c2080*/  LDL.LU R137, [R1+0x4b54] ;  /* 0x004b540001897983 */ /* 0x000f220000300800 */
[----:B------:R-:W-:-:S04]  /*c2090*/  SHF.R.U32.HI R29, RZ, 0x8, R29 ;  /* 0x00000008ff1d7819 */ /* 0x000fc8000001161d */
[----:B------:R-:W-:-:S04]  /*c20a0*/  LOP3.LUT R29, R29, 0xffff, RZ, 0xc0, !PT ;  /* 0x0000ffff1d1d7812 */ /* 0x000fc800078ec0ff */
[----:B------:R-:W-:Y:S02]  /*c20b0*/  PRMT R98, R29, 0x3340, R98 ;  /* 0x000033401d627816 */ /* 0x000fe40000000062 */
[----:B------:R-:W-:Y:S02]  /*c20c0*/  PRMT R25, R34, 0x3340, R0 ;  /* 0x0000334022197816 */ /* 0x000fe40000000000 */
[----:B0-----:R-:W-:-:S05]  /*c20d0*/  IADD3 R8, P2, R43, R6, RZ ;  /* 0x000000062b087210 */ /* 0x001fca0007f5e0ff */
[----:B------:R-:W-:Y:S01]  /*c20e0*/  IMAD.X R9, R24, 0x1, R5, P2 ;  /* 0x0000000118097824 */ /* 0x000fe200010e0605 */
[----:B--2---:R-:W-:Y:S02]  /*c20f0*/  LOP3.LUT R29, R136, 0xffff, RZ, 0xc0, !PT ;  /* 0x0000ffff881d7812 */ /* 0x004fe400078ec0ff */
[----:B------:R-:W2:Y:S02]  /*c2100*/  LDL.LU R136, [R1+0xd34] ;  /* 0x000d340001887983 */ /* 0x000ea40000300800 */
        /* <DEDUP_REMOVED lines=12> */
[----:B---3--:R-:W-:Y:S02]  /*c21d0*/  LOP3.LUT R30, R139, 0xffff, RZ, 0xc0, !PT ;  /* 0x0000ffff8b1e7812 */ /* 0x008fe400078ec0ff */
[----:B0-----:R-:W-:-:S02]  /*c21e0*/  PRMT R8, R25, 0x3340, R24 ;  /* 0x0000334019087816 */ /* 0x001fc40000000018 */
[----:B------:R-:W-:Y:S02]  /*c21f0*/  PRMT R24, R28, 0x3340, R0 ;  /* 0x000033401c187816 */ /* 0x000fe40000000000 */
[----:B------:R-:W-:Y:S01]  /*c2200*/  LOP3.LUT R29, R18, 0xffff, RZ, 0xc0, !PT ;  /* 0x0000ffff121d7812 */ /* 0x000fe200078ec0ff */
[----:B------:R0:W-:Y:S03]  /*c2210*/  STL [R1+0x1c8], R8 ;  /* 0x0001c80801007387 */ /* 0x0001e60000100800 */
[----:B------:R-:W-:Y:S01]  /*c2220*/  PRMT R25, R30, 0x3340, R29 ;  /* 0x000033401e197816 */ /* 0x000fe2000000001d */
[----:B------:R-:W3:Y:S04]  /*c2230*/  LDL.LU R16, [R1+0x5534] ;  /* 0x0055340001107983 */ /* 0x000ee80000300800 */
[----:B------:R-:W3:Y:S01]  /*c2240*/  LDL.LU R44, [R1+0x5034] ;  /* 0x00503400012c7983 */ /* 0x000ee20000300800 */
[----:B0-----:R-:W-:-:S02]  /*c2250*/  PRMT R8, R25, 0x5410, R24 ;  /* 0x0000541019087816 */ /* 0x001fc40000000018 */
[----:B------:R-:W-:Y:S01]  /*c2260*/  SHF.R.U32.HI R25, RZ, 0x8, R30 ;  /* 0x00000008ff197819 */ /* 0x000fe2000001161e */
[----:B------:R-:W3:Y:S01]  /*c2270*/  LDL.LU R139, [R1+0x4928] ;  /* 0x00492800018b7983 */ /* 0x000ee20000300800 */
[----:B------:R-:W-:Y:S02]  /*c2280*/  SHF.R.U32.HI R24, RZ, 0x8, R29 ;  /* 0x00000008ff187819 */ /* 0x000fe4000001161d */
[----:B------:R-:W-:Y:S01]  /*c2290*/  LOP3.LUT R25, R25, 0xffff, RZ, 0xc0, !PT ;  /* 0x0000ffff19197812 */ /* 0x000fe200078ec0ff */
[----:B------:R0:W-:Y:S01]  /*c22a0*/  STL [R1+0x46b4], R8 ;  /* 0x0046b40801007387 */ /* 0x0001e20000100800 */
[----:B------:R-:W-:Y:S02]  /*c22b0*/  LOP3.LUT R24, R24, 0xffff, RZ, 0xc0, !PT ;  /* 0x0000ffff18187812 */ /* 0x000fe400078ec0ff */
[----:B------:R-:W-:Y:S01]  /*c22c0*/  LOP3.LUT R128, R17, 0xffff, RZ, 0xc0, !PT ;  /* 0x0000ffff11807812 */ /* 0x000fe200078ec0ff */
[----:B------:R-:W3:Y:S01]  /*c22d0*/  LDL.LU R18, [R1+0x4d00] ;  /* 0x004d000001127983 */ /* 0x000ee20000300800 */
[----:B0-----:R-:W-:-:S02]  /*c22e0*/  PRMT R8, R25, 0x3340, R24 ;  /* 0x0000334019087816 */ /* 0x001fc40000000018 */
[----:B------:R-:W-:-:S03]  /*c22f0*/  PRMT R24, R128, 0x3340, R0 ;  /* 0x0000334080187816 */ /* 0x000fc60000000000 */
[----:B------:R0:W-:Y:S04]  /*c2300*/  STL [R1+0x1c4], R8 ;  /* 0x0001c40801007387 */ /* 0x0001e80000100800 */
[----:B------:R-:W3:Y:S01]  /*c2310*/  LDL.LU R17, [R1+0x5530] ;  /* 0x0055300001117983 */ /* 0x000ee20000300800 */
[----:B------:R-:W-:-:S03]  /*c2320*/  LOP3.LUT R30, R138, 0xffff, RZ, 0xc0, !PT ;  /* 0x0000ffff8a1e7812 */ /* 0x000fc600078ec0ff */
[----:B------:R-:W3:Y:S04]  /*c2330*/  LDL.LU R43, [R1+0x5038] ;  /* 0x00503800012b7983 */ /* 0x000ee80000300800 */
[----:B------:R-:W3:Y:S01]  /*c2340*/  LDL.LU R138, [R1+0x493c] ;  /* 0x00493c00018a7983 */ /* 0x000ee20000300800 */
[----:B----4-:R-:W-:-:S04]  /*c2350*/  LOP3.LUT R29, R137, 0xffff, RZ, 0xc0, !PT ;  /* 0x0000ffff891d7812 */ /* 0x010fc800078ec0ff */
[----:B------:R-:W-:-:S04]  /*c2360*/  PRMT R25, R30, 0x3340, R29 ;  /* 0x000033401e197816 */ /* 0x000fc8000000001d */
[----:B0-----:R-:W-:-:S05]  /*c2370*/  PRMT R8, R25, 0x5410, R24 ;  /* 0x0000541019087816 */ /* 0x001fca0000000018 */
[----:B------:R0:W-:Y:S04]  /*c2380*/  STL [R1+0x46b0], R8 ;  /* 0x0046b00801007387 */ /* 0x0001e80000100800 */
[----:B------:R-:W4:Y:S01]  /*c2390*/  LDL.LU R137, [R1+0x4d10] ;  /* 0x004d100001897983 */ /* 0x000f220000300800 */
[----:B------:R-:W-:-:S04]  /*c23a0*/  SHF.R.U32.HI R28, RZ, 0x8, R28 ;  /* 0x00000008ff1c7819 */ /* 0x000fc8000001161c */
[----:B------:R-:W-:-:S04]  /*c23b0*/  LOP3.LUT R28, R28, 0xffff, RZ, 0xc0, !PT ;  /* 0x0000ffff1c1c7812 */ /* 0x000fc800078ec0ff */
[----:B------:R-:W-:Y:S02]  /*c23c0*/  PRMT R97, R28, 0x3340, R97 ;  /* 0x000033401c617816 */ /* 0x000fe40000000061 */
[----:B--2---:R-:W-:Y:S02]  /*c23d0*/  SHF.R.S32.HI R28, RZ, 0x1f, R136 ;  /* 0x0000001fff1c7819 */ /* 0x004fe40000011488 */
[----:B0-----:R-:W-:Y:S02]  /*c23e0*/  IADD3 R8, P2, R136, R2, RZ ;  /* 0x0000000288087210 */ /* 0x001fe40007f5e0ff */
[----:B------:R-:W-:Y:S02]  /*c23f0*/  SHF.R.U32.HI R30, RZ, 0x8, R30 ;  /* 0x00000008ff1e7819 */ /* 0x000fe4000001161e */
[----:B------:R-:W-:Y:S01]  /*c2400*/  SHF.R.U32.HI R25, RZ, 0x8, R29 ;  /* 0x00000008ff197819 */ /* 0x000fe2000001161d */
[----:B------:R-:W-:Y:S01]  /*c2410*/  IMAD.X R9, R28, 0x1, R13, P2 ;  /* 0x000000011c097824 */ /* 0x000fe200010e060d */
[----:B------:R-:W-:-:S02]  /*c2420*/  LOP3.LUT R29, R30, 0xffff, RZ, 0xc0, !PT ;  /* 0x0000ffff1e1d7812 */ /* 0x000fc400078ec0ff */
[----:B------:R-:W-:Y:S02]  /*c2430*/  LOP3.LUT R25, R25, 0xffff, RZ, 0xc0, !PT ;  /* 0x0000ffff19197812 */ /* 0x000fe400078ec0ff */
[----:B------:R-:W-:Y:S01]  /*c2440*/  SHF.R.U32.HI R24, RZ, 0x8, R34 ;  /* 0x00000008ff187819 */ /* 0x000fe20000011622 */
[----:B------:R0:W-:Y:S02]  /*c2450*/  STL.64 [R1+0x5e0], R8 ;  /* 0x0005e00801007387 */ /* 0x0001e40000100a00 */
[----:B0-----:R-:W-:-:S05]  /*c2460*/  PRMT R8, R29, 0x3340, R25 ;  /* 0x000033401d087816 */ /* 0x001fca0000000019 */
[----:B------:R0:W-:Y:S02]  /*c2470*/  STL [R1+0x278], R8 ;  /* 0x0002780801007387 */ /* 0x0001e40000100800 */
[----:B0-----:R-:W-:-:S05]  /*c2480*/  IADD3 R8, P2, R136, R0, RZ ;  /* 0x0000000088087210 */ /* 0x001fca0007f5e0ff */
[----:B------:R-:W-:Y:S01]  /*c2490*/  IMAD.X R9, R28, 0x1, R7, P2 ;  /* 0x000000011c097824 */ /* 0x000fe200010e0607 */
[----:B---3--:R-:W-:Y:S02]  /*c24a0*/  LOP3.LUT R37, R44, 0xffff, RZ, 0xc0, !PT ;  /* 0x0000ffff2c257812 */ /* 0x008fe400078ec0ff */
[----:B------:R-:W-:-:S04]  /*c24b0*/  LOP3.LUT R30, R139, 0xffff, RZ, 0xc0, !PT ;  /* 0x0000ffff8b1e7812 */ /* 0x000fc800078ec0ff */
[----:B------:R-:W-:Y:S02]  /*c24c0*/  PRMT R25, R30, 0x3340, R0 ;  /* 0x000033401e197816 */ /* 0x000fe40000000000 */
[----:B------:R-:W-:-:S04]  /*c24d0*/  LOP3.LUT R34, R18, 0xffff, RZ, 0xc0, !PT ;  /* 0x0000ffff12227812 */ /* 0x000fc800078ec0ff */
[----:B------:R-:W-:Y:S02]  /*c24e0*/  PRMT R29, R37, 0x3340, R34 ;  /* 0x00003340251d7816 */ /* 0x000fe40000000022 */
[----:B------:R-:W-:Y:S02]  /*c24f0*/  SHF.R.U32.HI R30, RZ, 0x8, R30 ;  /* 0x00000008ff1e7819 */ /* 0x000fe4000001161e */
[----:B------:R-:W-:Y:S02]  /*c2500*/  PRMT R10, R29, 0x5410, R25 ;  /* 0x000054101d0a7816 */ /* 0x000fe40000000019 */
[----:B------:R-:W-:Y:S02]  /*c2510*/  SHF.R.U32.HI R29, RZ, 0x8, R37 ;  /* 0x00000008ff1d7819 */ /* 0x000fe40000011625 */
[----:B------:R-:W-:Y:S01]  /*c2520*/  SHF.R.U32.HI R25, RZ, 0x8, R34 ;  /* 0x00000008ff197819 */ /* 0x000fe20000011622 */
[----:B------:R-:W-:Y:S01]  /*c2530*/  STL [R1+0x46ac], R10 ;  /* 0x0046ac0a01007387 */ /* 0x000fe20000100800 */
[----:B------:R-:W-:-:S02]  /*c2540*/  LOP3.LUT R29, R29, 0xffff, RZ, 0xc0, !PT ;  /* 0x0000ffff1d1d7812 */ /* 0x000fc400078ec0ff */
[----:B------:R-:W-:Y:S01]  /*c2550*/  LOP3.LUT R25, R25, 0xffff, RZ, 0xc0, !PT ;  /* 0x0000ffff19197812 */ /* 0x000fe200078ec0ff */
[----:B------:R-:W2:Y:S01]  /*c2560*/  LDL.LU R139, [R1+0x4fe8] ;  /* 0x004fe800018b7983 */ /* 0x000ea20000300800 */
[----:B------:R-:W-:Y:S02]  /*c2570*/  LOP3.LUT R30, R30, 0xffff, RZ, 0xc0, !PT ;  /* 0x0000ffff1e1e7812 */ /* 0x000fe400078ec0ff */
[----:B------:R-:W-:Y:S01]  /*c2580*/  LOP3.LUT R37, R43, 0xffff, RZ, 0xc0, !PT ;  /* 0x0000ffff2b257812 */ /* 0x000fe200078ec0ff */
[----:B------:R-:W3:Y:S01]  /*c2590*/  LDL.LU R18, [R1+0x4b8c] ;  /* 0x004b8c0001127983 */ /* 0x000ee20000300800 */
[----:B------:R-:W-:-:S03]  /*c25a0*/  LOP3.LUT R40, R138, 0xffff, RZ, 0xc0, !PT ;  /* 0x0000ffff8a287812 */ /* 0x000fc600078ec0ff */
[----:B------:R0:W-:Y:S02]  /*c25b0*/  STL.64 [R1+0x5d8], R8 ;  /* 0x0005d80801007387 */ /* 0x0001e40000100a00 */
[----:B0-----:R-:W-:Y:S02]  /*c25c0*/  PRMT R8, R29, 0x3340, R25 ;  /* 0x000033401d087816 */ /* 0x001fe40000000019 */
[--C-:B------:R-:W-:Y:S02]  /*c25d0*/  PRMT R25, R30, 0x3340, R0.reuse ;  /* 0x000033401e197816 */ /* 0x100fe40000000000 */
[----:B------:R-:W-:Y:S01]  /*c25e0*/  PRMT R29, R40, 0x3340, R0 ;  /* 0x00003340281d7816 */ /* 0x000fe20000000000 */
[----:B------:R0:W-:Y:S04]  /*c25f0*/  STL [R1+0x1c0], R8 ;  /* 0x0001c00801007387 */ /* 0x0001e80000100800 */
[----:B------:R-:W3:Y:S04]  /*c2600*/  LDL.LU R46, [R1+0x4ff0] ;  /* 0x004ff000012e7983 */ /* 0x000ee80000300800 */
[----:B------:R-:W3:Y:S01]  /*c2610*/  LDL.LU R45, [R1+0x4b94] ;  /* 0x004b9400012d7983 */ /* 0x000ee20000300800 */
[----:B----4-:R-:W-:-:S04]  /*c2620*/  LOP3.LUT R34, R137, 0xffff, RZ, 0xc0, !PT ;  /* 0x0000ffff89227812 */ /* 0x010fc800078ec0ff */
[----:B------:R-:W-:-:S04]  /*c2630*/  PRMT R30, R37, 0x3340, R34 ;  /* 0x00003340251e7816 */ /* 0x000fc80000000022 */
[----:B0-----:R-:W-:-:S05]  /*c2640*/  PRMT R8, R30, 0x5410, R29 ;  /* 0x000054101e087816 */ /* 0x001fca000000001d */
[----:B------:R0:W-:Y:S02]  /*c2650*/  STL [R1+0x46a8], R8 ;  /* 0x0046a80801007387 */ /* 0x0001e40000100800 */
[----:B0-----:R-:W-:-:S05]  /*c2660*/  IADD3 R8, P2, R136, R6, RZ ;  /* 0x0000000688087210 */ /* 0x001fca0007f5e0ff */
[----:B------:R-:W-:-:S05]  /*c2670*/  IMAD.X R9, R28, 0x1, R5, P2 ;  /* 0x000000011c097824 */ /* 0x000fca00010e0605 */
        /* <DEDUP_REMOVED lines=12> */
[----:B------:R-:W4:Y:S04]  /*c2740*/  LDL.LU R138, [R1+0x4d48] ;  /* 0x004d4800018a7983 */ /* 0x000f280000300800 */
[----:B------:R-:W4:Y:S04]  /*c2750*/  LDL.LU R137, [R1+0x5048] ;  /* 0x0050480001897983 */ /* 0x000f280000300800 */
[----:B------:R-:W4:Y:S01]  /*c2760*/  LDL.LU R136, [R1+0x4978] ;  /* 0x0049780001887983 */ /* 0x000f220000300800 */
[----:B------:R-:W-:-:S03]  /*c2770*/  LOP3.LUT R37, R16, 0xffff, RZ, 0xc0, !PT ;  /* 0x0000ffff10257812 */ /* 0x000fc600078ec0ff */
[----:B------:R-:W4:Y:S01]  /*c2780*/  LDL.LU R16, [R1+0x552c] ;  /* 0x00552c0001107983 */ /* 0x000f220000300800 */
[----:B------:R-:W-:Y:S02]  /*c2790*/  PRMT R28, R37, 0x3340, R0 ;  /* 0x00003340251c7816 */ /* 0x000fe40000000000 */
[----:B--2---:R-:W-:Y:S02]  /*c27a0*/  LOP3.LUT R34, R139, 0xffff, RZ, 0xc0, !PT ;  /* 0x0000ffff8b227812 */ /* 0x004fe400078ec0ff */
[----:B---3--:R-:W-:Y:S02]  /*c27b0*/  LOP3.LUT R30, R18, 0xffff, RZ, 0xc0, !PT ;  /* 0x0000ffff121e7812 */ /* 0x008fe400078ec0ff */
[----:B------:R-:W2:Y:S02]  /*c27c0*/  LDL.LU R18, [R1+0x4d4c] ;  /* 0x004d4c0001127983 */ /* 0x000ea40000300800 */
[----:B------:R-:W-:Y:S02]  /*c27d0*/  PRMT R29, R34, 0x3340, R30 ;  /* 0x00003340221d7816 */ /* 0x000fe4000000001e */
[----:B------:R-:W3:Y:S01]  /*c27e0*/  LDL.LU R139, [R1+0xd38] ;  /* 0x000d3800018b7983 */ /* 0x000ee20000300800 */
[----:B------:R-:W-:-:S02]  /*c27f0*/  SHF.R.U32.HI R34, RZ, 0x8, R34 ;  /* 0x00000008ff227819 */ /* 0x000fc40000011622 */
[----:B0-----:R-:W-:Y:S02]  /*c2800*/  PRMT R8, R29, 0x5410, R28 ;  /* 0x000054101d087816 */ /* 0x001fe4000000001c */
[----:B------:R-:W-:Y:S02]  /*c2810*/  SHF.R.U32.HI R29, RZ, 0x8, R30 ;  /* 0x00000008ff1d7819 */ /* 0x000fe4000001161e */
[----:B------:R-:W-:Y:S02]  /*c2820*/  LOP3.LUT R30, R34, 0xffff, RZ, 0xc0, !PT ;  /* 0x0000ffff221e7812 */ /* 0x000fe400078ec0ff */
[----:B------:R-:W-:Y:S01]  /*c2830*/  LOP3.LUT R29, R29, 0xffff, RZ, 0xc0, !PT ;  /* 0x0000ffff1d1d7812 */ /* 0x000fe200078ec0ff */
[----:B------:R0:W-:Y:S01]  /*c2840*/  STL [R1+0x46a4], R8 ;  /* 0x0046a40801007387 */ /* 0x0001e20000100800 */
[----:B------:R-:W-:Y:S02]  /*c2850*/  LOP3.LUT R78, R46, 0xffff, RZ, 0xc0, !PT ;  /* 0x0000ffff2e4e7812 */ /* 0x000fe400078ec0ff */
[----:B------:R-:W-:-:S02]  /*c2860*/  LOP3.LUT R77, R45, 0xffff, RZ, 0xc0, !PT ;  /* 0x0000ffff2d4d7812 */ /* 0x000fc400078ec0ff */
        /* <DEDUP_REMOVED lines=8> */
[----:B----4-:R-:W-:Y:S02]  /*c28f0*/  LOP3.LUT R45, R44, 0xffff, RZ, 0xc0, !PT ;  /* 0x0000ffff2c2d7812 */ /* 0x010fe400078ec0ff */
[----:B------:R-:W-:Y:S02]  /*c2900*/  LOP3.LUT R44, R136, 0xffff, RZ, 0xc0, !PT ;  /* 0x0000ffff882c7812 */ /* 0x000fe400078ec0ff */
[----:B------:R-:W4:Y:S01]  /*c2910*/  LDL.LU R136, [R1+0x5004] ;  /* 0x0050040001887983 */ /* 0x000f220000300800 */
[----:B------:R-:W-:-:S03]  /*c2920*/  SHF.R.U32.HI R28, RZ, 0x8, R40 ;  /* 0x00000008ff1c7819 */ /* 0x000fc60000011628 */
[----:B------:R-:W4:Y:S01]  /*c2930*/  LDL.LU R46, [R1+0x4bd4] ;  /* 0x004bd400012e7983 */ /* 0x000f220000300800 */
[----:B------:R-:W-:-:S04]  /*c2940*/  LOP3.LUT R28, R28, 0xffff, RZ, 0xc0, !PT ;  /* 0x0000ffff1c1c7812 */ /* 0x000fc800078ec0ff */
[----:B------:R-:W-:Y:S02]  /*c2950*/  PRMT R26, R28, 0x3340, R26 ;  /* 0x000033401c1a7816 */ /* 0x000fe4000000001a */
[----:B------:R-:W-:Y:S02]  /*c2960*/  SHF.R.U32.HI R28, RZ, 0x8, R37 ;  /* 0x00000008ff1c7819 */ /* 0x000fe40000011625 */
[----:B------:R-:W-:Y:S02]  /*c2970*/  LOP3.LUT R43, R43, 0xffff, RZ, 0xc0, !PT ;  /* 0x0000ffff2b2b7812 */ /* 0x000fe400078ec0ff */
[----:B------:R-:W-:Y:S02]  /*c2980*/  LOP3.LUT R28, R28, 0xffff, RZ, 0xc0, !PT ;  /* 0x0000ffff1c1c7812 */ /* 0x000fe400078ec0ff */
[----:B------:R-:W-:Y:S02]  /*c2990*/  LOP3.LUT R37, R138, 0xffff, RZ, 0xc0, !PT ;  /* 0x0000ffff8a257812 */ /* 0x000fe400078ec0ff */
[----:B------:R-:W-:-:S02]  /*c29a0*/  PRMT R27, R28, 0x3340, R27 ;  /* 0x000033401c1b7816 */ /* 0x000fc4000000001b */
[----:B------:R-:W-:Y:S02]  /*c29b0*/  PRMT R28, R45, 0x3340, R0 ;  /* 0x000033402d1c7816 */ /* 0x000fe40000000000 */
[----:B------:R-:W-:Y:S02]  /*c29c0*/  PRMT R29, R43, 0x3340, R37 ;  /* 0x000033402b1d7816 */ /* 0x000fe40000000025 */
[----:B------:R-:W-:Y:S02]  /*c29d0*/  LOP3.LUT R40, R137, 0xffff, RZ, 0xc0, !PT ;  /* 0x0000ffff89287812 */ /* 0x000fe400078ec0ff */
[----:B0-----:R-:W-:Y:S02]  /*c29e0*/  PRMT R8, R29, 0x5410, R28 ;  /* 0x000054101d087816 */ /* 0x001fe4000000001c */
[----:B--2---:R-:W-:Y:S02]  /*c29f0*/  LOP3.LUT R34, R18, 0xffff, RZ, 0xc0, !PT ;  /* 0x0000ffff12227812 */ /* 0x004fe400078ec0ff */
[----:B------:R-:W-:-:S02]  /*c2a00*/  PRMT R28, R44, 0x3340, R0 ;  /* 0x000033402c1c7816 */ /* 0x000fc40000000000 */
[----:B------:R-:W-:Y:S01]  /*c2a10*/  PRMT R29, R40, 0x3340, R34 ;  /* 0x00003340281d7816 */ /* 0x000fe20000000022 */
[----:B------:R0:W-:Y:S01]  /*c2a20*/  STL [R1+0x46a0], R8 ;  /* 0x0046a00801007387 */ /* 0x0001e20000100800 */
[----:B---3--:R-:W-:Y:S02]  /*c2a30*/  SHF.R.S32.HI R30, RZ, 0x1f, R139 ;  /* 0x0000001fff1e7819 */ /* 0x008fe4000001148b */
[----:B------:R-:W-:Y:S02]  /*c2a40*/  PRMT R10, R29, 0x5410, R28 ;  /* 0x000054101d0a7816 */ /* 0x000fe4000000001c */
[----:B0-----:R-:W-:-:S03]  /*c2a50*/  IADD3 R8, P2, R139, R2, RZ ;  /* 0x000000028b087210 */ /* 0x001fc60007f5e0ff */
[----:B------:R0:W-:Y:S01]  /*c2a60*/  STL [R1+0x469c], R10 ;  /* 0x00469c0a01007387 */ /* 0x0001e20000100800 */
[----:B------:R-:W-:Y:S02]  /*c2a70*/  SHF.R.U32.HI R29, RZ, 0x8, R40 ;  /* 0x00000008ff1d7819 */ /* 0x000fe40000011628 */
[----:B------:R-:W-:Y:S01]  /*c2a80*/  SHF.R.U32.HI R28, RZ, 0x8, R34 ;  /* 0x00000008ff1c7819 */ /* 0x000fe20000011622 */
[----:B------:R-:W-:Y:S01]  /*c2a90*/  IMAD.X R9, R30, 0x1, R13, P2 ;  /* 0x000000011e097824 */ /* 0x000fe200010e060d */
[----:B------:R-:W2:Y:S01]  /*c2aa0*/  LDL.LU R138, [R1+0x5008] ;  /* 0x00500800018a7983 */ /* 0x000ea20000300800 */
[----:B------:R-:W-:Y:S02]  /*c2ab0*/  SHF.R.U32.HI R43, RZ, 0x8, R43 ;  /* 0x00000008ff2b7819 */ /* 0x000fe4000001162b */
[----:B------:R-:W-:Y:S01]  /*c2ac0*/  SHF.R.U32.HI R34, RZ, 0x8, R37 ;  /* 0x00000008ff227819 */ /* 0x000fe20000011625 */
[----:B------:R-:W3:Y:S01]  /*c2ad0*/  LDL.LU R18, [R1+0x4bdc] ;  /* 0x004bdc0001127983 */ /* 0x000ee20000300800 */
[----:B------:R-:W-:-:S02]  /*c2ae0*/  LOP3.LUT R29, R29, 0xffff, RZ, 0xc0, !PT ;  /* 0x0000ffff1d1d7812 */ /* 0x000fc400078ec0ff */
[----:B------:R-:W-:Y:S01]  /*c2af0*/  LOP3.LUT R28, R28, 0xffff, RZ, 0xc0, !PT ;  /* 0x0000ffff1c1c7812 */ /* 0x000fe200078ec0ff */
[----:B------:R1:W-:Y:S01]  /*c2b00*/  STL.64 [R1+0x5c0], R8 ;  /* 0x0005c00801007387 */ /* 0x0003e20000100a00 */
[----:B------:R-:W-:Y:S02]  /*c2b10*/  LOP3.LUT R37, R43, 0xffff, RZ, 0xc0, !PT ;  /* 0x0000ffff2b257812 */ /* 0x000fe400078ec0ff */
[----:B------:R-:W-:Y:S02]  /*c2b20*/  LOP3.LUT R34, R34, 0xffff, RZ, 0xc0, !PT ;  /* 0x0000ffff22227812 */ /* 0x000fe400078ec0ff */
[----:B------:R-:W-:Y:S02]  /*c2b30*/  PRMT R11, R29, 0x3340, R28 ;  /* 0x000033401d0b7816 */ /* 0x000fe4000000001c */
[----:B0-----:R-:W-:Y:S02]  /*c2b40*/  PRMT R10, R37, 0x3340, R34 ;  /* 0x00003340250a7816 */ /* 0x001fe40000000022 */
[----:B-1----:R-:W-:Y:S01]  /*c2b50*/  IADD3 R8, P2, R139, R0, RZ ;  /* 0x000000008b087210 */ /* 0x002fe20007f5e0ff */
[----:B------:R-:W-:Y:S04]  /*c2b60*/  STL [R1+0x1a0], R11 ;  /* 0x0001a00b01007387 */ /* 0x000fe80000100800 */
[----:B------:R-:W-:Y:S01]  /*c2b70*/  IMAD.X R9, R30, 0x1, R7, P2 ;  /* 0x000000011e097824 */ /* 0x000fe200010e0607 */
[----:B------:R-:W-:Y:S01]  /*c2b80*/  STL [R1+0x19c], R10 ;  /* 0x00019c0a01007387 */ /* 0x000fe20000100800 */
[----:B------:R-:W-:-:S03]  /*c2b90*/  LOP3.LUT R43, R16, 0xffff, RZ, 0xc0, !PT ;  /* 0x0000ffff102b7812 */ /* 0x000fc600078ec0ff */
[----:B------:R0:W-:Y:S04]  /*c2ba0*/  STL.64 [R1+0x5b8], R8 ;  /* 0x0005b80801007387 */ /* 0x0001e80000100a00 */
[----:B------:R-:W3:Y:S04]  /*c2bb0*/  LDL.LU R16, [R1+0x5528] ;  /* 0x0055280001107983 */ /* 0x000ee80000300800 */
[----:B------:R-:W3:Y:S04]  /*c2bc0*/  LDL.LU R47, [R1+0x5054] ;  /* 0x00505400012f7983 */ /* 0x000ee80000300800 */
[----:B------:R-:W3:Y:S01]  /*c2bd0*/  LDL.LU R137, [R1+0x4a64] ;  /* 0x004a640001897983 */ /* 0x000ee20000300800 */
[----:B----4-:R-:W-:-:S03]  /*c2be0*/  LOP3.LUT R40, R136, 0xffff, RZ, 0xc0, !PT ;  /* 0x0000ffff88287812 */ /* 0x010fc600078ec0ff */
[----:B------:R-:W4:Y:S01]  /*c2bf0*/  LDL.LU R136, [R1+0x4d8c] ;  /* 0x004d8c0001887983 */ /* 0x000f220000300800 */
        /* <DEDUP_REMOVED lines=14> */
[----:B------:R0:W-:Y:S03]  /*c2ce0*/  STL.64 [R1+0x5a8], R8 ;  /* 0x0005a80801007387 */ /* 0x0001e60000100a00 */
[----:B0-----:R-:W-:Y:S02]  /*c2cf0*/  PRMT R8, R31, 0x3340, R30 ;  /* 0x000033401f087816 */ /* 0x001fe4000000001e */
[----:B--2---:R-:W-:-:S03]  /*c2d00*/  LOP3.LUT R31, R138, 0xffff, RZ, 0xc0, !PT ;  /* 0x0000ffff8a1f7812 */ /* 0x004fc600078ec0ff */
[----:B------:R0:W-:Y:S01]  /*c2d10*/  STL [R1+0x198], R8 ;  /* 0x0001980801007387 */ /* 0x0001e20000100800 */
[----:B---3--:R-:W-:-:S03]  /*c2d20*/  LOP3.LUT R30, R18, 0xffff, RZ, 0xc0, !PT ;  /* 0x0000ffff121e7812 */ /* 0x008fc600078ec0ff */
[----:B------:R-:W2:Y:S04]  /*c2d30*/  LDL.LU R46, [R1+0x5058] ;  /* 0x00505800012e7983 */ /* 0x000ea80000300800 */
[----:B------:R-:W3:Y:S04]  /*c2d40*/  LDL.LU R139, [R1+0x4a78] ;  /* 0x004a7800018b7983 */ /* 0x000ee80000300800 */
[----:B------:R-:W3:Y:S01]  /*c2d50*/  LDL.LU R138, [R1+0x4d90] ;  /* 0x004d9000018a7983 */ /* 0x000ee20000300800 */
[----:B------:R-:W-:Y:S02]  /*c2d60*/  SHF.R.U32.HI R34, RZ, 0x8, R31 ;  /* 0x00000008ff227819 */ /* 0x000fe4000001161f */
[--C-:B------:R-:W-:Y:S01]  /*c2d70*/  PRMT R89, R31, 0x3340, R30.reuse ;  /* 0x000033401f597816 */ /* 0x100fe2000000001e */
[----:B------:R-:W3:Y:S01]  /*c2d80*/  LDL.LU R18, [R1+0xd3c] ;  /* 0x000d3c0001127983 */ /* 0x000ee20000300800 */
[----:B------:R-:W-:-:S02]  /*c2d90*/  SHF.R.U32.HI R31, RZ, 0x8, R30 ;  /* 0x00000008ff1f7819 */ /* 0x000fc4000001161e */
[----:B------:R-:W-:Y:S02]  /*c2da0*/  LOP3.LUT R34, R34, 0xffff, RZ, 0xc0, !PT ;  /* 0x0000ffff22227812 */ /* 0x000fe400078ec0ff */
[----:B------:R-:W-:Y:S02]  /*c2db0*/  LOP3.LUT R31, R31, 0xffff, RZ, 0xc0, !PT ;  /* 0x0000ffff1f1f7812 */ /* 0x000fe400078ec0ff */
[----:B------:R-:W-:Y:S02]  /*c2dc0*/  SHF.R.U32.HI R43, RZ, 0x8, R43 ;  /* 0x00000008ff2b7819 */ /* 0x000fe4000001162b */
[----:B0-----:R-:W-:Y:S02]  /*c2dd0*/  PRMT R8, R34, 0x3340, R31 ;  /* 0x0000334022087816 */ /* 0x001fe4000000001f */
[----:B------:R-:W-:-:S03]  /*c2de0*/  LOP3.LUT R30, R43, 0xffff, RZ, 0xc0, !PT ;  /* 0x0000ffff2b1e7812 */ /* 0x000fc600078ec0ff */
[----:B------:R0:W-:Y:S01]  /*c2df0*/  STL [R1+0x194], R8 ;  /* 0x0001940801007387 */ /* 0x0001e20000100800 */
[----:B------:R-:W-:Y:S02]  /*c2e00*/  LOP3.LUT R76, R17, 0xffff, RZ, 0xc0, !PT ;  /* 0x0000ffff114c7812 */ /* 0x000fe400078ec0ff */
[----:B------:R-:W-:Y:S02]  /*c2e10*/  LOP3.LUT R43, R137, 0xffff, RZ, 0xc0, !PT ;  /* 0x0000ffff892b7812 */ /* 0x000fe400078ec0ff */
[----:B----4-:R-:W-:Y:S02]  /*c2e20*/  LOP3.LUT R37, R136, 0xffff, RZ, 0xc0, !PT ;  /* 0x0000ffff88257812 */ /* 0x010fe400078ec0ff */
[----:B------:R-:W4:Y:S04]  /*c2e30*/  LDL.LU R136, [R1+0x501c] ;  /* 0x00501c0001887983 */ /* 0x000f280000300800 */
[----:B------:R-:W4:Y:S04]  /*c2e40*/  LDL.LU R137, [R1+0xac] ;  /* 0x0000ac0001897983 */ /* 0x000f280000300800 */
[----:B------:R-:W4:Y:S01]  /*c2e50*/  LDL.LU R17, [R1+0x4c24] ;  /* 0x004c240001117983 */ /* 0x000f220000300800 */
[----:B------:R-:W-:-:S02]  /*c2e60*/  LOP3.LUT R40, R47, 0xffff, RZ, 0xc0, !PT ;  /* 0x0000ffff2f287812 */ /* 0x000fc400078ec0ff */
[----:B------:R-:W-:Y:S02]  /*c2e70*/  PRMT R31, R43, 0x3340, R0 ;  /* 0x000033402b1f7816 */ /* 0x000fe40000000000 */
[----:B------:R-:W-:Y:S02]  /*c2e80*/  PRMT R34, R40, 0x3340, R37 ;  /* 0x0000334028227816 */ /* 0x000fe40000000025 */
[----:B------:R-:W-:Y:S02]  /*c2e90*/  SHF.R.U32.HI R40, RZ, 0x8, R40 ;  /* 0x00000008ff287819 */ /* 0x000fe40000011628 */
[----:B0-----:R-:W-:Y:S02]  /*c2ea0*/  PRMT R8, R34, 0x5410, R31 ;  /* 0x0000541022087816 */ /* 0x001fe4000000001f */
[----:B------:R-:W-:Y:S02]  /*c2eb0*/  SHF.R.U32.HI R34, RZ, 0x8, R37 ;  /* 0x00000008ff227819 */ /* 0x000fe40000011625 */
[----:B------:R-:W-:-:S02]  /*c2ec0*/  LOP3.LUT R37, R40, 0xffff, RZ, 0xc0, !PT ;  /* 0x0000ffff28257812 */ /* 0x000fc400078ec0ff */
[----:B------:R-:W-:Y:S01]  /*c2ed0*/  LOP3.LUT R34, R34, 0xffff, RZ, 0xc0, !PT ;  /* 0x0000ffff22227812 */ /* 0x000fe200078ec0ff */
[----:B------:R0:W-:Y:S01]  /*c2ee0*/  STL [R1+0x4694], R8 ;  /* 0x0046940801007387 */ /* 0x0001e20000100800 */
[----:B------:R-:W-:Y:S02]  /*c2ef0*/  SHF.R.U32.HI R28, RZ, 0x8, R45 ;  /* 0x00000008ff1c7819 */ /* 0x000fe4000001162d */
[----:B0-----:R-:W-:-:S05]  /*c2f00*/  PRMT R8, R37, 0x3340, R34 ;  /* 0x0000334025087816 */ /* 0x001fca0000000022 */
[----:B------:R0:W-:Y:S01]  /*c2f10*/  STL [R1+0x178], R8 ;  /* 0x0001780801007387 */ /* 0x0001e20000100800 */
[----:B------:R-:W-:Y:S02]  /*c2f20*/  SHF.R.U32.HI R29, RZ, 0x8, R44 ;  /* 0x00000008ff1d7819 */ /* 0x000fe4000001162c */
[----:B--2---:R-:W-:Y:S02]  /*c2f30*/  LOP3.LUT R40, R46, 0xffff, RZ, 0xc0, !PT ;  /* 0x0000ffff2e287812 */ /* 0x004fe400078ec0ff */
[----:B---3--:R-:W-:Y:S02]  /*c2f40*/  LOP3.LUT R45, R139, 0xffff, RZ, 0xc0, !PT ;  /* 0x0000ffff8b2d7812 */ /* 0x008fe400078ec0ff */
[----:B------:R-:W-:Y:S02]  /*c2f50*/  LOP3.LUT R37, R138, 0xffff, RZ, 0xc0, !PT ;  /* 0x0000ffff8a257812 */ /* 0x000fe400078ec0ff */
        /* <DEDUP_REMOVED lines=11> */
[----:B------:R-:W-:-:S03]  /*c3010*/  SHF.R.U32.HI R32, RZ, 0x8, R43 ;  /* 0x00000008ff207819 */ /* 0x000fc6000001162b */
[----:B------:R0:W-:Y:S04]  /*c3020*/  STL.64 [R1+0x5a0], R8 ;  /* 0x0005a00801007387 */ /* 0x0001e80000100a00 */
[----:B------:R-:W2:Y:S01]  /*c3030*/  LDL.LU R47, [R1+0x5020] ;  /* 0x00502000012f7983 */ /* 0x000ea20000300800 */
[----:B0-----:R-:W-:-:S05]  /*c3040*/  PRMT R8, R40, 0x3340, R37 ;  /* 0x0000334028087816 */ /* 0x001fca0000000025 */
[----:B------:R0:W-:Y:S04]  /*c3050*/  STL [R1+0x174], R8 ;  /* 0x0001740801007387 */ /* 0x0001e80000100800 */
[----:B------:R-:W3:Y:S04]  /*c3060*/  LDL.LU R46, [R1+0x4c40] ;  /* 0x004c4000012e7983 */ /* 0x000ee80000300800 */
[----:B------:R-:W3:Y:S01]  /*c3070*/  LDL.LU R139, [R1+0x5064] ;  /* 0x00506400018b7983 */ /* 0x000ee20000300800 */
[----:B0-----:R-:W-:-:S05]  /*c3080*/  IADD3 R8, P2, R18, R0, RZ ;  /* 0x0000000012087210 */ /* 0x001fca0007f5e0ff */
[----:B------:R-:W-:Y:S01]  /*c3090*/  IMAD.X R9, R34, 0x1, R7, P2 ;  /* 0x0000000122097824 */ /* 0x000fe200010e0607 */
[----:B------:R-:W-:Y:S02]  /*c30a0*/  LOP3.LUT R130, R16, 0xffff, RZ, 0xc0, !PT ;  /* 0x0000ffff10827812 */ /* 0x000fe400078ec0ff */
[----:B----4-:R-:W-:Y:S02]  /*c30b0*/  LOP3.LUT R44, R136, 0xffff, RZ, 0xc0, !PT ;  /* 0x0000ffff882c7812 */ /* 0x010fe400078ec0ff */
[----:B------:R-:W4:Y:S01]  /*c30c0*/  LDL.LU R136, [R1+0x4acc] ;  /* 0x004acc0001887983 */ /* 0x000f220000300800 */
[----:B------:R-:W-:Y:S02]  /*c30d0*/  LOP3.LUT R40, R137, 0xffff, RZ, 0xc0, !PT ;  /* 0x0000ffff89287812 */ /* 0x000fe400078ec0ff */
[----:B------:R-:W-:Y:S02]  /*c30e0*/  LOP3.LUT R43, R17, 0xffff, RZ, 0xc0, !PT ;  /* 0x0000ffff112b7812 */ /* 0x000fe400078ec0ff */
[----:B------:R-:W-:Y:S01]  /*c30f0*/  PRMT R33, R40, 0x3340, R33 ;  /* 0x0000334028217816 */ /* 0x000fe20000000021 */
[----:B------:R-:W4:Y:S01]  /*c3100*/  LDL.LU R17, [R1+0x4db0] ;  /* 0x004db00001117983 */ /* 0x000f220000300800 */
[----:B------:R-:W-:-:S04]  /*c3110*/  PRMT R37, R44, 0x3340, R43 ;  /* 0x000033402c257816 */ /* 0x000fc8000000002b */
[----:B------:R-:W-:Y:S02]  /*c3120*/  PRMT R10, R37, 0x5410, R33 ;  /* 0x00005410250a7816 */ /* 0x000fe40000000021 */
[----:B------:R-:W-:Y:S02]  /*c3130*/  SHF.R.U32.HI R37, RZ, 0x8, R44 ;  /* 0x00000008ff257819 */ /* 0x000fe4000001162c */
[----:B------:R-:W-:Y:S01]  /*c3140*/  SHF.R.U32.HI R33, RZ, 0x8, R43 ;  /* 0x00000008ff217819 */ /* 0x000fe2000001162b */
[----:B------:R0:W-:Y:S01]  /*c3150*/  STL [R1+0x468c], R10 ;  /* 0x00468c0a01007387 */ /* 0x0001e20000100800 */
[----:B------:R-:W-:Y:S02]  /*c3160*/  LOP3.LUT R37, R37, 0xffff, RZ, 0xc0, !PT ;  /* 0x0000ffff25257812 */ /* 0x000fe400078ec0ff */
[----:B------:R-:W-:Y:S01]  /*c3170*/  LOP3.LUT R33, R33, 0xffff, RZ, 0xc0, !PT ;  /* 0x0000ffff21217812 */ /* 0x000fe200078ec0ff */
[----:B------:R1:W-:Y:S03]  /*c3180*/  STL.64 [R1+0x598], R8 ;  /* 0x0005980801007387 */ /* 0x0003e60000100a00 */
[----:B0-----:R-:W-:-:S02]  /*c3190*/  PRMT R10, R37, 0x3340, R33 ;  /* 0x00003340250a7816 */ /* 0x001fc40000000021 */
[----:B-1----:R-:W-:-:S03]  /*c31a0*/  IADD3 R8, P2, R18, R6, RZ ;  /* 0x0000000612087210 */ /* 0x002fc60007f5e0ff */
[----:B------:R-:W-:Y:S02]  /*c31b0*/  STL [R1+0x170], R10 ;  /* 0x0001700a01007387 */ /* 0x000fe40000100800 */
[----:B------:R-:W-:-:S05]  /*c31c0*/  IMAD.X R9, R34, 0x1, R5, P2 ;  /* 0x0000000122097824 */ /* 0x000fca00010e0605 */
[----:B------:R0:W-:Y:S04]  /*c31d0*/  STL.64 [R1+0x590], R8 ;  /* 0x0005900801007387 */ /* 0x0001e80000100a00 */
[----:B------:R-:W4:Y:S04]  /*c31e0*/  LDL.LU R138, [R1+0x5028] ;  /* 0x00502800018a7983 */ /* 0x000f280000300800 */
[----:B------:R-:W4:Y:S01]  /*c31f0*/  LDL.LU R137, [R1+0x4c84] ;  /* 0x004c840001897983 */ /* 0x000f220000300800 */
[----:B0-----:R-:W-:-:S03]  /*c3200*/  IADD3 R8, P2, R18, R4, RZ ;  /* 0x0000000412087210 */ /* 0x001fc60007f5e0ff */
[----:B------:R-:W4:Y:S02]  /*c3210*/  LDL.LU R18, [R1+0xd40] ;  /* 0x000d400001127983 */ /* 0x000f240000300800 */
[----:B------:R-:W-:-:S05]  /*c3220*/  IMAD.X R9, R34, 0x1, R3, P2 ;  /* 0x0000000122097824 */ /* 0x000fca00010e0603 */
[----:B------:R0:W-:Y:S04]  /*c3230*/  STL.64 [R1+0x588], R8 ;  /* 0x0005880801007387 */ /* 0x0001e80000100a00 */
[----:B------:R-:W4:Y:S01]  /*c3240*/  LDL.LU R16, [R1+0x5524] ;  /* 0x0055240001107983 */ /* 0x000f220000300800 */
[----:B------:R-:W-:Y:S02]  /*c3250*/  SHF.R.U32.HI R40, RZ, 0x8, R40 ;  /* 0x00000008ff287819 */ /* 0x000fe40000011628 */
[----:B------:R-:W-:Y:S02]  /*c3260*/  SHF.R.U32.HI R34, RZ, 0x8, R45 ;  /* 0x00000008ff227819 */ /* 0x000fe4000001162d */
[----:B------:R-:W-:Y:S02]  /*c3270*/  LOP3.LUT R40, R40, 0xffff, RZ, 0xc0, !PT ;  /* 0x0000ffff28287812 */ /* 0x000fe400078ec0ff */
[----:B------:R-:W-:-:S02]  /*c3280*/  PRMT R35, R130, 0x3340, R35 ;  /* 0x0000334082237816 */ /* 0x000fc40000000023 */
[----:B------:R-:W-:Y:S02]  /*c3290*/  PRMT R33, R40, 0x3340, R0 ;  /* 0x0000334028217816 */ /* 0x000fe40000000000 */
[----:B--2---:R-:W-:Y:S02]  /*c32a0*/  LOP3.LUT R45, R47, 0xffff, RZ, 0xc0, !PT ;  /* 0x0000ffff2f2d7812 */ /* 0x004fe400078ec0ff */
[----:B---3--:R-:W-:-:S04]  /*c32b0*/  LOP3.LUT R43, R46, 0xffff, RZ, 0xc0, !PT ;  /* 0x0000ffff2e2b7812 */ /* 0x008fc800078ec0ff */
[----:B------:R-:W-:Y:S02]  /*c32c0*/  PRMT R37, R45, 0x3340, R43 ;  /* 0x000033402d257816 */ /* 0x000fe4000000002b */
[----:B------:R-:W-:Y:S02]  /*c32d0*/  LOP3.LUT R44, R139, 0xffff, RZ, 0xc0, !PT ;  /* 0x0000ffff8b2c7812 */ /* 0x000fe400078ec0ff */
[----:B0-----:R-:W-:Y:S02]  /*c32e0*/  PRMT R8, R37, 0x5410, R35 ;  /* 0x0000541025087816 */ /* 0x001fe40000000023 */
[----:B----4-:R-:W-:Y:S02]  /*c32f0*/  LOP3.LUT R46, R136, 0xffff, RZ, 0xc0, !PT ;  /* 0x0000ffff882e7812 */ /* 0x010fe400078ec0ff */
[----:B------:R-:W2:Y:S02]  /*c3300*/  LDL.LU R136, [R1+0x5068] ;  /* 0x0050680001887983 */ /* 0x000ea40000300800 */
[----:B------:R-:W-:-:S02]  /*c3310*/  PRMT R35, R46, 0x3340, R0 ;  /* 0x000033402e237816 */ /* 0x000fc40000000000 */
[----:B------:R-:W-:Y:S01]  /*c3320*/  LOP3.LUT R40, R17, 0xffff, RZ, 0xc0, !PT ;  /* 0x0000ffff11287812 */ /* 0x000fe200078ec0ff */
[----:B------:R0:W-:Y:S03]  /*c3330*/  STL [R1+0x4688], R8 ;  /* 0x0046880801007387 */ /* 0x0001e60000100800 */
[--C-:B------:R-:W-:Y:S01]  /*c3340*/  PRMT R37, R44, 0x3340, R40.reuse ;  /* 0x000033402c257816 */ /* 0x100fe20000000028 */
[----:B------:R-:W3:Y:S01]  /*c3350*/  LDL.LU R17, [R1+0x4dc8] ;  /* 0x004dc80001117983 */ /* 0x000ee20000300800 */
        /* <DEDUP_REMOVED lines=8> */
[----:B------:R-:W-:Y:S01]  /*c33e0*/  LOP3.LUT R40, R40, 0xffff, RZ, 0xc0, !PT ;  /* 0x0000ffff28287812 */ /* 0x000fe200078ec0ff */
[----:B------:R0:W-:Y:S01]  /*c33f0*/  STL [R1+0x4684], R8 ;  /* 0x0046840801007387 */ /* 0x0001e20000100800 */
[----:B------:R-:W-:-:S05]  /*c3400*/  PRMT R222, R37, 0x3340, R35 ;  /* 0x0000334025de7816 */ /* 0x000fca0000000023 */
[----:B------:R-:W-:Y:S01]  /*c3410*/  STL [R1+0x541c], R222 ;  /* 0x00541cde01007387 */ /* 0x000fe20000100800 */
[----:B0-----:R-:W-:-:S05]  /*c3420*/  PRMT R8, R43, 0x3340, R40 ;  /* 0x000033402b087816 */ /* 0x001fca0000000028 */
[----:B------:R0:W-:Y:S01]  /*c3430*/  STL [R1+0x158], R8 ;  /* 0x0001580801007387 */ /* 0x0001e20000100800 */
[----:B------:R-:W-:-:S03]  /*c3440*/  LOP3.LUT R45, R16, 0xffff, RZ, 0xc0, !PT ;  /* 0x0000ffff102d7812 */ /* 0x000fc600078ec0ff */
[----:B------:R-:W4:Y:S01]  /*c3450*/  LDL.LU R16, [R1+0x5520] ;  /* 0x0055200001107983 */ /* 0x000f220000300800 */
[----:B------:R-:W-:Y:S02]  /*c3460*/  LOP3.LUT R43, R138, 0xffff, RZ, 0xc0, !PT ;  /* 0x0000ffff8a2b7812 */ /* 0x000fe400078ec0ff */
[----:B------:R-:W-:Y:S02]  /*c3470*/  LOP3.LUT R40, R137, 0xffff, RZ, 0xc0, !PT ;  /* 0x0000ffff89287812 */ /* 0x000fe400078ec0ff */
[----:B------:R-:W-:Y:S02]  /*c3480*/  PRMT R35, R45, 0x3340, R0 ;  /* 0x000033402d237816 */ /* 0x000fe40000000000 */
[----:B------:R-:W-:Y:S02]  /*c3490*/  PRMT R37, R43, 0x3340, R40 ;  /* 0x000033402b257816 */ /* 0x000fe40000000028 */
[----:B0-----:R-:W-:Y:S02]  /*c34a0*/  IADD3 R8, P2, R18, R2, RZ ;  /* 0x0000000212087210 */ /* 0x001fe40007f5e0ff */
[----:B------:R-:W-:-:S02]  /*c34b0*/  PRMT R10, R37, 0x5410, R35 ;  /* 0x00005410250a7816 */ /* 0x000fc40000000023 */
[----:B------:R-:W-:Y:S02]  /*c34c0*/  SHF.R.S32.HI R37, RZ, 0x1f, R18 ;  /* 0x0000001fff257819 */ /* 0x000fe40000011412 */
[----:B------:R-:W-:Y:S02]  /*c34d0*/  SHF.R.U32.HI R43, RZ, 0x8, R43 ;  /* 0x00000008ff2b7819 */ /* 0x000fe4000001162b */
[----:B------:R-:W-:Y:S01]  /*c34e0*/  SHF.R.U32.HI R40, RZ, 0x8, R40 ;  /* 0x00000008ff287819 */ /* 0x000fe20000011628 */
[----:B------:R-:W-:Y:S01]  /*c34f0*/  IMAD.X R9, R37, 0x1, R13, P2 ;  /* 0x0000000125097824 */ /* 0x000fe200010e060d */
[----:B------:R-:W-:Y:S02]  /*c3500*/  LOP3.LUT R43, R43, 0xffff, RZ, 0xc0, !PT ;  /* 0x0000ffff2b2b7812 */ /* 0x000fe400078ec0ff */
[----:B------:R-:W-:Y:S01]  /*c3510*/  LOP3.LUT R40, R40, 0xffff, RZ, 0xc0, !PT ;  /* 0x0000ffff28287812 */ /* 0x000fe200078ec0ff */
[----:B------:R-:W-:Y:S04]  /*c3520*/  STL [R1+0x4680], R10 ;  /* 0x0046800a01007387 */ /* 0x000fe80000100800 */
[----:B------:R0:W-:Y:S04]  /*c3530*/  STL.64 [R1+0x580], R8 ;  /* 0x0005800801007387 */ /* 0x0001e80000100a00 */
[----:B------:R-:W3:Y:S01]  /*c3540*/  LDL.LU R49, [R1+0x5030] ;  /* 0x0050300001317983 */ /* 0x000ee20000300800 */
[----:B0-----:R-:W-:-:S05]  /*c3550*/  PRMT R8, R43, 0x3340, R40 ;  /* 0x000033402b087816 */ /* 0x001fca0000000028 */
[----:B------:R0:W-:Y:S04]  /*c3560*/  STL [R1+0x154], R8 ;  /* 0x0001540801007387 */ /* 0x0001e80000100800 */
[----:B------:R-:W3:Y:S04]  /*c3570*/  LDL.LU R47, [R1+0xb8] ;  /* 0x0000b800012f7983 */ /* 0x000ee80000300800 */
[----:B------:R-:W3:Y:S01]  /*c3580*/  LDL.LU R137, [R1+0x4cc4] ;  /* 0x004cc40001897983 */ /* 0x000ee20000300800 */
[----:B------:R-:W-:Y:S02]  /*c3590*/  SHF.R.U32.HI R35, RZ, 0x8, R46 ;  /* 0x00000008ff237819 */ /* 0x000fe4000001162e */
[----:B--2---:R-:W-:-:S02]  /*c35a0*/  LOP3.LUT R44, R136, 0xffff, RZ, 0xc0, !PT ;  /* 0x0000ffff882c7812 */ /* 0x004fc400078ec0ff */
[----:B------:R-:W2:Y:S01]  /*c35b0*/  LDL.LU R136, [R1+0x5070] ;  /* 0x0050700001887983 */ /* 0x000ea20000300800 */
[----:B----4-:R-:W-:-:S03]  /*c35c0*/  LOP3.LUT R46, R16, 0xffff, RZ, 0xc0, !PT ;  /* 0x0000ffff102e7812 */ /* 0x010fc600078ec0ff */
[----:B------:R-:W4:Y:S01]  /*c35d0*/  LDL.LU R16, [R1+0x551c] ;  /* 0x00551c0001107983 */ /* 0x000f220000300800 */
[----:B---3--:R-:W-:Y:S02]  /*c35e0*/  LOP3.LUT R43, R17, 0xffff, RZ, 0xc0, !PT ;  /* 0x0000ffff112b7812 */ /* 0x008fe400078ec0ff */
[----:B------:R-:W-:Y:S01]  /*c35f0*/  PRMT R36, R46, 0x3340, R36 ;  /* 0x000033402e247816 */ /* 0x000fe20000000024 */
[----:B------:R-:W3:Y:S01]  /*c3600*/  LDL.LU R17, [R1+0x4ddc] ;  /* 0x004ddc0001117983 */ /* 0x000ee20000300800 */
[----:B------:R-:W-:Y:S02]  /*c3610*/  PRMT R40, R44, 0x3340, R43 ;  /* 0x000033402c287816 */ /* 0x000fe4000000002b */
[----:B0-----:R-:W-:Y:S02]  /*c3620*/  IADD3 R8, P2, R18, R0, RZ ;  /* 0x0000000012087210 */ /* 0x001fe40007f5e0ff */
[----:B------:R-:W-:-:S03]  /*c3630*/  PRMT R10, R40, 0x5410, R36 ;  /* 0x00005410280a7816 */ /* 0x000fc60000000024 */
[----:B------:R-:W-:Y:S01]  /*c3640*/  IMAD.X R9, R37, 0x1, R7, P2 ;  /* 0x0000000125097824 */ /* 0x000fe200010e0607 */
        /* <DEDUP_REMOVED lines=11> */
[----:B------:R-:W3:Y:S04]  /*c3700*/  LDL.LU R48, [R1+0x5078] ;  /* 0x0050780001307983 */ /* 0x000ee80000300800 */
[----:B------:R-:W3:Y:S01]  /*c3710*/  LDL.LU R138, [R1+0x4b70] ;  /* 0x004b7000018a7983 */ /* 0x000ee20000300800 */
[----:B0-----:R-:W-:-:S03]  /*c3720*/  IADD3 R8, P2, R18, R4, RZ ;  /* 0x0000000412087210 */ /* 0x001fc60007f5e0ff */
[----:B------:R-:W3:Y:S02]  /*c3730*/  LDL.LU R18, [R1+0x4df8] ;  /* 0x004df80001127983 */ /* 0x000ee40000300800 */
[----:B------:R-:W-:-:S05]  /*c3740*/  IMAD.X R9, R37, 0x1, R3, P2 ;  /* 0x0000000125097824 */ /* 0x000fca00010e0603 */
[----:B------:R0:W-:Y:S04]  /*c3750*/  STL.64 [R1+0x568], R8 ;  /* 0x0005680801007387 */ /* 0x0001e80000100a00 */
[----:B------:R-:W3:Y:S01]  /*c3760*/  LDL.LU R139, [R1+0xd44] ;  /* 0x000d4400018b7983 */ /* 0x000ee20000300800 */
[----:B------:R-:W-:Y:S02]  /*c3770*/  SHF.R.U32.HI R37, RZ, 0x8, R46 ;  /* 0x00000008ff257819 */ /* 0x000fe4000001162e */
[----:B------:R-:W-:Y:S02]  /*c3780*/  LOP3.LUT R46, R49, 0xffff, RZ, 0xc0, !PT ;  /* 0x0000ffff312e7812 */ /* 0x000fe400078ec0ff */
[----:B------:R-:W-:Y:S02]  /*c3790*/  LOP3.LUT R131, R47, 0xffff, RZ, 0xc0, !PT ;  /* 0x0000ffff2f837812 */ /* 0x000fe400078ec0ff */
[----:B------:R-:W-:-:S02]  /*c37a0*/  LOP3.LUT R44, R137, 0xffff, RZ, 0xc0, !PT ;  /* 0x0000ffff892c7812 */ /* 0x000fc400078ec0ff */
[----:B------:R-:W-:Y:S01]  /*c37b0*/  PRMT R38, R131, 0x3340, R38 ;  /* 0x0000334083267816 */ /* 0x000fe20000000026 */
[----:B------:R-:W3:Y:S01]  /*c37c0*/  LDL.LU R137, [R1+0x503c] ;  /* 0x00503c0001897983 */ /* 0x000ee20000300800 */
[----:B------:R-:W-:Y:S02]  /*c37d0*/  PRMT R40, R46, 0x3340, R44 ;  /* 0x000033402e287816 */ /* 0x000fe4000000002c */
[----:B------:R-:W-:Y:S02]  /*c37e0*/  SHF.R.U32.HI R36, RZ, 0x8, R45 ;  /* 0x00000008ff247819 */ /* 0x000fe4000001162d */
[----:B0-----:R-:W-:Y:S02]  /*c37f0*/  PRMT R8, R40, 0x5410, R38 ;  /* 0x0000541028087816 */ /* 0x001fe40000000026 */
[----:B--2---:R-:W-:Y:S02]  /*c3800*/  LOP3.LUT R45, R136, 0xffff, RZ, 0xc0, !PT ;  /* 0x0000ffff882d7812 */ /* 0x004fe400078ec0ff */
[----:B------:R-:W2:Y:S04]  /*c3810*/  LDL.LU R136, [R1+0xbc] ;  /* 0x0000bc0001887983 */ /* 0x000ea80000300800 */
[----:B------:R0:W-:Y:S01]  /*c3820*/  STL [R1+0x466c], R8 ;  /* 0x00466c0801007387 */ /* 0x0001e20000100800 */
[----:B----4-:R-:W-:-:S03]  /*c3830*/  LOP3.LUT R47, R16, 0xffff, RZ, 0xc0, !PT ;  /* 0x0000ffff102f7812 */ /* 0x010fc600078ec0ff */
[----:B------:R-:W4:Y:S01]  /*c3840*/  LDL.LU R16, [R1+0x4cfc] ;  /* 0x004cfc0001107983 */ /* 0x000f220000300800 */
[----:B---3--:R-:W-:Y:S02]  /*c3850*/  LOP3.LUT R43, R17, 0xffff, RZ, 0xc0, !PT ;  /* 0x0000ffff112b7812 */ /* 0x008fe400078ec0ff */
[----:B------:R-:W-:Y:S02]  /*c3860*/  PRMT R38, R47, 0x3340, R0 ;  /* 0x000033402f267816 */ /* 0x000fe40000000000 */
[--C-:B------:R-:W-:Y:S02]  /*c3870*/  PRMT R40, R45, 0x3340, R43.reuse ;  /* 0x000033402d287816 */ /* 0x100fe4000000002b */
        /* <DEDUP_REMOVED lines=9> */
[----:B0-----:R-:W-:Y:S02]  /*c3910*/  PRMT R8, R44, 0x3340, R43 ;  /* 0x000033402c087816 */ /* 0x001fe4000000002b */
[----:B------:R-:W-:Y:S01]  /*c3920*/  PRMT R9, R40, 0x3340, R38 ;  /* 0x0000334028097816 */ /* 0x000fe20000000026 */
[----:B------:R-:W-:Y:S04]  /*c3930*/  STL [R1+0x53ac], R17 ;  /* 0x0053ac1101007387 */ /* 0x000fe80000100800 */
[----:B------:R-:W-:Y:S01]  /*c3940*/  STL [R1+0x1e8], R9 ;  /* 0x0001e80901007387 */ /* 0x000fe20000100800 */
[----:B------:R-:W-:Y:S02]  /*c3950*/  LOP3.LUT R45, R48, 0xffff, RZ, 0xc0, !PT ;  /* 0x0000ffff302d7812 */ /* 0x000fe400078ec0ff */
[----:B------:R-:W-:-:S02]  /*c3960*/  LOP3.LUT R43, R138, 0xffff, RZ, 0xc0, !PT ;  /* 0x0000ffff8a2b7812 */ /* 0x000fc400078ec0ff */
[----:B------:R-:W-:Y:S02]  /*c3970*/  LOP3.LUT R44, R18, 0xffff, RZ, 0xc0, !PT ;  /* 0x0000ffff122c7812 */ /* 0x000fe400078ec0ff */
[----:B------:R-:W-:Y:S02]  /*c3980*/  PRMT R38, R43, 0x3340, R0 ;  /* 0x000033402b267816 */ /* 0x000fe40000000000 */
[----:B------:R-:W-:Y:S01]  /*c3990*/  PRMT R40, R45, 0x3340, R44 ;  /* 0x000033402d287816 */ /* 0x000fe2000000002c */
[----:B------:R0:W-:Y:S03]  /*c39a0*/  STL [R1+0x148], R8 ;  /* 0x0001480801007387 */ /* 0x0001e60000100800 */
[----:B------:R-:W-:Y:S02]  /*c39b0*/  PRMT R18, R40, 0x5410, R38 ;  /* 0x0000541028127816 */ /* 0x000fe40000000026 */
[----:B------:R-:W-:-:S02]  /*c39c0*/  SHF.R.S32.HI R40, RZ, 0x1f, R139 ;  /* 0x0000001fff287819 */ /* 0x000fc4000001148b */
[----:B0-----:R-:W-:Y:S02]  /*c39d0*/  IADD3 R8, P2, R139, R2, RZ ;  /* 0x000000028b087210 */ /* 0x001fe40007f5e0ff */
[----:B------:R-:W-:Y:S02]  /*c39e0*/  SHF.R.U32.HI R45, RZ, 0x8, R45 ;  /* 0x00000008ff2d7819 */ /* 0x000fe4000001162d */
[----:B------:R-:W-:Y:S01]  /*c39f0*/  SHF.R.U32.HI R38, RZ, 0x8, R44 ;  /* 0x00000008ff267819 */ /* 0x000fe2000001162c */
[----:B------:R-:W-:Y:S01]  /*c3a00*/  IMAD.X R9, R40, 0x1, R13, P2 ;  /* 0x0000000128097824 */ /* 0x000fe200010e060d */
        /* <DEDUP_REMOVED lines=9> */
[----:B------:R-:W-:-:S03]  /*c3aa0*/  PRMT R38, R44, 0x3340, R0 ;  /* 0x000033402c267816 */ /* 0x000fc60000000000 */
[----:B------:R-:W3:Y:S01]  /*c3ab0*/  LDL.LU R51, [R1+0x4d14] ;  /* 0x004d140001337983 */ /* 0x000ee20000300800 */
[----:B------:R-:W-:Y:S02]  /*c3ac0*/  LOP3.LUT R45, R137, 0xffff, RZ, 0xc0, !PT ;  /* 0x0000ffff892d7812 */ /* 0x000fe400078ec0ff */
[----:B--2---:R-:W-:-:S04]  /*c3ad0*/  LOP3.LUT R46, R136, 0xffff, RZ, 0xc0, !PT ;  /* 0x0000ffff882e7812 */ /* 0x004fc800078ec0ff */
[----:B------:R-:W-:Y:S02]  /*c3ae0*/  PRMT R39, R46, 0x3340, R39 ;  /* 0x000033402e277816 */ /* 0x000fe40000000027 */
[----:B----4-:R-:W-:-:S04]  /*c3af0*/  LOP3.LUT R44, R16, 0xffff, RZ, 0xc0, !PT ;  /* 0x0000ffff102c7812 */ /* 0x010fc800078ec0ff */
[----:B------:R-:W-:-:S04]  /*c3b00*/  PRMT R43, R45, 0x3340, R44 ;  /* 0x000033402d2b7816 */ /* 0x000fc8000000002c */
[----:B------:R-:W-:-:S05]  /*c3b10*/  PRMT R16, R43, 0x5410, R39 ;  /* 0x000054102b107816 */ /* 0x000fca0000000027 */
[----:B------:R-:W-:Y:S04]  /*c3b20*/  STL [R1+0x53b4], R16 ;  /* 0x0053b41001007387 */ /* 0x000fe80000100800 */
[----:B------:R-:W2:Y:S04]  /*c3b30*/  LDL.LU R138, [R1+0x5084] ;  /* 0x00508400018a7983 */ /* 0x000ea80000300800 */
[----:B------:R-:W4:Y:S04]  /*c3b40*/  LDL.LU R137, [R1+0x4ba8] ;  /* 0x004ba80001897983 */ /* 0x000f280000300800 */
[----:B------:R-:W4:Y:S01]  /*c3b50*/  LDL.LU R136, [R1+0x4e10] ;  /* 0x004e100001887983 */ /* 0x000f220000300800 */
[----:B0-----:R-:W-:-:S02]  /*c3b60*/  IADD3 R8, P2, R139, R0, RZ ;  /* 0x000000008b087210 */ /* 0x001fc40007f5e0ff */
[----:B------:R-:W-:-:S03]  /*c3b70*/  SHF.R.U32.HI R45, RZ, 0x8, R45 ;  /* 0x00000008ff2d7819 */ /* 0x000fc6000001162d */
[----:B------:R-:W-:Y:S01]  /*c3b80*/  IMAD.X R9, R40, 0x1, R7, P2 ;  /* 0x0000000128097824 */ /* 0x000fe200010e0607 */
[----:B------:R-:W-:Y:S02]  /*c3b90*/  SHF.R.U32.HI R43, RZ, 0x8, R44 ;  /* 0x00000008ff2b7819 */ /* 0x000fe4000001162c */
[----:B------:R-:W-:Y:S02]  /*c3ba0*/  LOP3.LUT R44, R45, 0xffff, RZ, 0xc0, !PT ;  /* 0x0000ffff2d2c7812 */ /* 0x000fe400078ec0ff */
[----:B------:R0:W-:Y:S01]  /*c3bb0*/  STL.64 [R1+0x558], R8 ;  /* 0x0005580801007387 */ /* 0x0001e20000100a00 */
[----:B------:R-:W-:-:S04]  /*c3bc0*/  LOP3.LUT R43, R43, 0xffff, RZ, 0xc0, !PT ;  /* 0x0000ffff2b2b7812 */ /* 0x000fc800078ec0ff */
[----:B------:R-:W-:Y:S02]  /*c3bd0*/  PRMT R10, R44, 0x3340, R43 ;  /* 0x000033402c0a7816 */ /* 0x000fe4000000002b */
[----:B0-----:R-:W-:-:S03]  /*c3be0*/  IADD3 R8, P2, R139, R6, RZ ;  /* 0x000000068b087210 */ /* 0x001fc60007f5e0ff */
        /* <DEDUP_REMOVED lines=8> */
[----:B------:R0:W-:Y:S01]  /*c3c70*/  STL.64 [R1+0x548], R8 ;  /* 0x0005480801007387 */ /* 0x0001e20000100a00 */
[----:B------:R-:W-:Y:S02]  /*c3c80*/  SHF.R.U32.HI R40, RZ, 0x8, R46 ;  /* 0x00000008ff287819 */ /* 0x000fe4000001162e */
[----:B---3--:R-:W-:Y:S02]  /*c3c90*/  LOP3.LUT R44, R50, 0xffff, RZ, 0xc0, !PT ;  /* 0x0000ffff322c7812 */ /* 0x008fe400078ec0ff */
[----:B------:R-:W3:Y:S01]  /*c3ca0*/  LDL.LU R50, [R1+0xd48] ;  /* 0x000d480001327983 */ /* 0x000ee20000300800 */
[----:B------:R-:W-:Y:S02]  /*c3cb0*/  LOP3.LUT R43, R51, 0xffff, RZ, 0xc0, !PT ;  /* 0x0000ffff332b7812 */ /* 0x000fe400078ec0ff */
[----:B------:R-:W-:Y:S02]  /*c3cc0*/  SHF.R.U32.HI R45, RZ, 0x8, R44 ;  /* 0x00000008ff2d7819 */ /* 0x000fe4000001162c */
[----:B------:R-:W-:-:S02]  /*c3cd0*/  PRMT R88, R44, 0x3340, R43 ;  /* 0x000033402c587816 */ /* 0x000fc4000000002b */
[----:B------:R-:W-:Y:S02]  /*c3ce0*/  SHF.R.U32.HI R43, RZ, 0x8, R43 ;  /* 0x00000008ff2b7819 */ /* 0x000fe4000001162b */
[----:B------:R-:W-:Y:S02]  /*c3cf0*/  LOP3.LUT R44, R45, 0xffff, RZ, 0xc0, !PT ;  /* 0x0000ffff2d2c7812 */ /* 0x000fe400078ec0ff */
[----:B------:R-:W-:-:S04]  /*c3d00*/  LOP3.LUT R43, R43, 0xffff, RZ, 0xc0, !PT ;  /* 0x0000ffff2b2b7812 */ /* 0x000fc800078ec0ff */
[----:B------:R-:W-:-:S05]  /*c3d10*/  PRMT R222, R44, 0x3340, R43 ;  /* 0x000033402cde7816 */ /* 0x000fca000000002b */
[----:B------:R-:W-:Y:S01]  /*c3d20*/  STL [R1+0x542c], R222 ;  /* 0x00542cde01007387 */ /* 0x000fe20000100800 */
[----:B--2---:R-:W-:-:S03]  /*c3d30*/  LOP3.LUT R46, R138, 0xffff, RZ, 0xc0, !PT ;  /* 0x0000ffff8a2e7812 */ /* 0x004fc600078ec0ff */
[----:B------:R-:W2:Y:S01]  /*c3d40*/  LDL.LU R138, [R1+0x5088] ;  /* 0x00508800018a7983 */ /* 0x000ea20000300800 */
[----:B----4-:R-:W-:-:S03]  /*c3d50*/  LOP3.LUT R44, R137, 0xffff, RZ, 0xc0, !PT ;  /* 0x0000ffff892c7812 */ /* 0x010fc600078ec0ff */
[----:B------:R-:W4:Y:S01]  /*c3d60*/  LDL.LU R137, [R1+0x4bc4] ;  /* 0x004bc40001897983 */ /* 0x000f220000300800 */
[----:B------:R-:W-:-:S03]  /*c3d70*/  LOP3.LUT R45, R136, 0xffff, RZ, 0xc0, !PT ;  /* 0x0000ffff882d7812 */ /* 0x000fc600078ec0ff */
[----:B------:R-:W4:Y:S01]  /*c3d80*/  LDL.LU R136, [R1+0x4e1c] ;  /* 0x004e1c0001887983 */ /* 0x000f220000300800 */
[----:B------:R-:W-:Y:S02]  /*c3d90*/  PRMT R41, R44, 0x3340, R41 ;  /* 0x000033402c297816 */ /* 0x000fe40000000029 */
[----:B------:R-:W-:Y:S02]  /*c3da0*/  PRMT R43, R46, 0x3340, R45 ;  /* 0x000033402e2b7816 */ /* 0x000fe4000000002d */
[----:B------:R-:W-:Y:S02]  /*c3db0*/  SHF.R.U32.HI R44, RZ, 0x8, R44 ;  /* 0x00000008ff2c7819 */ /* 0x000fe4000001162c */
[----:B------:R-:W-:Y:S02]  /*c3dc0*/  PRMT R235, R43, 0x5410, R41 ;  /* 0x000054102beb7816 */ /* 0x000fe40000000029 */
[----:B------:R-:W-:Y:S02]  /*c3dd0*/  SHF.R.U32.HI R43, RZ, 0x8, R46 ;  /* 0x00000008ff2b7819 */ /* 0x000fe4000001162e */
[----:B------:R-:W-:-:S02]  /*c3de0*/  SHF.R.U32.HI R41, RZ, 0x8, R45 ;  /* 0x00000008ff297819 */ /* 0x000fc4000001162d */
[----:B------:R-:W-:Y:S02]  /*c3df0*/  LOP3.LUT R43, R43, 0xffff, RZ, 0xc0, !PT ;  /* 0x0000ffff2b2b7812 */ /* 0x000fe400078ec0ff */
[----:B------:R-:W-:Y:S02]  /*c3e00*/  LOP3.LUT R41, R41, 0xffff, RZ, 0xc0, !PT ;  /* 0x0000ffff29297812 */ /* 0x000fe400078ec0ff */
[----:B------:R-:W-:Y:S02]  /*c3e10*/  LOP3.LUT R44, R44, 0xffff, RZ, 0xc0, !PT ;  /* 0x0000ffff2c2c7812 */ /* 0x000fe400078ec0ff */
[----:B0-----:R-:W-:Y:S02]  /*c3e20*/  PRMT R8, R43, 0x3340, R41 ;  /* 0x000033402b087816 */ /* 0x001fe40000000029 */
[----:B------:R-:W-:Y:S01]  /*c3e30*/  PRMT R41, R44, 0x3340, R0 ;  /* 0x000033402c297816 */ /* 0x000fe20000000000 */
[----:B------:R-:W-:Y:S01]  /*c3e40*/  STL [R1+0x53b8], R235 ;  /* 0x0053b8eb01007387 */ /* 0x000fe20000100800 */
[----:B------:R-:W-:-:S02]  /*c3e50*/  LOP3.LUT R46, R49, 0xffff, RZ, 0xc0, !PT ;  /* 0x0000ffff312e7812 */ /* 0x000fc400078ec0ff */
[----:B------:R-:W-:Y:S02]  /*c3e60*/  LOP3.LUT R44, R48, 0xffff, RZ, 0xc0, !PT ;  /* 0x0000ffff302c7812 */ /* 0x000fe400078ec0ff */
[----:B------:R-:W-:Y:S02]  /*c3e70*/  LOP3.LUT R45, R139, 0xffff, RZ, 0xc0, !PT ;  /* 0x0000ffff8b2d7812 */ /* 0x000fe400078ec0ff */
[----:B------:R-:W-:Y:S02]  /*c3e80*/  PRMT R42, R44, 0x3340, R42 ;  /* 0x000033402c2a7816 */ /* 0x000fe4000000002a */
[----:B------:R-:W-:-:S04]  /*c3e90*/  PRMT R43, R46, 0x3340, R45 ;  /* 0x000033402e2b7816 */ /* 0x000fc8000000002d */
[----:B------:R-:W-:Y:S01]  /*c3ea0*/  PRMT R249, R43, 0x5410, R42 ;  /* 0x000054102bf97816 */ /* 0x000fe2000000002a */
[----:B------:R0:W-:Y:S04]  /*c3eb0*/  STL [R1+0x128], R8 ;  /* 0x0001280801007387 */ /* 0x0001e80000100800 */
[----:B------:R-:W-:Y:S04]  /*c3ec0*/  STL [R1+0x53bc], R249 ;  /* 0x0053bcf901007387 */ /* 0x000fe80000100800 */
[----:B------:R-:W4:Y:S04]  /*c3ed0*/  LDL.LU R51, [R1+0x5050] ;  /* 0x0050500001337983 */ /* 0x000f280000300800 */
[----:B------:R-:W4:Y:S04]  /*c3ee0*/  LDL.LU R49, [R1+0xc4] ;  /* 0x0000c40001317983 */ /* 0x000f280000300800 */
[----:B------:R-:W4:Y:S01]  /*c3ef0*/  LDL.LU R139, [R1+0x4d58] ;  /* 0x004d5800018b7983 */ /* 0x000f220000300800 */
[----:B------:R-:W-:-:S02]  /*c3f00*/  SHF.R.U32.HI R46, RZ, 0x8, R46 ;  /* 0x00000008ff2e7819 */ /* 0x000fc4000001162e */
[----:B------:R-:W-:Y:S02]  /*c3f10*/  SHF.R.U32.HI R43, RZ, 0x8, R45 ;  /* 0x00000008ff2b7819 */ /* 0x000fe4000001162d */
[----:B---3--:R-:W-:Y:S02]  /*c3f20*/  SHF.R.S32.HI R42, RZ, 0x1f, R50 ;  /* 0x0000001fff2a7819 */ /* 0x008fe40000011432 */
[----:B0-----:R-:W-:Y:S02]  /*c3f30*/  IADD3 R8, P2, R50, R2, RZ ;  /* 0x0000000232087210 */ /* 0x001fe40007f5e0ff */
[----:B------:R-:W-:-:S03]  /*c3f40*/  SHF.R.U32.HI R45, RZ, 0x8, R44 ;  /* 0x00000008ff2d7819 */ /* 0x000fc6000001162c */
[----:B------:R-:W-:Y:S01]  /*c3f50*/  IMAD.X R9, R42, 0x1, R13, P2 ;  /* 0x000000012a097824 */ /* 0x000fe200010e060d */
[----:B------:R-:W-:Y:S02]  /*c3f60*/  SHF.R.U32.HI R39, RZ, 0x8, R47 ;  /* 0x00000008ff277819 */ /* 0x000fe4000001162f */
[----:B------:R-:W-:Y:S02]  /*c3f70*/  LOP3.LUT R44, R46, 0xffff, RZ, 0xc0, !PT ;  /* 0x0000ffff2e2c7812 */ /* 0x000fe400078ec0ff */
[----:B------:R-:W-:Y:S01]  /*c3f80*/  LOP3.LUT R43, R43, 0xffff, RZ, 0xc0, !PT ;  /* 0x0000ffff2b2b7812 */ /* 0x000fe200078ec0ff */
[----:B------:R0:W-:Y:S03]  /*c3f90*/  STL.64 [R1+0x540], R8 ;  /* 0x0005400801007387 */ /* 0x0001e60000100a00 */
[----:B0-----:R-:W-:-:S05]  /*c3fa0*/  PRMT R8, R44, 0x3340, R43 ;  /* 0x000033402c087816 */ /* 0x001fca000000002b */
[----:B------:R0:W-:Y:S01]  /*c3fb0*/  STL [R1+0x124], R8 ;  /* 0x0001240801007387 */ /* 0x0001e20000100800 */
[----:B--2---:R-:W-:Y:S02]  /*c3fc0*/  LOP3.LUT R48, R138, 0xffff, RZ, 0xc0, !PT ;  /* 0x0000ffff8a307812 */ /* 0x004fe400078ec0ff */
[----:B----4-:R-:W-:Y:S02]  /*c3fd0*/  LOP3.LUT R46, R137, 0xffff, RZ, 0xc0, !PT ;  /* 0x0000ffff892e7812 */ /* 0x010fe400078ec0ff */
[----:B------:R-:W-:Y:S02]  /*c3fe0*/  LOP3.LUT R47, R136, 0xffff, RZ, 0xc0, !PT ;  /* 0x0000ffff882f7812 */ /* 0x000fe400078ec0ff */
[----:B------:R-:W-:Y:S02]  /*c3ff0*/  PRMT R43, R46, 0x3340, R0 ;  /* 0x000033402e2b7816 */ /* 0x000fe40000000000 */
[----:B------:R-:W-:-:S04]  /*c4000*/  PRMT R44, R48, 0x3340, R47 ;  /* 0x00003340302c7816 */ /* 0x000fc8000000002f */
[----:B------:R-:W-:-:S05]  /*c4010*/  PRMT R221, R44, 0x5410, R43 ;  /* 0x000054102cdd7816 */ /* 0x000fca000000002b */
[----:B------:R-:W-:Y:S04]  /*c4020*/  STL [R1+0x53c0], R221 ;  /* 0x0053c0dd01007387 */ /* 0x000fe80000100800 */
[----:B------:R-:W2:Y:S04]  /*c4030*/  LDL.LU R138, [R1+0x5094] ;  /* 0x00509400018a7983 */ /* 0x000ea80000300800 */
[----:B------:R-:W3:Y:S04]  /*c4040*/  LDL.LU R137, [R1+0x4bec] ;  /* 0x004bec0001897983 */ /* 0x000ee80000300800 */
[----:B------:R-:W4:Y:S01]  /*c4050*/  LDL.LU R136, [R1+0x4e30] ;  /* 0x004e300001887983 */ /* 0x000f220000300800 */
[----:B0-----:R-:W-:-:S02]  /*c4060*/  IADD3 R8, P2, R50, R0, RZ ;  /* 0x0000000032087210 */ /* 0x001fc40007f5e0ff */
[----:B------:R-:W-:Y:S02]  /*c4070*/  SHF.R.U32.HI R44, RZ, 0x8, R48 ;  /* 0x00000008ff2c7819 */ /* 0x000fe40000011630 */
[----:B------:R-:W-:Y:S01]  /*c4080*/  SHF.R.U32.HI R43, RZ, 0x8, R47 ;  /* 0x00000008ff2b7819 */ /* 0x000fe2000001162f */
[----:B------:R-:W-:Y:S01]  /*c4090*/  IMAD.X R9, R42, 0x1, R7, P2 ;  /* 0x000000012a097824 */ /* 0x000fe200010e0607 */
[----:B------:R-:W-:Y:S02]  /*c40a0*/  LOP3.LUT R44, R44, 0xffff, RZ, 0xc0, !PT ;  /* 0x0000ffff2c2c7812 */ /* 0x000fe400078ec0ff */
[----:B------:R-:W-:Y:S02]  /*c40b0*/  LOP3.LUT R43, R43, 0xffff, RZ, 0xc0, !PT ;  /* 0x0000ffff2b2b7812 */ /* 0x000fe400078ec0ff */
[----:B------:R-:W-:Y:S01]  /*c40c0*/  SHF.R.U32.HI R46, RZ, 0x8, R46 ;  /* 0x00000008ff2e7819 */ /* 0x000fe2000001162e */
[----:B------:R0:W-:Y:S03]  /*c40d0*/  STL.64 [R1+0x538], R8 ;  /* 0x0005380801007387 */ /* 0x0001e60000100a00 */
[----:B------:R-:W-:-:S02]  /*c40e0*/  LOP3.LUT R46, R46, 0xffff, RZ, 0xc0, !PT ;  /* 0x0000ffff2e2e7812 */ /* 0x000fc400078ec0ff */
[----:B0-----:R-:W-:Y:S02]  /*c40f0*/  PRMT R8, R44, 0x3340, R43 ;  /* 0x000033402c087816 */ /* 0x001fe4000000002b */
[----:B------:R-:W-:-:S03]  /*c4100*/  PRMT R43, R46, 0x3340, R0 ;  /* 0x000033402e2b7816 */ /* 0x000fc60000000000 */
[----:B------:R0:W-:Y:S04]  /*c4110*/  STL [R1+0x120], R8 ;  /* 0x0001200801007387 */ /* 0x0001e80000100800 */
[----:B------:R-:W4:Y:S01]  /*c4120*/  LDL.LU R53, [R1+0x505c] ;  /* 0x00505c0001357983 */ /* 0x000f220000300800 */
[----:B------:R-:W-:Y:S02]  /*c4130*/  LOP3.LUT R48, R51, 0xffff, RZ, 0xc0, !PT ;  /* 0x0000ffff33307812 */ /* 0x000fe400078ec0ff */
[----:B------:R-:W-:Y:S01]  /*c4140*/  LOP3.LUT R49, R49, 0xffff, RZ, 0xc0, !PT ;  /* 0x0000ffff31317812 */ /* 0x000fe200078ec0ff */
[----:B------:R-:W4:Y:S01]  /*c4150*/  LDL.LU R51, [R1+0xc8] ;  /* 0x0000c80001337983 */ /* 0x000f220000300800 */
[----:B------:R-:W-:-:S03]  /*c4160*/  LOP3.LUT R47, R139, 0xffff, RZ, 0xc0, !PT ;  /* 0x0000ffff8b2f7812 */ /* 0x000fc600078ec0ff */
[----:B------:R-:W4:Y:S01]  /*c4170*/  LDL.LU R52, [R1+0x4d7c] ;  /* 0x004d7c0001347983 */ /* 0x000f220000300800 */
[----:B------:R-:W-:Y:S02]  /*c4180*/  PRMT R44, R49, 0x3340, R0 ;  /* 0x00003340312c7816 */ /* 0x000fe40000000000 */
[----:B------:R-:W-:Y:S01]  /*c4190*/  PRMT R46, R48, 0x3340, R47 ;  /* 0x00003340302e7816 */ /* 0x000fe2000000002f */
[----:B------:R-:W4:Y:S01]  /*c41a0*/  LDL.LU R139, [R1+0xd4c] ;  /* 0x000d4c00018b7983 */ /* 0x000f220000300800 */
        /* <DEDUP_REMOVED lines=12> */
[----:B0-----:R-:W-:-:S05]  /*c4270*/  PRMT R8, R44, 0x3340, R42 ;  /* 0x000033402c087816 */ /* 0x001fca000000002a */
[----:B------:R0:W-:Y:S01]  /*c4280*/  STL [R1+0x11c], R8 ;  /* 0x00011c0801007387 */ /* 0x0001e20000100800 */
[----:B--2---:R-:W-:-:S03]  /*c4290*/  LOP3.LUT R47, R138, 0xffff, RZ, 0xc0, !PT ;  /* 0x0000ffff8a2f7812 */ /* 0x004fc600078ec0ff */
[----:B------:R-:W2:Y:S01]  /*c42a0*/  LDL.LU R138, [R1+0x5098] ;  /* 0x00509800018a7983 */ /* 0x000ea20000300800 */
[----:B---3--:R-:W-:-:S03]  /*c42b0*/  LOP3.LUT R50, R137, 0xffff, RZ, 0xc0, !PT ;  /* 0x0000ffff89327812 */ /* 0x008fc600078ec0ff */
[----:B------:R-:W3:Y:S01]  /*c42c0*/  LDL.LU R137, [R1+0x4c1c] ;  /* 0x004c1c0001897983 */ /* 0x000ee20000300800 */
[----:B----4-:R-:W-:-:S03]  /*c42d0*/  LOP3.LUT R46, R136, 0xffff, RZ, 0xc0, !PT ;  /* 0x0000ffff882e7812 */ /* 0x010fc600078ec0ff */
[----:B------:R-:W4:Y:S01]  /*c42e0*/  LDL.LU R136, [R1+0x4e3c] ;  /* 0x004e3c0001887983 */ /* 0x000f220000300800 */
[----:B------:R-:W-:Y:S02]  /*c42f0*/  PRMT R42, R50, 0x3340, R0 ;  /* 0x00003340322a7816 */ /* 0x000fe40000000000 */
[----:B------:R-:W-:Y:S02]  /*c4300*/  PRMT R44, R47, 0x3340, R46 ;  /* 0x000033402f2c7816 */ /* 0x000fe4000000002e */
[----:B------:R-:W-:Y:S02]  /*c4310*/  SHF.R.U32.HI R47, RZ, 0x8, R47 ;  /* 0x00000008ff2f7819 */ /* 0x000fe4000001162f */
[----:B------:R-:W-:Y:S02]  /*c4320*/  PRMT R238, R44, 0x5410, R42 ;  /* 0x000054102cee7816 */ /* 0x000fe4000000002a */
[----:B------:R-:W-:Y:S02]  /*c4330*/  SHF.R.U32.HI R42, RZ, 0x8, R46 ;  /* 0x00000008ff2a7819 */ /* 0x000fe4000001162e */
[----:B------:R-:W-:-:S02]  /*c4340*/  LOP3.LUT R46, R47, 0xffff, RZ, 0xc0, !PT ;  /* 0x0000ffff2f2e7812 */ /* 0x000fc400078ec0ff */
[----:B------:R-:W-:-:S04]  /*c4350*/  LOP3.LUT R42, R42, 0xffff, RZ, 0xc0, !PT ;  /* 0x0000ffff2a2a7812 */ /* 0x000fc800078ec0ff */
[----:B0-----:R-:W-:Y:S01]  /*c4360*/  PRMT R8, R46, 0x3340, R42 ;  /* 0x000033402e087816 */ /* 0x001fe2000000002a */
[----:B------:R-:W-:Y:S04]  /*c4370*/  STL [R1+0x53c8], R238 ;  /* 0x0053c8ee01007387 */ /* 0x000fe80000100800 */
[----:B------:R0:W-:Y:S01]  /*c4380*/  STL [R1+0x118], R8 ;  /* 0x0001180801007387 */ /* 0x0001e20000100800 */
[----:B------:R-:W-:Y:S02]  /*c4390*/  LOP3.LUT R48, R53, 0xffff, RZ, 0xc0, !PT ;  /* 0x0000ffff35307812 */ /* 0x000fe400078ec0ff */
[----:B------:R-:W-:Y:S02]  /*c43a0*/  LOP3.LUT R51, R51, 0xffff, RZ, 0xc0, !PT ;  /* 0x0000ffff33337812 */ /* 0x000fe400078ec0ff */
[----:B------:R-:W-:-:S02]  /*c43b0*/  LOP3.LUT R47, R52, 0xffff, RZ, 0xc0, !PT ;  /* 0x0000ffff342f7812 */ /* 0x000fc400078ec0ff */
[----:B------:R-:W-:Y:S02]  /*c43c0*/  PRMT R42, R51, 0x3340, R0 ;  /* 0x00003340332a7816 */ /* 0x000fe40000000000 */
[----:B------:R-:W-:Y:S02]  /*c43d0*/  PRMT R46, R48, 0x3340, R47 ;  /* 0x00003340302e7816 */ /* 0x000fe4000000002f */
[----:B0-----:R-:W-:Y:S02]  /*c43e0*/  IADD3 R8, P2, R139, R2, RZ ;  /* 0x000000028b087210 */ /* 0x001fe40007f5e0ff */
[----:B------:R-:W-:Y:S02]  /*c43f0*/  PRMT R10, R46, 0x5410, R42 ;  /* 0x000054102e0a7816 */ /* 0x000fe4000000002a */
[----:B------:R-:W-:Y:S02]  /*c4400*/  SHF.R.S32.HI R46, RZ, 0x1f, R139 ;  /* 0x0000001fff2e7819 */ /* 0x000fe4000001148b */
[----:B------:R-:W-:-:S02]  /*c4410*/  SHF.R.U32.HI R48, RZ, 0x8, R48 ;  /* 0x00000008ff307819 */ /* 0x000fc40000011630 */
[----:B------:R-:W-:Y:S01]  /*c4420*/  SHF.R.U32.HI R47, RZ, 0x8, R47 ;  /* 0x00000008ff2f7819 */ /* 0x000fe2000001162f */
[----:B------:R-:W-:Y:S01]  /*c4430*/  IMAD.X R9, R46, 0x1, R13, P2 ;  /* 0x000000012e097824 */ /* 0x000fe200010e060d */
[----:B------:R-:W-:Y:S02]  /*c4440*/  LOP3.LUT R48, R48, 0xffff, RZ, 0xc0, !PT ;  /* 0x0000ffff30307812 */ /* 0x000fe400078ec0ff */
[----:B------:R-:W-:Y:S01]  /*c4450*/  LOP3.LUT R47, R47, 0xffff, RZ, 0xc0, !PT ;  /* 0x0000ffff2f2f7812 */ /* 0x000fe200078ec0ff */
[----:B------:R-:W-:Y:S04]  /*c4460*/  STL [R1+0x53cc], R10 ;  /* 0x0053cc0a01007387 */ /* 0x000fe80000100800 */
[----:B------:R0:W-:Y:S01]  /*c4470*/  STL.64 [R1+0x520], R8 ;  /* 0x0005200801007387 */ /* 0x0001e20000100a00 */
[----:B------:R-:W-:-:S02]  /*c4480*/  SHF.R.U32.HI R42, RZ, 0x8, R50 ;  /* 0x00000008ff2a7819 */ /* 0x000fc40000011632 */
[----:B0-----:R-:W-:-:S05]  /*c4490*/  PRMT R8, R48, 0x3340, R47 ;  /* 0x0000334030087816 */ /* 0x001fca000000002f */
[----:B------:R0:W-:Y:S04]  /*c44a0*/  STL [R1+0x114], R8 ;  /* 0x0001140801007387 */ /* 0x0001e80000100800 */
[----:B------:R-:W4:Y:S04]  /*c44b0*/  LDL.LU R53, [R1+0x5060] ;  /* 0x0050600001357983 */ /* 0x000f280000300800 */
[----:B------:R-:W4:Y:S04]  /*c44c0*/  LDL.LU R58, [R1+0xd0] ;  /* 0x0000d000013a7983 */ /* 0x000f280000300800 */
[----:B------:R-:W4:Y:S01]  /*c44d0*/  LDL.LU R54, [R1+0x4da8] ;  /* 0x004da80001367983 */ /* 0x000f220000300800 */
[----:B------:R-:W-:-:S02]  /*c44e0*/  SHF.R.U32.HI R44, RZ, 0x8, R49 ;  /* 0x00000008ff2c7819 */ /* 0x000fc40000011631 */
[----:B--2---:R-:W-:Y:S02]  /*c44f0*/  LOP3.LUT R50, R138, 0xffff, RZ, 0xc0, !PT ;  /* 0x0000ffff8a327812 */ /* 0x004fe400078ec0ff */
[----:B------:R-:W2:Y:S01]  /*c4500*/  LDL.LU R138, [R1+0x50a4] ;  /* 0x0050a400018a7983 */ /* 0x000ea20000300800 */
[----:B---3--:R-:W-:-:S03]  /*c4510*/  LOP3.LUT R52, R137, 0xffff, RZ, 0xc0, !PT ;  /* 0x0000ffff89347812 */ /* 0x008fc600078ec0ff */
[----:B------:R-:W3:Y:S01]  /*c4520*/  LDL.LU R137, [R1+0x4c58] ;  /* 0x004c580001897983 */ /* 0x000ee20000300800 */
[----:B----4-:R-:W-:-:S03]  /*c4530*/  LOP3.LUT R49, R136, 0xffff, RZ, 0xc0, !PT ;  /* 0x0000ffff88317812 */ /* 0x010fc600078ec0ff */
[----:B------:R-:W4:Y:S01]  /*c4540*/  LDL.LU R136, [R1+0x4e48] ;  /* 0x004e480001887983 */ /* 0x000f220000300800 */
[----:B------:R-:W-:Y:S02]  /*c4550*/  PRMT R47, R52, 0x3340, R0 ;  /* 0x00003340342f7816 */ /* 0x000fe40000000000 */
[----:B------:R-:W-:Y:S02]  /*c4560*/  PRMT R48, R50, 0x3340, R49 ;  /* 0x0000334032307816 */ /* 0x000fe40000000031 */
[----:B0-----:R-:W-:Y:S02]  /*c4570*/  IADD3 R8, P2, R139, R0, RZ ;  /* 0x000000008b087210 */ /* 0x001fe40007f5e0ff */
[----:B------:R-:W-:-:S03]  /*c4580*/  PRMT R245, R48, 0x5410, R47 ;  /* 0x0000541030f57816 */ /* 0x000fc6000000002f */
[----:B------:R-:W-:Y:S01]  /*c4590*/  IMAD.X R9, R46, 0x1, R7, P2 ;  /* 0x000000012e097824 */ /* 0x000fe200010e0607 */
[----:B------:R-:W-:Y:S02]  /*c45a0*/  SHF.R.U32.HI R50, RZ, 0x8, R50 ;  /* 0x00000008ff327819 */ /* 0x000fe40000011632 */
[----:B------:R-:W-:Y:S01]  /*c45b0*/  SHF.R.U32.HI R47, RZ, 0x8, R49 ;  /* 0x00000008ff2f7819 */ /* 0x000fe20000011631 */
[----:B------:R-:W-:Y:S01]  /*c45c0*/  STL [R1+0x53d0], R245 ;  /* 0x0053d0f501007387 */ /* 0x000fe20000100800 */
[----:B------:R-:W-:Y:S02]  /*c45d0*/  LOP3.LUT R49, R50, 0xffff, RZ, 0xc0, !PT ;  /* 0x0000ffff32317812 */ /* 0x000fe400078ec0ff */
[----:B------:R-:W-:Y:S01]  /*c45e0*/  LOP3.LUT R47, R47, 0xffff, RZ, 0xc0, !PT ;  /* 0x0000ffff2f2f7812 */ /* 0x000fe200078ec0ff */
[----:B------:R0:W-:Y:S03]  /*c45f0*/  STL.64 [R1+0x518], R8 ;  /* 0x0005180801007387 */ /* 0x0001e60000100a00 */
[----:B------:R-:W-:-:S02]  /*c4600*/  PRMT R10, R49, 0x3340, R47 ;  /* 0x00003340310a7816 */ /* 0x000fc4000000002f */
        /* <DEDUP_REMOVED lines=14> */
[----:B--2---:R-:W-:-:S02]  /*c46f0*/  LOP3.LUT R52, R138, 0xffff, RZ, 0xc0, !PT ;  /* 0x0000ffff8a347812 */ /* 0x004fc400078ec0ff */
[----:B------:R-:W2:Y:S01]  /*c4700*/  LDL.LU R138, [R1+0x506c] ;  /* 0x00506c00018a7983 */ /* 0x000ea20000300800 */
[----:B---3--:R-:W-:-:S03]  /*c4710*/  LOP3.LUT R54, R137, 0xffff, RZ, 0xc0, !PT ;  /* 0x0000ffff89367812 */ /* 0x008fc600078ec0ff */
[----:B------:R-:W3:Y:S01]  /*c4720*/  LDL.LU R137, [R1+0xd8] ;  /* 0x0000d80001897983 */ /* 0x000ee20000300800 */
[----:B----4-:R-:W-:-:S03]  /*c4730*/  LOP3.LUT R51, R136, 0xffff, RZ, 0xc0, !PT ;  /* 0x0000ffff88337812 */ /* 0x010fc600078ec0ff */
[----:B------:R-:W4:Y:S01]  /*c4740*/  LDL.LU R136, [R1+0x4db8] ;  /* 0x004db80001887983 */ /* 0x000f220000300800 */
[----:B------:R-:W-:Y:S02]  /*c4750*/  LOP3.LUT R53, R53, 0xffff, RZ, 0xc0, !PT ;  /* 0x0000ffff35357812 */ /* 0x000fe400078ec0ff */
[----:B------:R-:W-:Y:S02]  /*c4760*/  LOP3.LUT R134, R58, 0xffff, RZ, 0xc0, !PT ;  /* 0x0000ffff3a867812 */ /* 0x000fe400078ec0ff */
[----:B------:R-:W-:Y:S02]  /*c4770*/  PRMT R49, R53, 0x3340, R50 ;  /* 0x0000334035317816 */ /* 0x000fe40000000032 */
[----:B------:R-:W-:-:S04]  /*c4780*/  PRMT R47, R134, 0x3340, R0 ;  /* 0x00003340862f7816 */ /* 0x000fc80000000000 */
[----:B------:R-:W-:Y:S02]  /*c4790*/  PRMT R251, R49, 0x5410, R47 ;  /* 0x0000541031fb7816 */ /* 0x000fe4000000002f */
        /* <DEDUP_REMOVED lines=12> */
[----:B------:R-:W-:Y:S02]  /*c4860*/  PRMT R9, R49, 0x3340, R47 ;  /* 0x0000334031097816 */ /* 0x000fe4000000002f */
[----:B------:R-:W-:Y:S02]  /*c4870*/  LOP3.LUT R51, R57, 0xffff, RZ, 0xc0, !PT ;  /* 0x0000ffff39337812 */ /* 0x000fe400078ec0ff */
[----:B------:R-:W-:Y:S01]  /*c4880*/  LOP3.LUT R55, R55, 0xffff, RZ, 0xc0, !PT ;  /* 0x0000ffff37377812 */ /* 0x000fe200078ec0ff */
[----:B------:R-:W-:Y:S01]  /*c4890*/  STL [R1+0x53d4], R251 ;  /* 0x0053d4fb01007387 */ /* 0x000fe20000100800 */
[----:B------:R-:W-:Y:S02]  /*c48a0*/  LOP3.LUT R50, R139, 0xffff, RZ, 0xc0, !PT ;  /* 0x0000ffff8b327812 */ /* 0x000fe400078ec0ff */
[----:B------:R-:W-:-:S02]  /*c48b0*/  PRMT R47, R55, 0x3340, R0 ;  /* 0x00003340372f7816 */ /* 0x000fc40000000000 */
[----:B------:R-:W-:Y:S01]  /*c48c0*/  PRMT R49, R51, 0x3340, R50 ;  /* 0x0000334033317816 */ /* 0x000fe20000000032 */
[----:B------:R-:W-:Y:S03]  /*c48d0*/  STL [R1+0x53d8], R226 ;  /* 0x0053d8e201007387 */ /* 0x000fe60000100800 */
[----:B------:R-:W-:Y:S01]  /*c48e0*/  PRMT R12, R49, 0x5410, R47 ;  /* 0x00005410310c7816 */ /* 0x000fe2000000002f */
[----:B------:R-:W-:Y:S01]  /*c48f0*/  STL [R1+0x1a4], R9 ;  /* 0x0001a40901007387 */ /* 0x000fe20000100800 */
[----:B------:R-:W-:-:S03]  /*c4900*/  SHF.R.S32.HI R49, RZ, 0x1f, R56 ;  /* 0x0000001fff317819 */ /* 0x000fc60000011438 */
[----:B------:R0:W-:Y:S01]  /*c4910*/  STL [R1+0x104], R8 ;  /* 0x0001040801007387 */ /* 0x0001e20000100800 */
[----:B------:R-:W-:Y:S02]  /*c4920*/  SHF.R.U32.HI R51, RZ, 0x8, R51 ;  /* 0x00000008ff337819 */ /* 0x000fe40000011633 */
[----:B------:R-:W-:Y:S02]  /*c4930*/  SHF.R.U32.HI R50, RZ, 0x8, R50 ;  /* 0x00000008ff327819 */ /* 0x000fe40000011632 */
[----:B0-----:R-:W-:Y:S02]  /*c4940*/  IADD3 R8, P2, R56, R2, RZ ;  /* 0x0000000238087210 */ /* 0x001fe40007f5e0ff */
[----:B------:R-:W-:-:S03]  /*c4950*/  LOP3.LUT R51, R51, 0xffff, RZ, 0xc0, !PT ;  /* 0x0000ffff33337812 */ /* 0x000fc600078ec0ff */
[----:B------:R-:W-:Y:S01]  /*c4960*/  IMAD.X R9, R49, 0x1, R13, P2 ;  /* 0x0000000131097824 */ /* 0x000fe200010e060d */
[----:B------:R-:W-:Y:S01]  /*c4970*/  LOP3.LUT R50, R50, 0xffff, RZ, 0xc0, !PT ;  /* 0x0000ffff32327812 */ /* 0x000fe200078ec0ff */
[----:B------:R-:W-:Y:S04]  /*c4980*/  STL [R1+0x53dc], R12 ;  /* 0x0053dc0c01007387 */ /* 0x000fe80000100800 */
[----:B------:R0:W-:Y:S02]  /*c4990*/  STL.64 [R1+0x500], R8 ;  /* 0x0005000801007387 */ /* 0x0001e40000100a00 */
[----:B0-----:R-:W-:-:S05]  /*c49a0*/  PRMT R8, R51, 0x3340, R50 ;  /* 0x0000334033087816 */ /* 0x001fca0000000032 */
[----:B------:R0:W-:Y:S01]  /*c49b0*/  STL [R1+0x108], R8 ;  /* 0x0001080801007387 */ /* 0x0001e20000100800 */
[----:B------:R-:W-:Y:S02]  /*c49c0*/  SHF.R.U32.HI R47, RZ, 0x8, R54 ;  /* 0x00000008ff2f7819 */ /* 0x000fe40000011636 */
[----:B---3--:R-:W-:Y:S02]  /*c49d0*/  LOP3.LUT R52, R137, 0xffff, RZ, 0xc0, !PT ;  /* 0x0000ffff89347812 */ /* 0x008fe400078ec0ff */
[----:B------:R-:W3:Y:S01]  /*c49e0*/  LDL.LU R137, [R1+0x5074] ;  /* 0x0050740001897983 */ /* 0x000ee20000300800 */
[----:B--2---:R-:W-:-:S03]  /*c49f0*/  LOP3.LUT R54, R138, 0xffff, RZ, 0xc0, !PT ;  /* 0x0000ffff8a367812 */ /* 0x004fc600078ec0ff */
[----:B------:R-:W2:Y:S01]  /*c4a00*/  LDL.LU R61, [R1+0xdc] ;  /* 0x0000dc00013d7983 */ /* 0x000ea20000300800 */
[----:B----4-:R-:W-:-:S03]  /*c4a10*/  LOP3.LUT R53, R136, 0xffff, RZ, 0xc0, !PT ;  /* 0x0000ffff88357812 */ /* 0x010fc600078ec0ff */
[----:B------:R-:W4:Y:S04]  /*c4a20*/  LDL.LU R57, [R1+0x4dcc] ;  /* 0x004dcc0001397983 */ /* 0x000f280000300800 */
[----:B------:R-:W2:Y:S04]  /*c4a30*/  LDL.LU R139, [R1+0x50b8] ;  /* 0x0050b800018b7983 */ /* 0x000ea80000300800 */
[----:B------:R-:W2:Y:S04]  /*c4a40*/  LDL.LU R138, [R1+0x4cd0] ;  /* 0x004cd000018a7983 */ /* 0x000ea80000300800 */
[----:B------:R-:W2:Y:S01]  /*c4a50*/  LDL.LU R136, [R1+0x4e6c] ;  /* 0x004e6c0001887983 */ /* 0x000ea20000300800 */
[----:B------:R-:W-:-:S02]  /*c4a60*/  PRMT R50, R52, 0x3340, R0 ;  /* 0x0000334034327816 */ /* 0x000fc40000000000 */
        /* <DEDUP_REMOVED lines=15> */
[----:B------:R-:W2:Y:S04]  /*c4b60*/  LDL.LU R60, [R1+0x50bc] ;  /* 0x0050bc00013c7983 */ /* 0x000ea80000300800 */
[----:B------:R-:W2:Y:S01]  /*c4b70*/  LDL.LU R58, [R1+0x4ce4] ;  /* 0x004ce400013a7983 */ /* 0x000ea20000300800 */
[----:B0-----:R-:W-:-:S03]  /*c4b80*/  IADD3 R8, P2, R56, R4, RZ ;  /* 0x0000000438087210 */ /* 0x001fc60007f5e0ff */
[----:B------:R-:W2:Y:S02]  /*c4b90*/  LDL.LU R59, [R1+0x4e74] ;  /* 0x004e7400013b7983 */ /* 0x000ea40000300800 */
[----:B------:R-:W-:-:S05]  /*c4ba0*/  IMAD.X R9, R49, 0x1, R3, P2 ;  /* 0x0000000131097824 */ /* 0x000fca00010e0603 */
[----:B------:R0:W-:Y:S01]  /*c4bb0*/  STL.64 [R1+0x4e8], R8 ;  /* 0x0004e80801007387 */ /* 0x0001e20000100a00 */
[----:B------:R-:W-:Y:S02]  /*c4bc0*/  SHF.R.U32.HI R49, RZ, 0x8, R55 ;  /* 0x00000008ff317819 */ /* 0x000fe40000011637 */
[----:B---3--:R-:W-:Y:S02]  /*c4bd0*/  LOP3.LUT R56, R137, 0xffff, RZ, 0xc0, !PT ;  /* 0x0000ffff89387812 */ /* 0x008fe400078ec0ff */
[----:B------:R-:W3:Y:S01]  /*c4be0*/  LDL.LU R137, [R1+0xd54] ;  /* 0x000d540001897983 */ /* 0x000ee20000300800 */
[----:B----4-:R-:W-:Y:S02]  /*c4bf0*/  LOP3.LUT R53, R57, 0xffff, RZ, 0xc0, !PT ;  /* 0x0000ffff39357812 */ /* 0x010fe400078ec0ff */
[----:B--2---:R-:W-:Y:S02]  /*c4c00*/  LOP3.LUT R55, R139, 0xffff, RZ, 0xc0, !PT ;  /* 0x0000ffff8b377812 */ /* 0x004fe400078ec0ff */
[----:B------:R-:W2:Y:S01]  /*c4c10*/  LDL.LU R139, [R1+0x507c] ;  /* 0x00507c00018b7983 */ /* 0x000ea20000300800 */
[----:B------:R-:W-:-:S03]  /*c4c20*/  LOP3.LUT R57, R138, 0xffff, RZ, 0xc0, !PT ;  /* 0x0000ffff8a397812 */ /* 0x000fc600078ec0ff */
[----:B------:R-:W4:Y:S01]  /*c4c30*/  LDL.LU R138, [R1+0x4a0] ;  /* 0x0004a000018a7983 */ /* 0x000f220000300800 */
[----:B------:R-:W-:-:S03]  /*c4c40*/  LOP3.LUT R54, R136, 0xffff, RZ, 0xc0, !PT ;  /* 0x0000ffff88367812 */ /* 0x000fc600078ec0ff */
[----:B------:R-:W4:Y:S01]  /*c4c50*/  LDL.LU R136, [R1+0x4dec] ;  /* 0x004dec0001887983 */ /* 0x000f220000300800 */
[----:B------:R-:W-:Y:S02]  /*c4c60*/  SHF.R.U32.HI R52, RZ, 0x8, R52 ;  /* 0x00000008ff347819 */ /* 0x000fe40000011634 */
[----:B------:R-:W-:Y:S02]  /*c4c70*/  LOP3.LUT R135, R61, 0xffff, RZ, 0xc0, !PT ;  /* 0x0000ffff3d877812 */ /* 0x000fe400078ec0ff */
[----:B------:R-:W-:Y:S02]  /*c4c80*/  LOP3.LUT R52, R52, 0xffff, RZ, 0xc0, !PT ;  /* 0x0000ffff34347812 */ /* 0x000fe400078ec0ff */
[--C-:B------:R-:W-:Y:S02]  /*c4c90*/  PRMT R50, R135, 0x3340, R0.reuse ;  /* 0x0000334087327816 */ /* 0x100fe40000000000 */
        /* <DEDUP_REMOVED lines=15> */
[----:B------:R-:W-:Y:S02]  /*c4d90*/  LOP3.LUT R54, R60, 0xffff, RZ, 0xc0, !PT ;  /* 0x0000ffff3c367812 */ /* 0x000fe400078ec0ff */
[----:B------:R-:W-:Y:S02]  /*c4da0*/  PRMT R9, R52, 0x3340, R50 ;  /* 0x0000334034097816 */ /* 0x000fe40000000032 */
[----:B------:R-:W-:Y:S02]  /*c4db0*/  LOP3.LUT R58, R58, 0xffff, RZ, 0xc0, !PT ;  /* 0x0000ffff3a3a7812 */ /* 0x000fe400078ec0ff */
[----:B------:R-:W-:Y:S01]  /*c4dc0*/  LOP3.LUT R53, R59, 0xffff, RZ, 0xc0, !PT ;  /* 0x0000ffff3b357812 */ /* 0x000fe200078ec0ff */
[----:B------:R-:W-:Y:S01]  /*c4dd0*/  STL [R1+0x53e4], R229 ;  /* 0x0053e4e501007387 */ /* 0x000fe20000100800 */
[----:B------:R-:W-:-:S02]  /*c4de0*/  PRMT R50, R58, 0x3340, R0 ;  /* 0x000033403a327816 */ /* 0x000fc40000000000 */
[----:B------:R-:W-:Y:S01]  /*c4df0*/  PRMT R52, R54, 0x3340, R53 ;  /* 0x0000334036347816 */ /* 0x000fe20000000035 */
[----:B------:R-:W-:Y:S03]  /*c4e00*/  STL [R1+0x53e8], R247 ;  /* 0x0053e8f701007387 */ /* 0x000fe60000100800 */
[----:B------:R-:W-:Y:S01]  /*c4e10*/  PRMT R14, R52, 0x5410, R50 ;  /* 0x00005410340e7816 */ /* 0x000fe20000000032 */
[----:B------:R-:W-:Y:S04]  /*c4e20*/  STL [R1+0x17c], R9 ;  /* 0x00017c0901007387 */ /* 0x000fe80000100800 */
[----:B------:R0:W-:Y:S01]  /*c4e30*/  STL [R1+0xf4], R8 ;  /* 0x0000f40801007387 */ /* 0x0001e20000100800 */
[----:B------:R-:W-:-:S02]  /*c4e40*/  SHF.R.U32.HI R54, RZ, 0x8, R54 ;  /* 0x00000008ff367819 */ /* 0x000fc40000011636 */
[----:B------:R-:W-:Y:S02]  /*c4e50*/  SHF.R.U32.HI R53, RZ, 0x8, R53 ;  /* 0x00000008ff357819 */ /* 0x000fe40000011635 */
[----:B------:R-:W-:Y:S02]  /*c4e60*/  LOP3.LUT R54, R54, 0xffff, RZ, 0xc0, !PT ;  /* 0x0000ffff36367812 */ /* 0x000fe400078ec0ff */
[----:B------:R-:W-:Y:S01]  /*c4e70*/  LOP3.LUT R53, R53, 0xffff, RZ, 0xc0, !PT ;  /* 0x0000ffff35357812 */ /* 0x000fe200078ec0ff */
[----:B------:R-:W-:Y:S01]  /*c4e80*/  STL [R1+0x53ec], R14 ;  /* 0x0053ec0e01007387 */ /* 0x000fe20000100800 */
[----:B------:R-:W-:Y:S02]  /*c4e90*/  SHF.R.U32.HI R50, RZ, 0x8, R57 ;  /* 0x00000008ff327819 */ /* 0x000fe40000011639 */
[----:B---3--:R-:W-:Y:S02]  /*c4ea0*/  SHF.R.S32.HI R52, RZ, 0x1f, R137 ;  /* 0x0000001fff347819 */ /* 0x008fe40000011489 */
[----:B0-----:R-:W-:-:S05]  /*c4eb0*/  IADD3 R8, P2, R137, R2, RZ ;  /* 0x0000000289087210 */ /* 0x001fca0007f5e0ff */
[----:B------:R-:W-:-:S05]  /*c4ec0*/  IMAD.X R9, R52, 0x1, R13, P2 ;  /* 0x0000000134097824 */ /* 0x000fca00010e060d */
[----:B------:R0:W-:Y:S01]  /*c4ed0*/  STL.64 [R1+0x4e0], R8 ;  /* 0x0004e00801007387 */ /* 0x0001e20000100a00 */
[----:B--2---:R-:W-:Y:S02]  /*c4ee0*/  LOP3.LUT R56, R139, 0xffff, RZ, 0xc0, !PT ;  /* 0x0000ffff8b387812 */ /* 0x004fe400078ec0ff */
[----:B0-----:R-:W-:-:S05]  /*c4ef0*/  PRMT R8, R54, 0x3340, R53 ;  /* 0x0000334036087816 */ /* 0x001fca0000000035 */
[----:B------:R0:W-:Y:S01]  /*c4f00*/  STL [R1+0xf0], R8 ;  /* 0x0000f00801007387 */ /* 0x0001e20000100800 */
[----:B----4-:R-:W-:-:S03]  /*c4f10*/  LOP3.LUT R55, R136, 0xffff, RZ, 0xc0, !PT ;  /* 0x0000ffff88377812 */ /* 0x010fc600078ec0ff */
[----:B------:R-:W2:Y:S01]  /*c4f20*/  LDL.LU R59, [R1+0x50c4] ;  /* 0x0050c400013b7983 */ /* 0x000ea20000300800 */
[----:B------:R-:W-:-:S03]  /*c4f30*/  LOP3.LUT R57, R138, 0xffff, RZ, 0xc0, !PT ;  /* 0x0000ffff8a397812 */ /* 0x000fc600078ec0ff */
[----:B------:R-:W3:Y:S04]  /*c4f40*/  LDL.LU R61, [R1+0x4d18] ;  /* 0x004d1800013d7983 */ /* 0x000ee80000300800 */
[----:B------:R-:W4:Y:S04]  /*c4f50*/  LDL.LU R64, [R1+0x4e8c] ;  /* 0x004e8c0001407983 */ /* 0x000f280000300800 */
[----:B------:R-:W4:Y:S04]  /*c4f60*/  LDL.LU R62, [R1+0x5080] ;  /* 0x00508000013e7983 */ /* 0x000f280000300800 */
[----:B------:R-:W4:Y:S01]  /*c4f70*/  LDL.LU R136, [R1+0x4a4] ;  /* 0x0004a40001887983 */ /* 0x000f220000300800 */
[----:B------:R-:W-:-:S03]  /*c4f80*/  PRMT R53, R57, 0x3340, R0 ;  /* 0x0000334039357816 */ /* 0x000fc60000000000 */
[----:B------:R-:W4:Y:S01]  /*c4f90*/  LDL.LU R60, [R1+0x4e00] ;  /* 0x004e0000013c7983 */ /* 0x000f220000300800 */
        /* <DEDUP_REMOVED lines=24> */
[----:B--2---:R-:W-:Y:S02]  /*c5120*/  LOP3.LUT R59, R59, 0xffff, RZ, 0xc0, !PT ;  /* 0x0000ffff3b3b7812 */ /* 0x004fe400078ec0ff */
[----:B---3--:R-:W-:-:S02]  /*c5130*/  LOP3.LUT R61, R61, 0xffff, RZ, 0xc0, !PT ;  /* 0x0000ffff3d3d7812 */ /* 0x008fc400078ec0ff */
[----:B----4-:R-:W-:Y:S02]  /*c5140*/  LOP3.LUT R57, R64, 0xffff, RZ, 0xc0, !PT ;  /* 0x0000ffff40397812 */ /* 0x010fe400078ec0ff */
[----:B------:R-:W2:Y:S01]  /*c5150*/  LDL.LU R64, [R1+0x508c] ;  /* 0x00508c0001407983 */ /* 0x000ea20000300800 */
[----:B------:R-:W-:Y:S02]  /*c5160*/  LOP3.LUT R58, R62, 0xffff, RZ, 0xc0, !PT ;  /* 0x0000ffff3e3a7812 */ /* 0x000fe400078ec0ff */
[----:B------:R-:W-:Y:S02]  /*c5170*/  LOP3.LUT R56, R60, 0xffff, RZ, 0xc0, !PT ;  /* 0x0000ffff3c387812 */ /* 0x000fe400078ec0ff */
[----:B------:R-:W3:Y:S04]  /*c5180*/  LDL.LU R60, [R1+0x4a8] ;  /* 0x0004a800013c7983 */ /* 0x000ee80000300800 */
[----:B------:R-:W4:Y:S01]  /*c5190*/  LDL.LU R62, [R1+0x4e14] ;  /* 0x004e1400013e7983 */ /* 0x000f220000300800 */
[----:B------:R-:W-:-:S02]  /*c51a0*/  PRMT R52, R61, 0x3340, R0 ;  /* 0x000033403d347816 */ /* 0x000fc40000000000 */
[----:B------:R-:W-:Y:S02]  /*c51b0*/  PRMT R55, R59, 0x3340, R57 ;  /* 0x000033403b377816 */ /* 0x000fe40000000039 */
[----:B------:R-:W-:Y:S02]  /*c51c0*/  LOP3.LUT R136, R136, 0xffff, RZ, 0xc0, !PT ;  /* 0x0000ffff88887812 */ /* 0x000fe400078ec0ff */
[----:B------:R-:W-:Y:S02]  /*c51d0*/  PRMT R21, R55, 0x5410, R52 ;  /* 0x0000541037157816 */ /* 0x000fe40000000034 */
[----:B------:R-:W-:Y:S02]  /*c51e0*/  PRMT R52, R136, 0x3340, R0 ;  /* 0x0000334088347816 */ /* 0x000fe40000000000 */
[----:B------:R-:W-:Y:S02]  /*c51f0*/  PRMT R55, R58, 0x3340, R56 ;  /* 0x000033403a377816 */ /* 0x000fe40000000038 */
[----:B------:R-:W-:-:S02]  /*c5200*/  SHF.R.U32.HI R59, RZ, 0x8, R59 ;  /* 0x00000008ff3b7819 */ /* 0x000fc4000001163b */
[----:B------:R-:W-:Y:S02]  /*c5210*/  PRMT R243, R55, 0x5410, R52 ;  /* 0x0000541037f37816 */ /* 0x000fe40000000034 */
[----:B------:R-:W-:Y:S02]  /*c5220*/  SHF.R.U32.HI R52, RZ, 0x8, R56 ;  /* 0x00000008ff347819 */ /* 0x000fe40000011638 */
[----:B------:R-:W-:Y:S02]  /*c5230*/  SHF.R.U32.HI R56, RZ, 0x8, R57 ;  /* 0x00000008ff387819 */ /* 0x000fe40000011639 */
[----:B------:R-:W-:Y:S02]  /*c5240*/  SHF.R.U32.HI R55, RZ, 0x8, R58 ;  /* 0x00000008ff377819 */ /* 0x000fe4000001163a */
[----:B------:R-:W-:Y:S02]  /*c5250*/  LOP3.LUT R57, R59, 0xffff, RZ, 0xc0, !PT ;  /* 0x0000ffff3b397812 */ /* 0x000fe400078ec0ff */
[----:B------:R-:W-:-:S02]  /*c5260*/  LOP3.LUT R56, R56, 0xffff, RZ, 0xc0, !PT ;  /* 0x0000ffff38387812 */ /* 0x000fc400078ec0ff */
[----:B------:R-:W-:Y:S02]  /*c5270*/  LOP3.LUT R55, R55, 0xffff, RZ, 0xc0, !PT ;  /* 0x0000ffff37377812 */ /* 0x000fe400078ec0ff */
[----:B------:R-:W-:Y:S02]  /*c5280*/  LOP3.LUT R52, R52, 0xffff, RZ, 0xc0, !PT ;  /* 0x0000ffff34347812 */ /* 0x000fe400078ec0ff */
[----:B0-----:R-:W-:Y:S02]  /*c5290*/  PRMT R8, R57, 0x3340, R56 ;  /* 0x0000334039087816 */ /* 0x001fe40000000038 */
[----:B------:R-:W-:Y:S02]  /*c52a0*/  PRMT R9, R55, 0x3340, R52 ;  /* 0x0000334037097816 */ /* 0x000fe40000000034 */
[----:B------:R-:W-:Y:S02]  /*c52b0*/  LOP3.LUT R58, R139, 0xffff, RZ, 0xc0, !PT ;  /* 0x0000ffff8b3a7812 */ /* 0x000fe400078ec0ff */
[----:B------:R-:W-:Y:S01]  /*c52c0*/  LOP3.LUT R56, R138, 0xffff, RZ, 0xc0, !PT ;  /* 0x0000ffff8a387812 */ /* 0x000fe200078ec0ff */
[----:B------:R-:W-:Y:S01]  /*c52d0*/  STL [R1+0x53f4], R21 ;  /* 0x0053f41501007387 */ /* 0x000fe20000100800 */
[----:B------:R-:W-:-:S02]  /*c52e0*/  LOP3.LUT R57, R137, 0xffff, RZ, 0xc0, !PT ;  /* 0x0000ffff89397812 */ /* 0x000fc400078ec0ff */
[----:B------:R-:W-:Y:S02]  /*c52f0*/  PRMT R52, R56, 0x3340, R0 ;  /* 0x0000334038347816 */ /* 0x000fe40000000000 */
        /* <DEDUP_REMOVED lines=9> */
[----:B------:R-:W-:-:S03]  /*c5390*/  SHF.R.U32.HI R57, RZ, 0x8, R56 ;  /* 0x00000008ff397819 */ /* 0x000fc60000011638 */
[----:B------:R-:W-:Y:S01]  /*c53a0*/  IMAD.X R9, R55, 0x1, R13, P2 ;  /* 0x0000000137097824 */ /* 0x000fe200010e060d */
[----:B------:R-:W-:Y:S02]  /*c53b0*/  LOP3.LUT R56, R58, 0xffff, RZ, 0xc0, !PT ;  /* 0x0000ffff3a387812 */ /* 0x000fe400078ec0ff */
[----:B------:R-:W-:Y:S01]  /*c53c0*/  LOP3.LUT R52, R52, 0xffff, RZ, 0xc0, !PT ;  /* 0x0000ffff34347812 */ /* 0x000fe200078ec0ff */
[----:B------:R-:W-:Y:S04]  /*c53d0*/  STL [R1+0x53fc], R223 ;  /* 0x0053fcdf01007387 */ /* 0x000fe80000100800 */
[----:B------:R0:W-:Y:S04]  /*c53e0*/  STL.64 [R1+0x4c0], R8 ;  /* 0x0004c00801007387 */ /* 0x0001e80000100a00 */
[----:B------:R-:W4:Y:S04]  /*c53f0*/  LDL.LU R139, [R1+0x5090] ;  /* 0x00509000018b7983 */ /* 0x000f280000300800 */
[----:B------:R-:W4:Y:S01]  /*c5400*/  LDL.LU R138, [R1+0x4640] ;  /* 0x00464000018a7983 */ /* 0x000f220000300800 */
[----:B0-----:R-:W-:-:S05]  /*c5410*/  PRMT R8, R56, 0x3340, R52 ;  /* 0x0000334038087816 */ /* 0x001fca0000000034 */
[----:B------:R0:W-:Y:S04]  /*c5420*/  STL [R1+0xe4], R8 ;  /* 0x0000e40801007387 */ /* 0x0001e80000100800 */
[----:B------:R-:W4:Y:S01]  /*c5430*/  LDL.LU R137, [R1+0x4e20] ;  /* 0x004e200001897983 */ /* 0x000f220000300800 */
[----:B------:R-:W-:-:S04]  /*c5440*/  LOP3.LUT R57, R57, 0xffff, RZ, 0xc0, !PT ;  /* 0x0000ffff39397812 */ /* 0x000fc800078ec0ff */
[----:B------:R-:W-:Y:S02]  /*c5450*/  PRMT R52, R57, 0x3340, R0 ;  /* 0x0000334039347816 */ /* 0x000fe40000000000 */
[----:B0-----:R-:W-:-:S05]  /*c5460*/  IADD3 R8, P2, R63, R0, RZ ;  /* 0x000000003f087210 */ /* 0x001fca0007f5e0ff */
[----:B------:R-:W-:Y:S01]  /*c5470*/  IMAD.X R9, R55, 0x1, R7, P2 ;  /* 0x0000000137097824 */ /* 0x000fe200010e0607 */
[----:B------:R-:W-:Y:S02]  /*c5480*/  SHF.R.U32.HI R61, RZ, 0x8, R61 ;  /* 0x00000008ff3d7819 */ /* 0x000fe4000001163d */
[----:B--2---:R-:W-:Y:S02]  /*c5490*/  LOP3.LUT R59, R64, 0xffff, RZ, 0xc0, !PT ;  /* 0x0000ffff403b7812 */ /* 0x004fe400078ec0ff */
        /* <DEDUP_REMOVED lines=11> */
[----:B------:R0:W-:Y:S04]  /*c5550*/  STL.64 [R1+0x4b8], R8 ;  /* 0x0004b80801007387 */ /* 0x0001e80000100a00 */
[----:B------:R-:W3:Y:S04]  /*c5560*/  LDL.LU R62, [R1+0x50dc] ;  /* 0x0050dc00013e7983 */ /* 0x000ee80000300800 */
[----:B------:R-:W4:Y:S01]  /*c5570*/  LDL.LU R67, [R1+0x4d74] ;  /* 0x004d740001437983 */ /* 0x000f220000300800 */
[----:B0-----:R-:W-:-:S05]  /*c5580*/  PRMT R8, R57, 0x3340, R56 ;  /* 0x0000334039087816 */ /* 0x001fca0000000038 */
[----:B------:R0:W-:Y:S04]  /*c5590*/  STL [R1+0xe0], R8 ;  /* 0x0000e00801007387 */ /* 0x0001e80000100800 */
[----:B------:R-:W2:Y:S01]  /*c55a0*/  LDL.LU R66, [R1+0x4eb8] ;  /* 0x004eb80001427983 */ /* 0x000ea20000300800 */
[----:B0-----:R-:W-:-:S05]  /*c55b0*/  IADD3 R8, P2, R63, R6, RZ ;  /* 0x000000063f087210 */ /* 0x001fca0007f5e0ff */
[----:B------:R-:W-:-:S05]  /*c55c0*/  IMAD.X R9, R55, 0x1, R5, P2 ;  /* 0x0000000137097824 */ /* 0x000fca00010e0605 */
[----:B------:R0:W-:Y:S02]  /*c55d0*/  STL.64 [R1+0x4b0], R8 ;  /* 0x0004b00801007387 */ /* 0x0001e40000100a00 */
[----:B0-----:R-:W-:-:S05]  /*c55e0*/  IADD3 R8, P2, R63, R4, RZ ;  /* 0x000000043f087210 */ /* 0x001fca0007f5e0ff */
[----:B------:R-:W-:Y:S01]  /*c55f0*/  IMAD.X R9, R55, 0x1, R3, P2 ;  /* 0x0000000137097824 */ /* 0x000fe200010e0603 */
[----:B------:R-:W-:-:S04]  /*c5600*/  LOP3.LUT R58, R61, 0xffff, RZ, 0xc0, !PT ;  /* 0x0000ffff3d3a7812 */ /* 0x000fc800078ec0ff */
[----:B------:R0:W-:Y:S04]  /*c5610*/  STL.64 [R1+0x4a8], R8 ;  /* 0x0004a80801007387 */ /* 0x0001e80000100a00 */
[----:B------:R-:W2:Y:S04]  /*c5620*/  LDL.LU R65, [R1+0x50e0] ;  /* 0x0050e00001417983 */ /* 0x000ea80000300800 */
[----:B------:R-:W2:Y:S01]  /*c5630*/  LDL.LU R64, [R1+0x4d80] ;  /* 0x004d800001407983 */ /* 0x000ea20000300800 */
[----:B------:R-:W-:-:S03]  /*c5640*/  LOP3.LUT R61, R139, 0xffff, RZ, 0xc0, !PT ;  /* 0x0000ffff8b3d7812 */ /* 0x000fc600078ec0ff */
[----:B------:R-:W2:Y:S01]  /*c5650*/  LDL.LU R63, [R1+0x4ec0] ;  /* 0x004ec000013f7983 */ /* 0x000ea20000300800 */
[----:B------:R-:W-:Y:S02]  /*c5660*/  SHF.R.U32.HI R57, RZ, 0x8, R60 ;  /* 0x00000008ff397819 */ /* 0x000fe4000001163c */
[----:B------:R-:W-:Y:S01]  /*c5670*/  LOP3.LUT R59, R138, 0xffff, RZ, 0xc0, !PT ;  /* 0x0000ffff8a3b7812 */ /* 0x000fe200078ec0ff */
[----:B------:R-:W2:Y:S04]  /*c5680*/  LDL.LU R139, [R1+0x509c] ;  /* 0x00509c00018b7983 */ /* 0x000ea80000300800 */
[----:B------:R-:W2:Y:S01]  /*c5690*/  LDL.LU R138, [R1+0x4650] ;  /* 0x00465000018a7983 */ /* 0x000ea20000300800 */
[----:B------:R-:W-:-:S03]  /*c56a0*/  LOP3.LUT R60, R137, 0xffff, RZ, 0xc0, !PT ;  /* 0x0000ffff893c7812 */ /* 0x000fc600078ec0ff */
[----:B------:R-:W2:Y:S01]  /*c56b0*/  LDL.LU R137, [R1+0x4e34] ;  /* 0x004e340001897983 */ /* 0x000ea20000300800 */
[----:B------:R-:W-:Y:S02]  /*c56c0*/  PRMT R55, R59, 0x3340, R0 ;  /* 0x000033403b377816 */ /* 0x000fe40000000000 */
[--C-:B------:R-:W-:Y:S02]  /*c56d0*/  PRMT R56, R61, 0x3340, R60.reuse ;  /* 0x000033403d387816 */ /* 0x100fe4000000003c */
        /* <DEDUP_REMOVED lines=9> */
[----:B------:R-:W-:Y:S04]  /*c5770*/  STL [R1+0x5420], R241 ;  /* 0x005420f101007387 */ /* 0x000fe80000100800 */
[----:B------:R0:W-:Y:S01]  /*c5780*/  STL [R1+0xdc], R8 ;  /* 0x0000dc0801007387 */ /* 0x0001e20000100800 */
[----:B---3--:R-:W-:-:S02]  /*c5790*/  LOP3.LUT R62, R62, 0xffff, RZ, 0xc0, !PT ;  /* 0x0000ffff3e3e7812 */ /* 0x008fc400078ec0ff */
[----:B----4-:R-:W-:-:S04]  /*c57a0*/  LOP3.LUT R60, R67, 0xffff, RZ, 0xc0, !PT ;  /* 0x0000ffff433c7812 */ /* 0x010fc800078ec0ff */
[----:B------:R-:W-:Y:S02]  /*c57b0*/  PRMT R55, R60, 0x3340, R0 ;  /* 0x000033403c377816 */ /* 0x000fe40000000000 */
[----:B--2---:R-:W-:-:S04]  /*c57c0*/  LOP3.LUT R61, R66, 0xffff, RZ, 0xc0, !PT ;  /* 0x0000ffff423d7812 */ /* 0x004fc800078ec0ff */
[----:B------:R-:W-:Y:S02]  /*c57d0*/  PRMT R59, R62, 0x3340, R61 ;  /* 0x000033403e3b7816 */ /* 0x000fe4000000003d */
        /* <DEDUP_REMOVED lines=9> */
[----:B------:R-:W-:Y:S01]  /*c5870*/  STL [R1+0x5424], R11 ;  /* 0x0054240b01007387 */ /* 0x000fe20000100800 */
[----:B------:R-:W-:-:S03]  /*c5880*/  LOP3.LUT R61, R61, 0xffff, RZ, 0xc0, !PT ;  /* 0x0000ffff3d3d7812 */ /* 0x000fc600078ec0ff */
[----:B------:R0:W-:Y:S02]  /*c5890*/  STL.64 [R1+0x4a0], R8 ;  /* 0x0004a00801007387 */ /* 0x0001e40000100a00 */
[----:B0-----:R-:W-:Y:S02]  /*c58a0*/  PRMT R8, R60, 0x3340, R55 ;  /* 0x000033403c087816 */ /* 0x001fe40000000037 */
[----:B------:R-:W-:Y:S02]  /*c58b0*/  PRMT R55, R61, 0x3340, R0 ;  /* 0x000033403d377816 */ /* 0x000fe40000000000 */
[----:B------:R-:W-:Y:S02]  /*c58c0*/  LOP3.LUT R65, R65, 0xffff, RZ, 0xc0, !PT ;  /* 0x0000ffff41417812 */ /* 0x000fe400078ec0ff */
[----:B------:R-:W-:Y:S02]  /*c58d0*/  LOP3.LUT R67, R64, 0xffff, RZ, 0xc0, !PT ;  /* 0x0000ffff40437812 */ /* 0x000fe400078ec0ff */
[----:B------:R-:W-:-:S02]  /*c58e0*/  LOP3.LUT R63, R63, 0xffff, RZ, 0xc0, !PT ;  /* 0x0000ffff3f3f7812 */ /* 0x000fc400078ec0ff */
[----:B------:R-:W-:Y:S02]  /*c58f0*/  PRMT R60, R67, 0x3340, R0 ;  /* 0x00003340433c7816 */ /* 0x000fe40000000000 */
[----:B------:R-:W-:Y:S02]  /*c5900*/  PRMT R61, R65, 0x3340, R63 ;  /* 0x00003340413d7816 */ /* 0x000fe4000000003f */
[----:B------:R-:W-:Y:S02]  /*c5910*/  LOP3.LUT R64, R139, 0xffff, RZ, 0xc0, !PT ;  /* 0x0000ffff8b407812 */ /* 0x000fe400078ec0ff */
[----:B------:R-:W-:Y:S01]  /*c5920*/  LOP3.LUT R66, R138, 0xffff, RZ, 0xc0, !PT ;  /* 0x0000ffff8a427812 */ /* 0x000fe200078ec0ff */
[----:B------:R0:W-:Y:S01]  /*c5930*/  STL [R1+0xd8], R8 ;  /* 0x0000d80801007387 */ /* 0x0001e20000100800 */
[----:B------:R-:W-:-:S03]  /*c5940*/  LOP3.LUT R62, R137, 0xffff, RZ, 0xc0, !PT ;  /* 0x0000ffff893e7812 */ /* 0x000fc600078ec0ff */
[----:B------:R-:W2:Y:S04]  /*c5950*/  LDL.LU R71, [R1+0x50a0] ;  /* 0x0050a00001477983 */ /* 0x000ea80000300800 */
[----:B------:R-:W3:Y:S01]  /*c5960*/  LDL.LU R137, [R1+0x4658] ;  /* 0x0046580001897983 */ /* 0x000ee20000300800 */
[----:B0-----:R-:W-:Y:S02]  /*c5970*/  PRMT R8, R61, 0x5410, R60 ;  /* 0x000054103d087816 */ /* 0x001fe4000000003c */
[----:B------:R-:W-:Y:S01]  /*c5980*/  PRMT R60, R66, 0x3340, R0 ;  /* 0x00003340423c7816 */ /* 0x000fe20000000000 */
[----:B------:R-:W4:Y:S01]  /*c5990*/  LDL.LU R138, [R1+0x4e40] ;  /* 0x004e4000018a7983 */ /* 0x000f220000300800 */
[----:B------:R-:W-:Y:S02]  /*c59a0*/  PRMT R61, R64, 0x3340, R62 ;  /* 0x00003340403d7816 */ /* 0x000fe4000000003e */
[----:B------:R-:W-:-:S02]  /*c59b0*/  IADD3 R10, P2, R72, R0, RZ ;  /* 0x00000000480a7210 */ /* 0x000fc40007f5e0ff */
[----:B------:R-:W-:Y:S02]  /*c59c0*/  PRMT R252, R61, 0x5410, R60 ;  /* 0x000054103dfc7816 */ /* 0x000fe4000000003c */
[----:B------:R-:W-:Y:S02]  /*c59d0*/  SHF.R.U32.HI R61, RZ, 0x8, R65 ;  /* 0x00000008ff3d7819 */ /* 0x000fe40000011641 */
[----:B------:R-:W-:Y:S01]  /*c59e0*/  SHF.R.U32.HI R60, RZ, 0x8, R63 ;  /* 0x00000008ff3c7819 */ /* 0x000fe2000001163f */
[----:B------:R-:W-:Y:S01]  /*c59f0*/  IMAD.X R11, R59, 0x1, R7, P2 ;  /* 0x000000013b0b7824 */ /* 0x000fe200010e0607 */
[----:B------:R-:W-:Y:S02]  /*c5a00*/  LOP3.LUT R61, R61, 0xffff, RZ, 0xc0, !PT ;  /* 0x0000ffff3d3d7812 */ /* 0x000fe400078ec0ff */
[----:B------:R-:W-:Y:S01]  /*c5a10*/  LOP3.LUT R60, R60, 0xffff, RZ, 0xc0, !PT ;  /* 0x0000ffff3c3c7812 */ /* 0x000fe200078ec0ff */
[----:B------:R0:W-:Y:S04]  /*c5a20*/  STL [R1+0x5428], R8 ;  /* 0x0054280801007387 */ /* 0x0001e80000100800 */
[----:B------:R-:W-:Y:S04]  /*c5a30*/  STL [R1+0x5430], R252 ;  /* 0x005430fc01007387 */ /* 0x000fe80000100800 */
[----:B------:R-:W-:Y:S01]  /*c5a40*/  STL.64 [R1+0x408], R10 ;  /* 0x0004080a01007387 */ /* 0x000fe20000100a00 */
[----:B0-----:R-:W-:-:S03]  /*c5a50*/  PRMT R8, R61, 0x3340, R60 ;  /* 0x000033403d087816 */ /* 0x001fc6000000003c */
[----:B------:R-:W4:Y:S04]  /*c5a60*/  LDL.LU R70, [R1+0x50e8] ;  /* 0x0050e80001467983 */ /* 0x000f280000300800 */
[----:B------:R-:W4:Y:S04]  /*c5a70*/  LDL.LU R69, [R1+0x4dac] ;  /* 0x004dac0001457983 */ /* 0x000f280000300800 */
[----:B------:R0:W-:Y:S04]  /*c5a80*/  STL [R1+0xd0], R8 ;  /* 0x0000d00801007387 */ /* 0x0001e80000100800 */
[----:B------:R-:W4:Y:S01]  /*c5a90*/  LDL.LU R68, [R1+0x4ed4] ;  /* 0x004ed40001447983 */ /* 0x000f220000300800 */
[----:B------:R-:W-:-:S02]  /*c5aa0*/  SHF.R.U32.HI R63, RZ, 0x8, R64 ;  /* 0x00000008ff3f7819 */ /* 0x000fc40000011640 */
[----:B------:R-:W-:Y:S01]  /*c5ab0*/  SHF.R.U32.HI R62, RZ, 0x8, R62 ;  /* 0x00000008ff3e7819 */ /* 0x000fe2000001163e */
[----:B------:R-:W4:Y:S01]  /*c5ac0*/  LDL.LU R139, [R1+0xd60] ;  /* 0x000d6000018b7983 */ /* 0x000f220000300800 */
[----:B------:R-:W-:Y:S02]  /*c5ad0*/  LOP3.LUT R63, R63, 0xffff, RZ, 0xc0, !PT ;  /* 0x0000ffff3f3f7812 */ /* 0x000fe400078ec0ff */
[----:B------:R-:W-:Y:S02]  /*c5ae0*/  LOP3.LUT R62, R62, 0xffff, RZ, 0xc0, !PT ;  /* 0x0000ffff3e3e7812 */ /* 0x000fe400078ec0ff */
[----:B0-----:R-:W-:Y:S02]  /*c5af0*/  IADD3 R8, P2, R72, R6, RZ ;  /* 0x0000000648087210 */ /* 0x001fe40007f5e0ff */
[----:B------:R-:W-:-:S03]  /*c5b00*/  PRMT R10, R63, 0x3340, R62 ;  /* 0x000033403f0a7816 */ /* 0x000fc6000000003e */
[----:B------:R-:W-:Y:S02]  /*c5b10*/  IMAD.X R9, R59, 0x1, R5, P2 ;  /* 0x000000013b097824 */ /* 0x000fe400010e0605 */
[----:B------:R-:W-:Y:S04]  /*c5b20*/  STL [R1+0xc8], R10 ;  /* 0x0000c80a01007387 */ /* 0x000fe80000100800 */
[----:B------:R0:W-:Y:S02]  /*c5b30*/  STL.64 [R1+0x3f8], R8 ;  /* 0x0003f80801007387 */ /* 0x0001e40000100a00 */
[----:B0-----:R-:W-:-:S05]  /*c5b40*/  IADD3 R8, P2, R72, R4, RZ ;  /* 0x0000000448087210 */ /* 0x001fca0007f5e0ff */
[----:B------:R-:W-:-:S05]  /*c5b50*/  IMAD.X R9, R59, 0x1, R3, P2 ;  /* 0x000000013b097824 */ /* 0x000fca00010e0603 */
[----:B------:R0:W-:Y:S04]  /*c5b60*/  STL.64 [R1+0x3f0], R8 ;  /* 0x0003f00801007387 */ /* 0x0001e80000100a00 */
[----:B------:R-:W4:Y:S01]  /*c5b70*/  LDL.LU R72, [R1+0x50ac] ;  /* 0x0050ac0001487983 */ /* 0x000f220000300800 */
[----:B--2---:R-:W-:-:S03]  /*c5b80*/  LOP3.LUT R63, R71, 0xffff, RZ, 0xc0, !PT ;  /* 0x0000ffff473f7812 */ /* 0x004fc600078ec0ff */
[----:B------:R-:W2:Y:S01]  /*c5b90*/  LDL.LU R71, [R1+0x4664] ;  /* 0x0046640001477983 */ /* 0x000ea20000300800 */
[----:B---3--:R-:W-:Y:S02]  /*c5ba0*/  LOP3.LUT R137, R137, 0xffff, RZ, 0xc0, !PT ;  /* 0x0000ffff89897812 */ /* 0x008fe400078ec0ff */
[----:B----4-:R-:W-:Y:S02]  /*c5bb0*/  LOP3.LUT R62, R138, 0xffff, RZ, 0xc0, !PT ;  /* 0x0000ffff8a3e7812 */ /* 0x010fe400078ec0ff */
[----:B------:R-:W3:Y:S01]  /*c5bc0*/  LDL.LU R138, [R1+0x4e4c] ;  /* 0x004e4c00018a7983 */ /* 0x000ee20000300800 */
[----:B------:R-:W-:Y:S02]  /*c5bd0*/  PRMT R59, R137, 0x3340, R0 ;  /* 0x00003340893b7816 */ /* 0x000fe40000000000 */
[----:B------:R-:W-:Y:S02]  /*c5be0*/  PRMT R60, R63, 0x3340, R62 ;  /* 0x000033403f3c7816 */ /* 0x000fe4000000003e */
[----:B------:R-:W-:-:S02]  /*c5bf0*/  SHF.R.U32.HI R63, RZ, 0x8, R63 ;  /* 0x00000008ff3f7819 */ /* 0x000fc4000001163f */
[----:B------:R-:W-:Y:S02]  /*c5c00*/  PRMT R250, R60, 0x5410, R59 ;  /* 0x000054103cfa7816 */ /* 0x000fe4000000003b */
[----:B------:R-:W-:Y:S02]  /*c5c10*/  SHF.R.U32.HI R60, RZ, 0x8, R62 ;  /* 0x00000008ff3c7819 */ /* 0x000fe4000001163e */
[----:B------:R-:W-:Y:S02]  /*c5c20*/  LOP3.LUT R62, R63, 0xffff, RZ, 0xc0, !PT ;  /* 0x0000ffff3f3e7812 */ /* 0x000fe400078ec0ff */
[----:B------:R-:W-:-:S04]  /*c5c30*/  LOP3.LUT R60, R60, 0xffff, RZ, 0xc0, !PT ;  /* 0x0000ffff3c3c7812 */ /* 0x000fc800078ec0ff */
[----:B------:R-:W-:Y:S02]  /*c5c40*/  PRMT R241, R62, 0x3340, R60 ;  /* 0x000033403ef17816 */ /* 0x000fe4000000003c */
[----:B------:R-:W-:Y:S02]  /*c5c50*/  LOP3.LUT R65, R70, 0xffff, RZ, 0xc0, !PT ;  /* 0x0000ffff46417812 */ /* 0x000fe400078ec0ff */
[----:B------:R-:W-:-:S04]  /*c5c60*/  LOP3.LUT R63, R69, 0xffff, RZ, 0xc0, !PT ;  /* 0x0000ffff453f7812 */ /* 0x000fc800078ec0ff */
[----:B------:R-:W-:Y:S02]  /*c5c70*/  PRMT R60, R63, 0x3340, R0 ;  /* 0x000033403f3c7816 */ /* 0x000fe40000000000 */
[----:B------:R-:W-:-:S04]  /*c5c80*/  LOP3.LUT R64, R68, 0xffff, RZ, 0xc0, !PT ;  /* 0x0000ffff44407812 */ /* 0x000fc800078ec0ff */
[----:B------:R-:W-:Y:S01]  /*c5c90*/  PRMT R62, R65, 0x3340, R64 ;  /* 0x00003340413e7816 */ /* 0x000fe20000000040 */
[----:B------:R-:W-:Y:S03]  /*c5ca0*/  STL [R1+0x5434], R250 ;  /* 0x005434fa01007387 */ /* 0x000fe60000100800 */
[----:B------:R-:W-:Y:S01]  /*c5cb0*/  PRMT R242, R62, 0x5410, R60 ;  /* 0x000054103ef27816 */ /* 0x000fe2000000003c */
[----:B------:R-:W-:Y:S04]  /*c5cc0*/  STL [R1+0x5438], R241 ;  /* 0x005438f101007387 */ /* 0x000fe80000100800 */
[----:B------:R-:W-:Y:S04]  /*c5cd0*/  STL [R1+0x543c], R242 ;  /* 0x00543cf201007387 */ /* 0x000fe80000100800 */
[----:B------:R-:W4:Y:S04]  /*c5ce0*/  LDL.LU R70, [R1+0x50ec] ;  /* 0x0050ec0001467983 */ /* 0x000f280000300800 */
[----:B------:R-:W4:Y:S04]  /*c5cf0*/  LDL.LU R68, [R1+0x4dbc] ;  /* 0x004dbc0001447983 */ /* 0x000f280000300800 */
        /* <DEDUP_REMOVED lines=8> */
[----:B------:R-:W-:-:S02]  /*c5d80*/  LOP3.LUT R60, R60, 0xffff, RZ, 0xc0, !PT ;  /* 0x0000ffff3c3c7812 */ /* 0x000fc400078ec0ff */
[----:B------:R-:W-:Y:S02]  /*c5d90*/  SHF.R.U32.HI R61, RZ, 0x8, R66 ;  /* 0x00000008ff3d7819 */ /* 0x000fe40000011642 */
[----:B------:R-:W-:Y:S02]  /*c5da0*/  SHF.R.U32.HI R59, RZ, 0x8, R67 ;  /* 0x00000008ff3b7819 */ /* 0x000fe40000011643 */
[----:B------:R-:W-:Y:S01]  /*c5db0*/  LOP3.LUT R64, R64, 0xffff, RZ, 0xc0, !PT ;  /* 0x0000ffff40407812 */ /* 0x000fe200078ec0ff */
[----:B------:R0:W-:Y:S01]  /*c5dc0*/  STL.64 [R1+0x3e8], R8 ;  /* 0x0003e80801007387 */ /* 0x0001e20000100a00 */
[----:B------:R-:W-:Y:S02]  /*c5dd0*/  LOP3.LUT R67, R72, 0xffff, RZ, 0xc0, !PT ;  /* 0x0000ffff48437812 */ /* 0x000fe400078ec0ff */
[----:B0-----:R-:W-:Y:S02]  /*c5de0*/  PRMT R8, R63, 0x3340, R60 ;  /* 0x000033403f087816 */ /* 0x001fe4000000003c */
[----:B------:R-:W-:-:S03]  /*c5df0*/  PRMT R60, R64, 0x3340, R0 ;  /* 0x00003340403c7816 */ /* 0x000fc60000000000 */
[----:B------:R0:W-:Y:S01]  /*c5e00*/  STL [R1+0xc4], R8 ;  /* 0x0000c40801007387 */ /* 0x0001e20000100800 */
[----:B------:R-:W-:-:S05]  /*c5e10*/  IADD3 R10, P2, R139, R0, RZ ;  /* 0x000000008b0a7210 */ /* 0x000fca0007f5e0ff */
[----:B------:R-:W-:Y:S01]  /*c5e20*/  IMAD.X R11, R62, 0x1, R7, P2 ;  /* 0x000000013e0b7824 */ /* 0x000fe200010e0607 */
[----:B--2---:R-:W-:-:S04]  /*c5e30*/  LOP3.LUT R65, R71, 0xffff, RZ, 0xc0, !PT ;  /* 0x0000ffff47417812 */ /* 0x004fc800078ec0ff */
[----:B------:R-:W-:Y:S02]  /*c5e40*/  PRMT R63, R65, 0x3340, R0 ;  /* 0x00003340413f7816 */ /* 0x000fe40000000000 */
[----:B---3--:R-:W-:-:S04]  /*c5e50*/  LOP3.LUT R66, R138, 0xffff, RZ, 0xc0, !PT ;  /* 0x0000ffff8a427812 */ /* 0x008fc800078ec0ff */
[----:B------:R-:W-:-:S04]  /*c5e60*/  PRMT R64, R67, 0x3340, R66 ;  /* 0x0000334043407816 */ /* 0x000fc80000000042 */
[----:B------:R-:W-:-:S05]  /*c5e70*/  PRMT R9, R64, 0x5410, R63 ;  /* 0x0000541040097816 */ /* 0x000fca000000003f */
[----:B------:R-:W-:Y:S04]  /*c5e80*/  STL [R1+0x5440], R9 ;  /* 0x0054400901007387 */ /* 0x000fe80000100800 */
[----:B------:R-:W2:Y:S04]  /*c5e90*/  LDL.LU R75, [R1+0x50b4] ;  /* 0x0050b400014b7983 */ /* 0x000ea80000300800 */
[----:B------:R-:W3:Y:S04]  /*c5ea0*/  LDL.LU R138, [R1+0x4668] ;  /* 0x00466800018a7983 */ /* 0x000ee80000300800 */
[----:B------:R-:W3:Y:S01]  /*c5eb0*/  LDL.LU R74, [R1+0x4e60] ;  /* 0x004e6000014a7983 */ /* 0x000ee20000300800 */
[----:B------:R-:W-:-:S02]  /*c5ec0*/  SHF.R.U32.HI R64, RZ, 0x8, R67 ;  /* 0x00000008ff407819 */ /* 0x000fc40000011643 */
[----:B------:R-:W-:Y:S02]  /*c5ed0*/  SHF.R.U32.HI R63, RZ, 0x8, R66 ;  /* 0x00000008ff3f7819 */ /* 0x000fe40000011642 */
[----:B------:R-:W-:Y:S02]  /*c5ee0*/  LOP3.LUT R64, R64, 0xffff, RZ, 0xc0, !PT ;  /* 0x0000ffff40407812 */ /* 0x000fe400078ec0ff */
[----:B------:R-:W-:Y:S02]  /*c5ef0*/  LOP3.LUT R63, R63, 0xffff, RZ, 0xc0, !PT ;  /* 0x0000ffff3f3f7812 */ /* 0x000fe400078ec0ff */
[----:B------:R-:W-:Y:S02]  /*c5f00*/  SHF.R.U32.HI R65, RZ, 0x8, R65 ;  /* 0x00000008ff417819 */ /* 0x000fe40000011641 */
[----:B0-----:R-:W-:Y:S02]  /*c5f10*/  PRMT R8, R64, 0x3340, R63 ;  /* 0x0000334040087816 */ /* 0x001fe4000000003f */
[----:B------:R-:W-:Y:S01]  /*c5f20*/  LOP3.LUT R65, R65, 0xffff, RZ, 0xc0, !PT ;  /* 0x0000ffff41417812 */ /* 0x000fe200078ec0ff */
[----:B------:R-:W-:Y:S03]  /*c5f30*/  STL.64 [R1+0x3e0], R10 ;  /* 0x0003e00a01007387 */ /* 0x000fe60000100a00 */
[----:B------:R-:W-:Y:S01]  /*c5f40*/  PRMT R64, R65, 0x3340, R0 ;  /* 0x0000334041407816 */ /* 0x000fe20000000000 */
[----:B------:R0:W-:Y:S01]  /*c5f50*/  STL [R1+0xc0], R8 ;  /* 0x0000c00801007387 */ /* 0x0001e20000100800 */
[----:B----4-:R-:W-:-:S02]  /*c5f60*/  LOP3.LUT R67, R70, 0xffff, RZ, 0xc0, !PT ;  /* 0x0000ffff46437812 */ /* 0x010fc400078ec0ff */
[----:B------:R-:W-:Y:S02]  /*c5f70*/  LOP3.LUT R68, R68, 0xffff, RZ, 0xc0, !PT ;  /* 0x0000ffff44447812 */ /* 0x000fe400078ec0ff */
[----:B------:R-:W-:Y:S02]  /*c5f80*/  LOP3.LUT R66, R69, 0xffff, RZ, 0xc0, !PT ;  /* 0x0000ffff45427812 */ /* 0x000fe400078ec0ff */
[----:B------:R-:W-:Y:S01]  /*c5f90*/  PRMT R63, R68, 0x3340, R0 ;  /* 0x00003340443f7816 */ /* 0x000fe20000000000 */
[----:B------:R-:W4:Y:S01]  /*c5fa0*/  LDL.LU R69, [R1+0x50f4] ;  /* 0x0050f40001457983 */ /* 0x000f220000300800 */
[----:B------:R-:W-:Y:S02]  /*c5fb0*/  PRMT R65, R67, 0x3340, R66 ;  /* 0x0000334043417816 */ /* 0x000fe40000000042 */
[----:B0-----:R-:W-:Y:S01]  /*c5fc0*/  IADD3 R8, P2, R139, R6, RZ ;  /* 0x000000068b087210 */ /* 0x001fe20007f5e0ff */
[----:B------:R-:W4:Y:S01]  /*c5fd0*/  LDL.LU R71, [R1+0x4dd0] ;  /* 0x004dd00001477983 */ /* 0x000f220000300800 */
[----:B------:R-:W-:-:S03]  /*c5fe0*/  PRMT R246, R65, 0x5410, R63 ;  /* 0x0000541041f67816 */ /* 0x000fc6000000003f */
[----:B------:R-:W-:Y:S01]  /*c5ff0*/  IMAD.X R9, R62, 0x1, R5, P2 ;  /* 0x000000013e097824 */ /* 0x000fe200010e0605 */
[----:B------:R-:W4:Y:S04]  /*c6000*/  LDL.LU R73, [R1+0x4ef4] ;  /* 0x004ef40001497983 */ /* 0x000f280000300800 */
[----:B------:R-:W4:Y:S04]  /*c6010*/  LDL.LU R72, [R1+0x50f8] ;  /* 0x0050f80001487983 */ /* 0x000f280000300800 */
[----:B------:R-:W4:Y:S04]  /*c6020*/  LDL.LU R70, [R1+0x4dd4] ;  /* 0x004dd40001467983 */ /* 0x000f280000300800 */
[----:B------:R-:W-:Y:S04]  /*c6030*/  STL [R1+0x5444], R246 ;  /* 0x005444f601007387 */ /* 0x000fe80000100800 */
[----:B------:R0:W-:Y:S02]  /*c6040*/  STL.64 [R1+0x3d8], R8 ;  /* 0x0003d80801007387 */ /* 0x0001e40000100a00 */
[----:B0-----:R-:W-:-:S02]  /*c6050*/  IADD3 R8, P2, R139, R4, RZ ;  /* 0x000000048b087210 */ /* 0x001fc40007f5e0ff */
[----:B------:R-:W4:Y:S03]  /*c6060*/  LDL.LU R139, [R1+0x4ef8] ;  /* 0x004ef800018b7983 */ /* 0x000f260000300800 */
[----:B------:R-:W-:-:S05]  /*c6070*/  IMAD.X R9, R62, 0x1, R3, P2 ;  /* 0x000000013e097824 */ /* 0x000fca00010e0603 */
[----:B------:R0:W-:Y:S04]  /*c6080*/  STL.64 [R1+0x3d0], R8 ;  /* 0x0003d00801007387 */ /* 0x0001e80000100a00 */
[----:B------:R-:W4:Y:S01]  /*c6090*/  LDL.LU R84, [R1+0xd64] ;  /* 0x000d640001547983 */ /* 0x000f220000300800 */
[----:B------:R-:W-:Y:S02]  /*c60a0*/  SHF.R.U32.HI R63, RZ, 0x8, R67 ;  /* 0x00000008ff3f7819 */ /* 0x000fe40000011643 */
[----:B------:R-:W-:Y:S02]  /*c60b0*/  SHF.R.U32.HI R62, RZ, 0x8, R66 ;  /* 0x00000008ff3e7819 */ /* 0x000fe40000011642 */
[----:B------:R-:W-:Y:S02]  /*c60c0*/  LOP3.LUT R63, R63, 0xffff, RZ, 0xc0, !PT ;  /* 0x0000ffff3f3f7812 */ /* 0x000fe400078ec0ff */
[----:B------:R-:W-:-:S04]  /*c60d0*/  LOP3.LUT R62, R62, 0xffff, RZ, 0xc0, !PT ;  /* 0x0000ffff3e3e7812 */ /* 0x000fc800078ec0ff */
[----:B0-----:R-:W-:-:S05]  /*c60e0*/  PRMT R8, R63, 0x3340, R62 ;  /* 0x000033403f087816 */ /* 0x001fca000000003e */
[----:B------:R0:W-:Y:S01]  /*c60f0*/  STL [R1+0xb8], R8 ;  /* 0x0000b80801007387 */ /* 0x0001e20000100800 */
[----:B--2---:R-:W-:Y:S02]  /*c6100*/  LOP3.LUT R66, R75, 0xffff, RZ, 0xc0, !PT ;  /* 0x0000ffff4b427812 */ /* 0x004fe400078ec0ff */
[----:B---3--:R-:W-:Y:S02]  /*c6110*/  LOP3.LUT R138, R138, 0xffff, RZ, 0xc0, !PT ;  /* 0x0000ffff8a8a7812 */ /* 0x008fe400078ec0ff */
[----:B------:R-:W-:Y:S02]  /*c6120*/  LOP3.LUT R65, R74, 0xffff, RZ, 0xc0, !PT ;  /* 0x0000ffff4a417812 */ /* 0x000fe400078ec0ff */
[----:B------:R-:W-:Y:S02]  /*c6130*/  PRMT R62, R138, 0x3340, R0 ;  /* 0x000033408a3e7816 */ /* 0x000fe40000000000 */
[----:B------:R-:W-:Y:S02]  /*c6140*/  PRMT R63, R66, 0x3340, R65 ;  /* 0x00003340423f7816 */ /* 0x000fe40000000041 */
[----:B------:R-:W-:-:S02]  /*c6150*/  SHF.R.U32.HI R66, RZ, 0x8, R66 ;  /* 0x00000008ff427819 */ /* 0x000fc40000011642 */
[----:B------:R-:W-:Y:S02]  /*c6160*/  PRMT R248, R63, 0x5410, R62 ;  /* 0x000054103ff87816 */ /* 0x000fe4000000003e */
[----:B------:R-:W-:Y:S02]  /*c6170*/  SHF.R.U32.HI R63, RZ, 0x8, R65 ;  /* 0x00000008ff3f7819 */ /* 0x000fe40000011641 */
[----:B------:R-:W-:Y:S02]  /*c6180*/  LOP3.LUT R65, R66, 0xffff, RZ, 0xc0, !PT ;  /* 0x0000ffff42417812 */ /* 0x000fe400078ec0ff */
[----:B------:R-:W-:-:S04]  /*c6190*/  LOP3.LUT R63, R63, 0xffff, RZ, 0xc0, !PT ;  /* 0x0000ffff3f3f7812 */ /* 0x000fc800078ec0ff */
[----:B------:R-:W-:Y:S01]  /*c61a0*/  PRMT R11, R65, 0x3340, R63 ;  /* 0x00003340410b7816 */ /* 0x000fe2000000003f */
[----:B------:R-:W-:Y:S04]  /*c61b0*/  STL [R1+0x5448], R248 ;  /* 0x005448f801007387 */ /* 0x000fe80000100800 */
[----:B------:R-:W-:Y:S04]  /*c61c0*/  STL [R1+0x544c], R11 ;  /* 0x00544c0b01007387 */ /* 0x000fe80000100800 */
[----:B------:R-:W2:Y:S04]  /*c61d0*/  LDL.LU R85, [R1+0x50c0] ;  /* 0x0050c00001557983 */ /* 0x000ea80000300800 */
[----:B------:R-:W3:Y:S04]  /*c61e0*/  LDL.LU R75, [R1+0x4670] ;  /* 0x00467000014b7983 */ /* 0x000ee80000300800 */
[----:B------:R-:W3:Y:S01]  /*c61f0*/  LDL.LU R74, [R1+0x4e78] ;  /* 0x004e7800014a7983 */ /* 0x000ee20000300800 */
[----:B----4-:R-:W-:-:S02]  /*c6200*/  LOP3.LUT R69, R69, 0xffff, RZ, 0xc0, !PT ;  /* 0x0000ffff45457812 */ /* 0x010fc400078ec0ff */
[----:B------:R-:W-:Y:S02]  /*c6210*/  LOP3.LUT R71, R71, 0xffff, RZ, 0xc0, !PT ;  /* 0x0000ffff47477812 */ /* 0x000fe400078ec0ff */
[----:B------:R-:W-:Y:S02]  /*c6220*/  LOP3.LUT R67, R73, 0xffff, RZ, 0xc0, !PT ;  /* 0x0000ffff49437812 */ /* 0x000fe400078ec0ff */
[----:B------:R-:W-:Y:S02]  /*c6230*/  SHF.R.U32.HI R62, RZ, 0x8, R68 ;  /* 0x00000008ff3e7819 */ /* 0x000fe40000011644 */
[----:B------:R-:W-:Y:S02]  /*c6240*/  PRMT R63, R71, 0x3340, R0 ;  /* 0x00003340473f7816 */ /* 0x000fe40000000000 */
[----:B------:R-:W-:Y:S02]  /*c6250*/  PRMT R65, R69, 0x3340, R67 ;  /* 0x0000334045417816 */ /* 0x000fe40000000043 */
[----:B------:R-:W-:-:S02]  /*c6260*/  LOP3.LUT R68, R72, 0xffff, RZ, 0xc0, !PT ;  /* 0x0000ffff48447812 */ /* 0x000fc400078ec0ff */
[----:B------:R-:W-:Y:S02]  /*c6270*/  LOP3.LUT R70, R70, 0xffff, RZ, 0xc0, !PT ;  /* 0x0000ffff46467812 */ /* 0x000fe400078ec0ff */
[----:B------:R-:W-:Y:S02]  /*c6280*/  PRMT R234, R65, 0x5410, R63 ;  /* 0x0000541041ea7816 */ /* 0x000fe4000000003f */
[----:B------:R-:W-:Y:S02]  /*c6290*/  PRMT R63, R70, 0x3340, R0 ;  /* 0x00003340463f7816 */ /* 0x000fe40000000000 */
[----:B------:R-:W-:Y:S02]  /*c62a0*/  SHF.R.U32.HI R69, RZ, 0x8, R69 ;  /* 0x00000008ff457819 */ /* 0x000fe40000011645 */
[----:B------:R-:W-:-:S04]  /*c62b0*/  LOP3.LUT R66, R139, 0xffff, RZ, 0xc0, !PT ;  /* 0x0000ffff8b427812 */ /* 0x000fc800078ec0ff */
[----:B------:R-:W-:-:S04]  /*c62c0*/  PRMT R65, R68, 0x3340, R66 ;  /* 0x0000334044417816 */ /* 0x000fc80000000042 */
[----:B------:R-:W-:Y:S02]  /*c62d0*/  PRMT R237, R65, 0x5410, R63 ;  /* 0x0000541041ed7816 */ /* 0x000fe4000000003f */
[----:B------:R-:W-:Y:S02]  /*c62e0*/  SHF.R.S32.HI R65, RZ, 0x1f, R84 ;  /* 0x0000001fff417819 */ /* 0x000fe40000011454 */
[----:B0-----:R-:W-:Y:S02]  /*c62f0*/  IADD3 R8, P2, R84, R2, RZ ;  /* 0x0000000254087210 */ /* 0x001fe40007f5e0ff */
[----:B------:R-:W-:Y:S02]  /*c6300*/  SHF.R.U32.HI R68, RZ, 0x8, R68 ;  /* 0x00000008ff447819 */ /* 0x000fe40000011644 */
[----:B------:R-:W-:Y:S01]  /*c6310*/  SHF.R.U32.HI R63, RZ, 0x8, R66 ;  /* 0x00000008ff3f7819 */ /* 0x000fe20000011642 */
[----:B------:R-:W-:Y:S01]  /*c6320*/  IMAD.X R9, R65, 0x1, R13, P2 ;  /* 0x0000000141097824 */ /* 0x000fe200010e060d */
[----:B------:R-:W-:Y:S01]  /*c6330*/  SHF.R.U32.HI R67, RZ, 0x8, R67 ;  /* 0x00000008ff437819 */ /* 0x000fe20000011643 */
[----:B------:R-:W-:Y:S01]  /*c6340*/  STL [R1+0x5450], R234 ;  /* 0x005450ea01007387 */ /* 0x000fe20000100800 */
[----:B------:R-:W-:-:S02]  /*c6350*/  LOP3.LUT R66, R68, 0xffff, RZ, 0xc0, !PT ;  /* 0x0000ffff44427812 */ /* 0x000fc400078ec0ff */
[----:B------:R-:W-:Y:S01]  /*c6360*/  LOP3.LUT R63, R63, 0xffff, RZ, 0xc0, !PT ;  /* 0x0000ffff3f3f7812 */ /* 0x000fe200078ec0ff */
[----:B------:R-:W-:Y:S01]  /*c6370*/  STL [R1+0x5454], R237 ;  /* 0x005454ed01007387 */ /* 0x000fe20000100800 */
[----:B------:R-:W-:Y:S02]  /*c6380*/  LOP3.LUT R68, R69, 0xffff, RZ, 0xc0, !PT ;  /* 0x0000ffff45447812 */ /* 0x000fe400078ec0ff */
[----:B------:R-:W-:Y:S01]  /*c6390*/  LOP3.LUT R67, R67, 0xffff, RZ, 0xc0, !PT ;  /* 0x0000ffff43437812 */ /* 0x000fe200078ec0ff */
[----:B------:R0:W-:Y:S04]  /*c63a0*/  STL.64 [R1+0x3c8], R8 ;  /* 0x0003c80801007387 */ /* 0x0001e80000100a00 */
[----:B------:R-:W4:Y:S01]  /*c63b0*/  LDL.LU R73, [R1+0x50c8] ;  /* 0x0050c80001497983 */ /* 0x000f220000300800 */
[----:B0-----:R-:W-:-:S02]  /*c63c0*/  PRMT R9, R66, 0x3340, R63 ;  /* 0x0000334042097816 */ /* 0x001fc4000000003f */
[----:B------:R-:W-:-:S03]  /*c63d0*/  PRMT R8, R68, 0x3340, R67 ;  /* 0x0000334044087816 */ /* 0x000fc60000000043 */
[----:B------:R-:W-:Y:S04]  /*c63e0*/  STL [R1+0xa8], R9 ;  /* 0x0000a80901007387 */ /* 0x000fe80000100800 */
[----:B------:R-:W4:Y:S04]  /*c63f0*/  LDL.LU R139, [R1+0x4674] ;  /* 0x00467400018b7983 */ /* 0x000f280000300800 */
[----:B------:R0:W-:Y:S04]  /*c6400*/  STL [R1+0xa4], R8 ;  /* 0x0000a40801007387 */ /* 0x0001e80000100800 */
[----:B------:R-:W4:Y:S01]  /*c6410*/  LDL.LU R72, [R1+0x4e84] ;  /* 0x004e840001487983 */ /* 0x000f220000300800 */
[----:B0-----:R-:W-:-:S05]  /*c6420*/  IADD3 R8, P2, R84, R0, RZ ;  /* 0x0000000054087210 */ /* 0x001fca0007f5e0ff */
[----:B------:R-:W-:Y:S01]  /*c6430*/  IMAD.X R9, R65, 0x1, R7, P2 ;  /* 0x0000000141097824 */ /* 0x000fe200010e0607 */
[----:B------:R-:W-:Y:S02]  /*c6440*/  SHF.R.U32.HI R63, RZ, 0x8, R71 ;  /* 0x00000008ff3f7819 */ /* 0x000fe40000011647 */
[----:B------:R-:W-:Y:S02]  /*c6450*/  SHF.R.U32.HI R67, RZ, 0x8, R70 ;  /* 0x00000008ff437819 */ /* 0x000fe40000011646 */
[----:B------:R0:W-:Y:S04]  /*c6460*/  STL.64 [R1+0x3c0], R8 ;  /* 0x0003c00801007387 */ /* 0x0001e80000100a00 */
[----:B------:R-:W4:Y:S01]  /*c6470*/  LDL.LU R86, [R1+0x5108] ;  /* 0x0051080001567983 */ /* 0x000f220000300800 */
[----:B0-----:R-:W-:-:S05]  /*c6480*/  IADD3 R8, P2, R84, R6, RZ ;  /* 0x0000000654087210 */ /* 0x001fca0007f5e0ff */
[----:B------:R-:W-:Y:S01]  /*c6490*/  IMAD.X R9, R65, 0x1, R5, P2 ;  /* 0x0000000141097824 */ /* 0x000fe200010e0605 */
[----:B--2---:R-:W-:Y:S02]  /*c64a0*/  LOP3.LUT R70, R85, 0xffff, RZ, 0xc0, !PT ;  /* 0x0000ffff55467812 */ /* 0x004fe400078ec0ff */
[----:B------:R-:W2:Y:S01]  /*c64b0*/  LDL.LU R85, [R1+0x4e08] ;  /* 0x004e080001557983 */ /* 0x000ea20000300800 */
[----:B---3--:R-:W-:Y:S02]  /*c64c0*/  LOP3.LUT R71, R75, 0xffff, RZ, 0xc0, !PT ;  /* 0x0000ffff4b477812 */ /* 0x008fe400078ec0ff */
[----:B------:R-:W-:Y:S02]  /*c64d0*/  LOP3.LUT R69, R74, 0xffff, RZ, 0xc0, !PT ;  /* 0x0000ffff4a457812 */ /* 0x000fe400078ec0ff */
[----:B------:R-:W3:Y:S01]  /*c64e0*/  LDL.LU R74, [R1+0x4f0c] ;  /* 0x004f0c00014a7983 */ /* 0x000ee20000300800 */
[----:B------:R-:W-:Y:S02]  /*c64f0*/  PRMT R66, R71, 0x3340, R0 ;  /* 0x0000334047427816 */ /* 0x000fe40000000000 */
        /* <DEDUP_REMOVED lines=14> */
[----:B----4-:R-:W-:-:S03]  /*c65e0*/  LOP3.LUT R69, R73, 0xffff, RZ, 0xc0, !PT ;  /* 0x0000ffff49457812 */ /* 0x010fc600078ec0ff */
[----:B------:R-:W4:Y:S04]  /*c65f0*/  LDL.LU R73, [R1+0x50d4] ;  /* 0x0050d40001497983 */ /* 0x000f280000300800 */
[----:B------:R-:W4:Y:S01]  /*c6600*/  LDL.LU R84, [R1+0x4678] ;  /* 0x0046780001547983 */ /* 0x000f220000300800 */
[----:B------:R-:W-:-:S03]  /*c6610*/  LOP3.LUT R68, R72, 0xffff, RZ, 0xc0, !PT ;  /* 0x0000ffff48447812 */ /* 0x000fc600078ec0ff */
        /* <DEDUP_REMOVED lines=8> */
[----:B------:R-:W-:Y:S02]  /*c66a0*/  LOP3.LUT R68, R69, 0xffff, RZ, 0xc0, !PT ;  /* 0x0000ffff45447812 */ /* 0x000fe400078ec0ff */
[----:B------:R-:W-:Y:S02]  /*c66b0*/  LOP3.LUT R65, R65, 0xffff, RZ, 0xc0, !PT ;  /* 0x0000ffff41417812 */ /* 0x000fe400078ec0ff */
[----:B------:R-:W-:Y:S02]  /*c66c0*/  LOP3.LUT R71, R86, 0xffff, RZ, 0xc0, !PT ;  /* 0x0000ffff56477812 */ /* 0x000fe400078ec0ff */
[----:B0-----:R-:W-:Y:S01]  /*c66d0*/  PRMT R8, R68, 0x3340, R65 ;  /* 0x0000334044087816 */ /* 0x001fe20000000041 */
[----:B------:R-:W-:Y:S04]  /*c66e0*/  STL [R1+0x545c], R244 ;  /* 0x00545cf401007387 */ /* 0x000fe80000100800 */
[----:B------:R0:W-:Y:S01]  /*c66f0*/  STL [R1+0x5460], R8 ;  /* 0x0054600801007387 */ /* 0x0001e20000100800 */
        /* <DEDUP_REMOVED lines=17> */
[----:B------:R-:W-:Y:S01]  /*c6810*/  LOP3.LUT R70, R70, 0xffff, RZ, 0xc0, !PT ;  /* 0x0000ffff46467812 */ /* 0x000fe200078ec0ff */
[----:B------:R0:W-:Y:S02]  /*c6820*/  STL.64 [R1+0x3a8], R8 ;  /* 0x0003a80801007387 */ /* 0x0001e40000100a00 */
[----:B0-----:R-:W-:Y:S02]  /*c6830*/  PRMT R8, R69, 0x3340, R65 ;  /* 0x0000334045087816 */ /* 0x001fe40000000041 */
[----:B------:R-:W-:-:S03]  /*c6840*/  PRMT R65, R70, 0x3340, R0 ;  /* 0x0000334046417816 */ /* 0x000fc60000000000 */
[----:B------:R0:W-:Y:S01]  /*c6850*/  STL [R1+0x8c], R8 ;  /* 0x00008c0801007387 */ /* 0x0001e20000100800 */
[----:B----4-:R-:W-:Y:S02]  /*c6860*/  LOP3.LUT R73, R73, 0xffff, RZ, 0xc0, !PT ;  /* 0x0000ffff49497812 */ /* 0x010fe400078ec0ff */
[----:B------:R-:W-:-:S04]  /*c6870*/  LOP3.LUT R71, R84, 0xffff, RZ, 0xc0, !PT ;  /* 0x0000ffff54477812 */ /* 0x000fc800078ec0ff */
[----:B------:R-:W-:Y:S02]  /*c6880*/  PRMT R69, R71, 0x3340, R0 ;  /* 0x0000334047457816 */ /* 0x000fe40000000000 */
[----:B------:R-:W-:-:S04]  /*c6890*/  LOP3.LUT R72, R72, 0xffff, RZ, 0xc0, !PT ;  /* 0x0000ffff48487812 */ /* 0x000fc800078ec0ff */
[----:B------:R-:W-:-:S04]  /*c68a0*/  PRMT R70, R73, 0x3340, R72 ;  /* 0x0000334049467816 */ /* 0x000fc80000000048 */
[----:B------:R-:W-:-:S05]  /*c68b0*/  PRMT R228, R70, 0x5410, R69 ;  /* 0x0000541046e47816 */ /* 0x000fca0000000045 */
[----:B------:R-:W-:Y:S04]  /*c68c0*/  STL [R1+0x5468], R228 ;  /* 0x005468e401007387 */ /* 0x000fe80000100800 */
[----:B------:R-:W4:Y:S04]  /*c68d0*/  LDL.LU R87, [R1+0x50d8] ;  /* 0x0050d80001577983 */ /* 0x000f280000300800 */
[----:B------:R-:W4:Y:S04]  /*c68e0*/  LDL.LU R85, [R1+0x47e4] ;  /* 0x0047e40001557983 */ /* 0x000f280000300800 */
        /* <DEDUP_REMOVED lines=14> */
[----:B0-----:R-:W-:-:S05]  /*c69d0*/  IADD3 R8, P2, R75, R6, RZ ;  /* 0x000000064b087210 */ /* 0x001fca0007f5e0ff */
[----:B------:R-:W-:Y:S01]  /*c69e0*/  IMAD.X R9, R68, 0x1, R5, P2 ;  /* 0x0000000144097824 */ /* 0x000fe200010e0605 */
[----:B--2---:R-:W-:Y:S02]  /*c69f0*/  LOP3.LUT R73, R182, 0xffff, RZ, 0xc0, !PT ;  /* 0x0000ffffb6497812 */ /* 0x004fe400078ec0ff */
[----:B---3--:R-:W-:Y:S02]  /*c6a00*/  LOP3.LUT R74, R74, 0xffff, RZ, 0xc0, !PT ;  /* 0x0000ffff4a4a7812 */ /* 0x008fe400078ec0ff */
[----:B------:R-:W-:Y:S02]  /*c6a10*/  LOP3.LUT R72, R86, 0xffff, RZ, 0xc0, !PT ;  /* 0x0000ffff56487812 */ /* 0x000fe400078ec0ff */
[----:B------:R-:W-:Y:S02]  /*c6a20*/  PRMT R69, R74, 0x3340, R0 ;  /* 0x000033404a457816 */ /* 0x000fe40000000000 */
[----:B------:R-:W-:-:S04]  /*c6a30*/  PRMT R71, R73, 0x3340, R72 ;  /* 0x0000334049477816 */ /* 0x000fc80000000048 */
[----:B------:R-:W-:-:S05]  /*c6a40*/  PRMT R225, R71, 0x5410, R69 ;  /* 0x0000541047e17816 */ /* 0x000fca0000000045 */
[----:B------:R-:W-:Y:S04]  /*c6a50*/  STL [R1+0x546c], R225 ;  /* 0x00546ce101007387 */ /* 0x000fe80000100800 */
[----:B------:R0:W-:Y:S01]  /*c6a60*/  STL.64 [R1+0x398], R8 ;  /* 0x0003980801007387 */ /* 0x0001e20000100a00 */
[----:B------:R-:W-:Y:S02]  /*c6a70*/  SHF.R.U32.HI R69, RZ, 0x8, R73 ;  /* 0x00000008ff457819 */ /* 0x000fe40000011649 */
[----:B0-----:R-:W-:Y:S02]  /*c6a80*/  IADD3 R8, P2, R75, R4, RZ ;  /* 0x000000044b087210 */ /* 0x001fe40007f5e0ff */
[----:B------:R-:W2:Y:S03]  /*c6a90*/  LDL.LU R75, [R1+0x5124] ;  /* 0x00512400014b7983 */ /* 0x000ea60000300800 */
[----:B------:R-:W-:Y:S01]  /*c6aa0*/  IMAD.X R9, R68, 0x1, R3, P2 ;  /* 0x0000000144097824 */ /* 0x000fe200010e0603 */
[----:B------:R-:W-:Y:S01]  /*c6ab0*/  SHF.R.U32.HI R68, RZ, 0x8, R72 ;  /* 0x00000008ff447819 */ /* 0x000fe20000011648 */
[----:B------:R-:W3:Y:S01]  /*c6ac0*/  LDL.LU R86, [R1+0x4e28] ;  /* 0x004e280001567983 */ /* 0x000ee20000300800 */
[----:B------:R-:W-:-:S03]  /*c6ad0*/  LOP3.LUT R69, R69, 0xffff, RZ, 0xc0, !PT ;  /* 0x0000ffff45457812 */ /* 0x000fc600078ec0ff */
[----:B------:R-:W3:Y:S01]  /*c6ae0*/  LDL.LU R182, [R1+0x4f2c] ;  /* 0x004f2c0001b67983 */ /* 0x000ee20000300800 */
[----:B------:R-:W-:-:S03]  /*c6af0*/  LOP3.LUT R68, R68, 0xffff, RZ, 0xc0, !PT ;  /* 0x0000ffff44447812 */ /* 0x000fc600078ec0ff */
[----:B------:R0:W-:Y:S04]  /*c6b00*/  STL.64 [R1+0x390], R8 ;  /* 0x0003900801007387 */ /* 0x0001e80000100a00 */
[----:B------:R-:W3:Y:S01]  /*c6b10*/  LDL.LU R199, [R1+0xd70] ;  /* 0x000d700001c77983 */ /* 0x000ee20000300800 */
[----:B0-----:R-:W-:-:S05]  /*c6b20*/  PRMT R8, R69, 0x3340, R68 ;  /* 0x0000334045087816 */ /* 0x001fca0000000044 */
[----:B------:R0:W-:Y:S01]  /*c6b30*/  STL [R1+0x84], R8 ;  /* 0x0000840801007387 */ /* 0x0001e20000100800 */
[----:B----4-:R-:W-:Y:S02]  /*c6b40*/  LOP3.LUT R72, R87, 0xffff, RZ, 0xc0, !PT ;  /* 0x0000ffff57487812 */ /* 0x010fe400078ec0ff */
[----:B------:R-:W-:Y:S02]  /*c6b50*/  LOP3.LUT R73, R85, 0xffff, RZ, 0xc0, !PT ;  /* 0x0000ffff55497812 */ /* 0x000fe400078ec0ff */
[----:B------:R-:W4:Y:S01]  /*c6b60*/  LDL.LU R85, [R1+0x50e4] ;  /* 0x0050e40001557983 */ /* 0x000f220000300800 */
[----:B------:R-:W-:-:S03]  /*c6b70*/  LOP3.LUT R71, R84, 0xffff, RZ, 0xc0, !PT ;  /* 0x0000ffff54477812 */ /* 0x000fc600078ec0ff */
[----:B------:R-:W4:Y:S04]  /*c6b80*/  LDL.LU R87, [R1+0x47f0] ;  /* 0x0047f00001577983 */ /* 0x000f280000300800 */
[----:B------:R-:W4:Y:S01]  /*c6b90*/  LDL.LU R84, [R1+0x4eb4] ;  /* 0x004eb40001547983 */ /* 0x000f220000300800 */
[----:B------:R-:W-:Y:S02]  /*c6ba0*/  PRMT R68, R73, 0x3340, R0 ;  /* 0x0000334049447816 */ /* 0x000fe40000000000 */
[----:B------:R-:W-:Y:S02]  /*c6bb0*/  PRMT R69, R72, 0x3340, R71 ;  /* 0x0000334048457816 */ /* 0x000fe40000000047 */
[----:B------:R-:W-:Y:S02]  /*c6bc0*/  SHF.R.U32.HI R72, RZ, 0x8, R72 ;  /* 0x00000008ff487819 */ /* 0x000fe40000011648 */
[----:B------:R-:W-:-:S02]  /*c6bd0*/  PRMT R231, R69, 0x5410, R68 ;  /* 0x0000541045e77816 */ /* 0x000fc40000000044 */
[----:B------:R-:W-:Y:S02]  /*c6be0*/  SHF.R.U32.HI R69, RZ, 0x8, R71 ;  /* 0x00000008ff457819 */ /* 0x000fe40000011647 */
[----:B------:R-:W-:Y:S02]  /*c6bf0*/  LOP3.LUT R71, R72, 0xffff, RZ, 0xc0, !PT ;  /* 0x0000ffff48477812 */ /* 0x000fe400078ec0ff */
[----:B------:R-:W-:Y:S02]  /*c6c00*/  LOP3.LUT R69, R69, 0xffff, RZ, 0xc0, !PT ;  /* 0x0000ffff45457812 */ /* 0x000fe400078ec0ff */
[----:B------:R-:W-:Y:S02]  /*c6c10*/  SHF.R.U32.HI R68, RZ, 0x8, R74 ;  /* 0x00000008ff447819 */ /* 0x000fe4000001164a */
[----:B------:R-:W-:Y:S02]  /*c6c20*/  PRMT R10, R71, 0x3340, R69 ;  /* 0x00003340470a7816 */ /* 0x000fe40000000045 */
[----:B------:R-:W-:-:S02]  /*c6c30*/  SHF.R.U32.HI R69, RZ, 0x8, R73 ;  /* 0x00000008ff457819 */ /* 0x000fc40000011649 */
[----:B------:R-:W-:Y:S02]  /*c6c40*/  SHF.R.S32.HI R71, RZ, 0x1f, R215 ;  /* 0x0000001fff477819 */ /* 0x000fe400000114d7 */
[----:B0-----:R-:W-:Y:S01]  /*c6c50*/  IADD3 R8, P2, R215, R2, RZ ;  /* 0x00000002d7087210 */ /* 0x001fe20007f5e0ff */
[----:B------:R-:W-:Y:S04]  /*c6c60*/  STL [R1+0x5470], R231 ;  /* 0x005470e701007387 */ /* 0x000fe80000100800 */
[----:B------:R-:W-:Y:S01]  /*c6c70*/  IMAD.X R9, R71, 0x1, R13, P2 ;  /* 0x0000000147097824 */ /* 0x000fe200010e060d */
[----:B------:R-:W-:Y:S04]  /*c6c80*/  STL [R1+0x80], R10 ;  /* 0x0000800a01007387 */ /* 0x000fe80000100800 */
[----:B------:R0:W-:Y:S01]  /*c6c90*/  STL.64 [R1+0x388], R8 ;  /* 0x0003880801007387 */ /* 0x0001e20000100a00 */
[----:B--2---:R-:W-:-:S02]  /*c6ca0*/  LOP3.LUT R75, R75, 0xffff, RZ, 0xc0, !PT ;  /* 0x0000ffff4b4b7812 */ /* 0x004fc400078ec0ff */
[----:B---3--:R-:W-:Y:S02]  /*c6cb0*/  LOP3.LUT R86, R86, 0xffff, RZ, 0xc0, !PT ;  /* 0x0000ffff56567812 */ /* 0x008fe400078ec0ff */
[----:B------:R-:W-:Y:S02]  /*c6cc0*/  LOP3.LUT R74, R182, 0xffff, RZ, 0xc0, !PT ;  /* 0x0000ffffb64a7812 */ /* 0x000fe400078ec0ff */
[----:B------:R-:W-:Y:S02]  /*c6cd0*/  PRMT R72, R86, 0x3340, R0 ;  /* 0x0000334056487816 */ /* 0x000fe40000000000 */
[----:B------:R-:W-:Y:S02]  /*c6ce0*/  PRMT R73, R75, 0x3340, R74 ;  /* 0x000033404b497816 */ /* 0x000fe4000000004a */
[----:B------:R-:W-:Y:S02]  /*c6cf0*/  SHF.R.U32.HI R75, RZ, 0x8, R75 ;  /* 0x00000008ff4b7819 */ /* 0x000fe4000001164b */
[----:B------:R-:W-:-:S02]  /*c6d00*/  PRMT R18, R73, 0x5410, R72 ;  /* 0x0000541049127816 */ /* 0x000fc40000000048 */
[----:B------:R-:W-:Y:S02]  /*c6d10*/  SHF.R.U32.HI R73, RZ, 0x8, R74 ;  /* 0x00000008ff497819 */ /* 0x000fe4000001164a */
[----:B------:R-:W-:Y:S02]  /*c6d20*/  LOP3.LUT R74, R75, 0xffff, RZ, 0xc0, !PT ;  /* 0x0000ffff4b4a7812 */ /* 0x000fe400078ec0ff */
[----:B------:R-:W-:Y:S01]  /*c6d30*/  LOP3.LUT R73, R73, 0xffff, RZ, 0xc0, !PT ;  /* 0x0000ffff49497812 */ /* 0x000fe200078ec0ff */
[----:B------:R-:W-:Y:S01]  /*c6d40*/  STL [R1+0x5474], R18 ;  /* 0x0054741201007387 */ /* 0x000fe20000100800 */
[----:B------:R-:W-:Y:S02]  /*c6d50*/  SHF.R.S32.HI R72, RZ, 0x1f, R199 ;  /* 0x0000001fff487819 */ /* 0x000fe400000114c7 */
[----:B0-----:R-:W-:Y:S01]  /*c6d60*/  IADD3 R8, P2, R199, R2, RZ ;  /* 0x00000002c7087210 */ /* 0x001fe20007f5e0ff */
[----:B------:R0:W-:Y:S04]  /*c6d70*/  STL [R1+0x5478], R2 ;  /* 0x0054780201007387 */ /* 0x0001e80000100800 */
[----:B------:R-:W-:Y:S01]  /*c6d80*/  IMAD.X R9, R72, 0x1, R13, P2 ;  /* 0x0000000148097824 */ /* 0x000fe200010e060d */
[----:B0-----:R-:W-:Y:S01]  /*c6d90*/  PRMT R2, R74, 0x3340, R73 ;  /* 0x000033404a027816 */ /* 0x001fe20000000049 */
[----:B------:R-:W-:Y:S04]  /*c6da0*/  STL [R1+0x547c], R13 ;  /* 0x00547c0d01007387 */ /* 0x000fe80000100800 */
[----:B------:R0:W-:Y:S04]  /*c6db0*/  STL.64 [R1+0x380], R8 ;  /* 0x0003800801007387 */ /* 0x0001e80000100a00 */
[----:B------:R-:W-:Y:S01]  /*c6dc0*/  STL [R1+0x7c], R2 ;  /* 0x00007c0201007387 */ /* 0x000fe20000100800 */
[----:B----4-:R-:W-:-:S02]  /*c6dd0*/  LOP3.LUT R85, R85, 0xffff, RZ, 0xc0, !PT ;  /* 0x0000ffff55557812 */ /* 0x010fc400078ec0ff */
[----:B------:R-:W-:Y:S02]  /*c6de0*/  LOP3.LUT R87, R87, 0xffff, RZ, 0xc0, !PT ;  /* 0x0000ffff57577812 */ /* 0x000fe400078ec0ff */
[----:B------:R-:W-:Y:S02]  /*c6df0*/  LOP3.LUT R84, R84, 0xffff, RZ, 0xc0, !PT ;  /* 0x0000ffff54547812 */ /* 0x000fe400078ec0ff */
[----:B------:R-:W-:Y:S02]  /*c6e00*/  PRMT R73, R87, 0x3340, R0 ;  /* 0x0000334057497816 */ /* 0x000fe40000000000 */
[----:B------:R-:W-:-:S04]  /*c6e10*/  PRMT R74, R85, 0x3340, R84 ;  /* 0x00003340554a7816 */ /* 0x000fc80000000054 */
[----:B------:R-:W-:-:S05]  /*c6e20*/  PRMT R216, R74, 0x5410, R73 ;  /* 0x000054104ad87816 */ /* 0x000fca0000000049 */
[----:B------:R-:W-:Y:S04]  /*c6e30*/  STL [R1+0x5480], R216 ;  /* 0x005480d801007387 */ /* 0x000fe80000100800 */
[----:B------:R-:W2:Y:S01]  /*c6e40*/  LDL.LU R182, [R1+0x47e0] ;  /* 0x0047e00001b67983 */ /* 0x000ea20000300800 */
        /* <DEDUP_REMOVED lines=9> */
[----:B------:R-:W3:Y:S01]  /*c6ee0*/  LDL.LU R206, [R1+0x47dc] ;  /* 0x0047dc0001ce7983 */ /* 0x000ee20000300800 */
[----:B0-----:R-:W-:-:S05]  /*c6ef0*/  IADD3 R8, P2, R199, R6, RZ ;  /* 0x00000006c7087210 */ /* 0x001fca0007f5e0ff */
[----:B------:R-:W-:-:S05]  /*c6f00*/  IMAD.X R9, R72, 0x1, R5, P2 ;  /* 0x0000000148097824 */ /* 0x000fca00010e0605 */
[----:B------:R0:W-:Y:S04]  /*c6f10*/  STL.64 [R1+0x360], R8 ;  /* 0x0003600801007387 */ /* 0x0001e80000100a00 */
[----:B------:R-:W4:Y:S01]  /*c6f20*/  LDL.LU R202, [R1+0x4654] ;  /* 0x0046540001ca7983 */ /* 0x000f220000300800 */
[----:B0-----:R-:W-:-:S05]  /*c6f30*/  IADD3 R8, P2, R199, R4, RZ ;  /* 0x00000004c7087210 */ /* 0x001fca0007f5e0ff */
[----:B------:R-:W-:-:S05]  /*c6f40*/  IMAD.X R9, R72, 0x1, R3, P2 ;  /* 0x0000000148097824 */ /* 0x000fca00010e0603 */
[----:B------:R0:W-:Y:S04]  /*c6f50*/  STL.64 [R1+0x358], R8 ;  /* 0x0003580801007387 */ /* 0x0001e80000100a00 */
[----:B------:R-:W4:Y:S04]  /*c6f60*/  LDL.LU R203, [R1+0x4644] ;  /* 0x0046440001cb7983 */ /* 0x000f280000300800 */
[----:B------:R-:W4:Y:S01]  /*c6f70*/  LDL.LU R199, [R1+0x463c] ;  /* 0x00463c0001c77983 */ /* 0x000f220000300800 */
[----:B0-----:R-:W-:-:S03]  /*c6f80*/  IADD3 R8, P2, R215, R4, RZ ;  /* 0x00000004d7087210 */ /* 0x001fc60007f5e0ff */
[----:B------:R-:W4:Y:S02]  /*c6f90*/  LDL.LU R215, [R1+0x4634] ;  /* 0x0046340001d77983 */ /* 0x000f240000300800 */
[----:B------:R-:W-:Y:S01]  /*c6fa0*/  IMAD.X R9, R71, 0x1, R3, P2 ;  /* 0x0000000147097824 */ /* 0x000fe200010e0603 */
[----:B------:R-:W-:Y:S02]  /*c6fb0*/  PRMT R6, R82, 0x3340, R6 ;  /* 0x0000334052067816 */ /* 0x000fe40000000006 */
[----:B------:R-:W-:Y:S02]  /*c6fc0*/  PRMT R73, R96, 0x3340, R0 ;  /* 0x0000334060497816 */ /* 0x000fe40000000000 */
[----:B------:R-:W-:Y:S01]  /*c6fd0*/  STL.64 [R1+0x350], R8 ;  /* 0x0003500801007387 */ /* 0x000fe20000100a00 */
[----:B------:R-:W-:Y:S02]  /*c6fe0*/  SHF.R.U32.HI R31, RZ, 0x8, R76 ;  /* 0x00000008ff1f7819 */ /* 0x000fe4000001164c */
[----:B------:R-:W-:Y:S01]  /*c6ff0*/  PRMT R4, R76, 0x3340, R4 ;  /* 0x000033404c047816 */ /* 0x000fe20000000004 */
[----:B------:R0:W-:Y:S01]  /*c7000*/  STL [R1+0x5484], R3 ;  /* 0x0054840301007387 */ /* 0x0001e20000100800 */
[----:B------:R-:W-:-:S02]  /*c7010*/  PRMT R82, R123, 0x3340, R110 ;  /* 0x000033407b527816 */ /* 0x000fc4000000006e */
[----:B------:R-:W-:Y:S01]  /*c7020*/  PRMT R76, R78, 0x3340, R77 ;  /* 0x000033404e4c7816 */ /* 0x000fe2000000004d */
[----:B------:R-:W4:Y:S01]  /*c7030*/  LDL.LU R96, [R1+0x5518] ;  /* 0x0055180001607983 */ /* 0x000f220000300800 */
[----:B------:R-:W-:Y:S02]  /*c7040*/  SHF.R.U32.HI R92, RZ, 0x8, R111 ;  /* 0x00000008ff5c7819 */ /* 0x000fe4000001166f */
[----:B------:R-:W-:Y:S01]  /*c7050*/  PRMT R78, R114, 0x3340, R83 ;  /* 0x00003340724e7816 */ /* 0x000fe20000000053 */
[----:B------:R-:W4:Y:S01]  /*c7060*/  LDL.LU R110, [R1+0x5514] ;  /* 0x00551400016e7983 */ /* 0x000f220000300800 */
[----:B------:R-:W-:Y:S02]  /*c7070*/  PRMT R74, R111, 0x3340, R0 ;  /* 0x000033406f4a7816 */ /* 0x000fe40000000000 */
[----:B------:R-:W-:Y:S01]  /*c7080*/  PRMT R83, R15, 0x3340, R124 ;  /* 0x000033400f537816 */ /* 0x000fe2000000007c */
[----:B------:R-:W4:Y:S04]  /*c7090*/  LDL.LU R123, [R1+0x5510] ;  /* 0x00551000017b7983 */ /* 0x000f280000300800 */
[----:B------:R-:W4:Y:S04]  /*c70a0*/  LDL.LU R111, [R1+0x550c] ;  /* 0x00550c00016f7983 */ /* 0x000f280000300800 */
[----:B------:R-:W4:Y:S04]  /*c70b0*/  LDL.LU R124, [R1+0x5508] ;  /* 0x00550800017c7983 */ /* 0x000f280000300800 */
[----:B------:R-:W4:Y:S01]  /*c70c0*/  LDL.LU R15, [R1+0x5504] ;  /* 0x00550400010f7983 */ /* 0x000f220000300800 */
[----:B------:R-:W-:-:S02]  /*c70d0*/  PRMT R77, R81, 0x3340, R80 ;  /* 0x00003340514d7816 */ /* 0x000fc40000000050 */
[----:B------:R-:W-:Y:S02]  /*c70e0*/  PRMT R80, R133, 0x3340, R129 ;  /* 0x0000334085507816 */ /* 0x000fe40000000081 */
[----:B--2---:R-:W-:Y:S02]  /*c70f0*/  LOP3.LUT R129, R182, 0xffff, RZ, 0xc0, !PT ;  /* 0x0000ffffb6817812 */ /* 0x004fe400078ec0ff */
[----:B------:R-:W2:Y:S01]  /*c7100*/  LDL.LU R182, [R1+0xcc] ;  /* 0x0000cc0001b67983 */ /* 0x000ea20000300800 */
[----:B------:R-:W-:Y:S02]  /*c7110*/  SHF.R.U32.HI R176, RZ, 0x8, R125 ;  /* 0x00000008ffb07819 */ /* 0x000fe4000001167d */
[--C-:B------:R-:W-:Y:S02]  /*c7120*/  PRMT R75, R129, 0x3340, R0.reuse ;  /* 0x00003340814b7816 */ /* 0x100fe40000000000 */
[----:B------:R-:W-:Y:S02]  /*c7130*/  PRMT R71, R125, 0x3340, R0 ;  /* 0x000033407d477816 */ /* 0x000fe40000000000 */
[----:B------:R-:W-:-:S02]  /*c7140*/  PRMT R2, R89, 0x5410, R4 ;  /* 0x0000541059027816 */ /* 0x000fc40000000004 */
[----:B------:R-:W-:Y:S02]  /*c7150*/  PRMT R5, R79, 0x3340, R5 ;  /* 0x000033404f057816 */ /* 0x000fe40000000005 */
[----:B0-----:R-:W-:Y:S01]  /*c7160*/  PRMT R3, R76, 0x5410, R75 ;  /* 0x000054104c037816 */ /* 0x001fe2000000004b */
[----:B------:R0:W-:Y:S01]  /*c7170*/  STL [R1+0x462c], R2 ;  /* 0x00462c0201007387 */ /* 0x0001e20000100800 */
[----:B------:R-:W-:-:S03]  /*c7180*/  PRMT R79, R122, 0x3340, R119 ;  /* 0x000033407a4f7816 */ /* 0x000fc60000000077 */
[----:B------:R-:W-:Y:S01]  /*c7190*/  STL [R1+0x4630], R3 ;  /* 0x0046300301007387 */ /* 0x000fe20000100800 */
[----:B0-----:R-:W-:Y:S02]  /*c71a0*/  PRMT R2, R90, 0x5410, R5 ;  /* 0x000054105a027816 */ /* 0x001fe40000000005 */
[----:B------:R-:W-:-:S03]  /*c71b0*/  PRMT R7, R116, 0x3340, R7 ;  /* 0x0000334074077816 */ /* 0x000fc60000000007 */
[----:B------:R0:W-:Y:S02]  /*c71c0*/  STL [R1+0x4638], R2 ;  /* 0x0046380201007387 */ /* 0x0001e40000100800 */
[----:B0-----:R-:W-:Y:S02]  /*c71d0*/  PRMT R2, R91, 0x5410, R6 ;  /* 0x000054105b027816 */ /* 0x001fe40000000006 */
[----:B---3--:R-:W-:-:S04]  /*c71e0*/  LOP3.LUT R125, R206, 0xffff, RZ, 0xc0, !PT ;  /* 0x0000ffffce7d7812 */ /* 0x008fc800078ec0ff */
[----:B------:R-:W-:-:S04]  /*c71f0*/  PRMT R4, R125, 0x3340, R0 ;  /* 0x000033407d047816 */ /* 0x000fc80000000000 */
[----:B------:R-:W-:-:S05]  /*c7200*/  PRMT R3, R77, 0x5410, R4 ;  /* 0x000054104d037816 */ /* 0x000fca0000000004 */
[----:B------:R0:W-:Y:S01]  /*c7210*/  STL [R1+0x4640], R3 ;  /* 0x0046400301007387 */ /* 0x0001e20000100800 */
[----:B----4-:R-:W-:-:S04]  /*c7220*/  LOP3.LUT R122, R202, 0xffff, RZ, 0xc0, !PT ;  /* 0x0000ffffca7a7812 */ /* 0x010fc800078ec0ff */
[----:B------:R-:W-:Y:S01]  /*c7230*/  PRMT R4, R122, 0x3340, R0 ;  /* 0x000033407a047816 */ /* 0x000fe20000000000 */
[----:B------:R1:W-:Y:S03]  /*c7240*/  STL [R1+0x4648], R2 ;  /* 0x0046480201007387 */ /* 0x0003e60000100800 */
[----:B0-----:R-:W-:-:S05]  /*c7250*/  PRMT R3, R78, 0x5410, R4 ;  /* 0x000054104e037816 */ /* 0x001fca0000000004 */
[----:B------:R0:W-:Y:S01]  /*c7260*/  STL [R1+0x464c], R3 ;  /* 0x00464c0301007387 */ /* 0x0001e20000100800 */
[----:B-1----:R-:W-:Y:S02]  /*c7270*/  PRMT R2, R113, 0x5410, R7 ;  /* 0x0000541071027816 */ /* 0x002fe40000000007 */
[----:B------:R-:W-:-:S04]  /*c7280*/  LOP3.LUT R119, R203, 0xffff, RZ, 0xc0, !PT ;  /* 0x0000ffffcb777812 */ /* 0x000fc800078ec0ff */
[----:B------:R-:W-:Y:S02]  /*c7290*/  PRMT R4, R119, 0x3340, R0 ;  /* 0x0000334077047816 */ /* 0x000fe40000000000 */
[----:B------:R-:W-:Y:S02]  /*c72a0*/  LOP3.LUT R116, R199, 0xffff, RZ, 0xc0, !PT ;  /* 0x0000ffffc7747812 */ /* 0x000fe400078ec0ff */
[----:B0-----:R-:W-:Y:S01]  /*c72b0*/  PRMT R3, R79, 0x5410, R4 ;  /* 0x000054104f037816 */ /* 0x001fe20000000004 */
[----:B------:R0:W-:Y:S01]  /*c72c0*/  STL [R1+0x4644], R2 ;  /* 0x0046440201007387 */ /* 0x0001e20000100800 */
[--C-:B------:R-:W-:Y:S02]  /*c72d0*/  PRMT R4, R116, 0x3340, R0.reuse ;  /* 0x0000334074047816 */ /* 0x100fe40000000000 */
[----:B------:R-:W-:Y:S01]  /*c72e0*/  PRMT R72, R173, 0x3340, R0 ;  /* 0x00003340ad487816 */ /* 0x000fe20000000000 */
[----:B------:R1:W-:Y:S04]  /*c72f0*/  STL [R1+0x463c], R3 ;  /* 0x00463c0301007387 */ /* 0x0003e80000100800 */
[----:B------:R-:W3:Y:S01]  /*c7300*/  LDL.LU R206, [R1+0x5148] ;  /* 0x0051480001ce7983 */ /* 0x000ee20000300800 */
[----:B0-----:R-:W-:-:S03]  /*c7310*/  PRMT R2, R115, 0x5410, R71 ;  /* 0x0000541073027816 */ /* 0x001fc60000000047 */
[----:B------:R-:W4:Y:S01]  /*c7320*/  LDL.LU R202, [R1+0x4e50] ;  /* 0x004e500001ca7983 */ /* 0x000f220000300800 */
[----:B-1----:R-:W-:-:S03]  /*c7330*/  PRMT R3, R80, 0x5410, R4 ;  /* 0x0000541050037816 */ /* 0x002fc60000000004 */
[----:B------:R0:W-:Y:S04]  /*c7340*/  STL [R1+0x4650], R2 ;  /* 0x0046500201007387 */ /* 0x0001e80000100800 */
[----:B------:R-:W4:Y:S01]  /*c7350*/  LDL.LU R203, [R1+0x4f54] ;  /* 0x004f540001cb7983 */ /* 0x000f220000300800 */
[----:B0-----:R-:W-:-:S03]  /*c7360*/  PRMT R2, R132, 0x5410, R72 ;  /* 0x0000541084027816 */ /* 0x001fc60000000048 */
[----:B------:R-:W-:Y:S04]  /*c7370*/  STL [R1+0x4654], R3 ;  /* 0x0046540301007387 */ /* 0x000fe80000100800 */
[----:B------:R0:W-:Y:S01]  /*c7380*/  STL [R1+0x4634], R2 ;  /* 0x0046340201007387 */ /* 0x0001e20000100800 */
[----:B------:R-:W-:-:S03]  /*c7390*/  LOP3.LUT R172, R15, 0xffff, RZ, 0xc0, !PT ;  /* 0x0000ffff0fac7812 */ /* 0x000fc600078ec0ff */
[----:B------:R-:W4:Y:S01]  /*c73a0*/  LDL.LU R15, [R1+0x5500] ;  /* 0x00550000010f7983 */ /* 0x000f220000300800 */
[----:B------:R-:W-:Y:S02]  /*c73b0*/  PRMT R81, R171, 0x3340, R142 ;  /* 0x00003340ab517816 */ /* 0x000fe4000000008e */
[----:B------:R-:W-:-:S04]  /*c73c0*/  LOP3.LUT R171, R215, 0xffff, RZ, 0xc0, !PT ;  /* 0x0000ffffd7ab7812 */ /* 0x000fc800078ec0ff */
[----:B------:R-:W-:-:S04]  /*c73d0*/  PRMT R4, R171, 0x3340, R0 ;  /* 0x00003340ab047816 */ /* 0x000fc80000000000 */
[----:B0-----:R-:W-:Y:S02]  /*c73e0*/  PRMT R2, R81, 0x5410, R4 ;  /* 0x0000541051027816 */ /* 0x001fe40000000004 */
[----:B------:R-:W-:Y:S02]  /*c73f0*/  PRMT R4, R172, 0x3340, R0 ;  /* 0x00003340ac047816 */ /* 0x000fe40000000000 */
[----:B------:R-:W-:Y:S01]  /*c7400*/  PRMT R5, R140, 0x5410, R73 ;  /* 0x000054108c057816 */ /* 0x000fe20000000049 */
[----:B------:R0:W-:Y:S01]  /*c7410*/  STL [R1+0x4658], R2 ;  /* 0x0046580201007387 */ /* 0x0001e20000100800 */
[----:B------:R-:W-:-:S03]  /*c7420*/  PRMT R3, R82, 0x5410, R4 ;  /* 0x0000541052037816 */ /* 0x000fc60000000004 */
[----:B------:R-:W-:Y:S01]  /*c7430*/  STL [R1+0x465c], R5 ;  /* 0x00465c0501007387 */ /* 0x000fe20000100800 */
[----:B0-----:R-:W-:-:S03]  /*c7440*/  PRMT R2, R112, 0x5410, R74 ;  /* 0x0000541070027816 */ /* 0x001fc6000000004a */
[----:B------:R-:W4:Y:S04]  /*c7450*/  LDL.LU R112, [R1+0x54fc] ;  /* 0x0054fc0001707983 */ /* 0x000f280000300800 */
[----:B------:R-:W-:Y:S04]  /*c7460*/  STL [R1+0x4660], R3 ;  /* 0x0046600301007387 */ /* 0x000fe80000100800 */
[----:B------:R0:W-:Y:S04]  /*c7470*/  STL [R1+0x4664], R2 ;  /* 0x0046640201007387 */ /* 0x0001e80000100800 */
[----:B------:R-:W4:Y:S04]  /*c7480*/  LDL.LU R199, [R1+0x50f0] ;  /* 0x0050f00001c77983 */ /* 0x000f280000300800 */
[----:B------:R-:W4:Y:S01]  /*c7490*/  LDL.LU R215, [R1+0x47f4] ;  /* 0x0047f40001d77983 */ /* 0x000f220000300800 */
[----:B--2---:R-:W-:-:S04]  /*c74a0*/  LOP3.LUT R173, R182, 0xffff, RZ, 0xc0, !PT ;  /* 0x0000ffffb6ad7812 */ /* 0x004fc800078ec0ff */
[----:B------:R-:W-:-:S04]  /*c74b0*/  PRMT R4, R173, 0x3340, R0 ;  /* 0x00003340ad047816 */ /* 0x000fc80000000000 */
[----:B0-----:R-:W-:-:S05]  /*c74c0*/  PRMT R2, R83, 0x5410, R4 ;  /* 0x0000541053027816 */ /* 0x001fca0000000004 */
[----:B------:R0:W-:Y:S04]  /*c74d0*/  STL [R1+0x4668], R2 ;  /* 0x0046680201007387 */ /* 0x0001e80000100800 */
[----:B------:R-:W2:Y:S01]  /*c74e0*/  LDL.LU R182, [R1+0x4edc] ;  /* 0x004edc0001b67983 */ /* 0x000ea20000300800 */
[----:B------:R-:W-:-:S04]  /*c74f0*/  SHF.R.U32.HI R6, RZ, 0x8, R85 ;  /* 0x00000008ff067819 */ /* 0x000fc80000011655 */
[----:B------:R-:W-:Y:S02]  /*c7500*/  LOP3.LUT R6, R6, 0xffff, RZ, 0xc0, !PT ;  /* 0x0000ffff06067812 */ /* 0x000fe400078ec0ff */
[----:B---3--:R-:W-:Y:S02]  /*c7510*/  LOP3.LUT R71, R206, 0xffff, RZ, 0xc0, !PT ;  /* 0x0000ffffce477812 */ /* 0x008fe400078ec0ff */
[----:B----4-:R-:W-:Y:S02]  /*c7520*/  LOP3.LUT R73, R202, 0xffff, RZ, 0xc0, !PT ;  /* 0x0000ffffca497812 */ /* 0x010fe400078ec0ff */
[----:B------:R-:W-:Y:S02]  /*c7530*/  LOP3.LUT R7, R203, 0xffff, RZ, 0xc0, !PT ;  /* 0x0000ffffcb077812 */ /* 0x000fe400078ec0ff */
[----:B------:R-:W-:-:S04]  /*c7540*/  LOP3.LUT R132, R15, 0xffff, RZ, 0xc0, !PT ;  /* 0x0000ffff0f847812 */ /* 0x000fc800078ec0ff */
[----:B------:R-:W-:-:S04]  /*c7550*/  PRMT R5, R132, 0x3340, R0 ;  /* 0x0000334084057816 */ /* 0x000fc80000000000 */
[----:B------:R-:W-:Y:S02]  /*c7560*/  PRMT R15, R88, 0x5410, R5 ;  /* 0x00005410580f7816 */ /* 0x000fe40000000005 */
[----:B------:R-:W-:-:S04]  /*c7570*/  SHF.R.U32.HI R5, RZ, 0x8, R84 ;  /* 0x00000008ff057819 */ /* 0x000fc80000011654 */
[----:B------:R-:W-:-:S04]  /*c7580*/  LOP3.LUT R5, R5, 0xffff, RZ, 0xc0, !PT ;  /* 0x0000ffff05057812 */ /* 0x000fc800078ec0ff */
[----:B0-----:R-:W-:Y:S02]  /*c7590*/  PRMT R2, R6, 0x3340, R5 ;  /* 0x0000334006027816 */ /* 0x001fe40000000005 */
[----:B------:R-:W-:Y:S02]  /*c75a0*/  PRMT R5, R73, 0x3340, R0 ;  /* 0x0000334049057816 */ /* 0x000fe40000000000 */
[----:B------:R-:W-:Y:S02]  /*c75b0*/  PRMT R6, R71, 0x3340, R7 ;  /* 0x0000334047067816 */ /* 0x000fe40000000007 */
[----:B------:R-:W-:Y:S02]  /*c75c0*/  SHF.R.U32.HI R71, RZ, 0x8, R71 ;  /* 0x00000008ff477819 */ /* 0x000fe40000011647 */
[----:B------:R-:W-:Y:S02]  /*c75d0*/  PRMT R17, R6, 0x5410, R5 ;  /* 0x0000541006117816 */ /* 0x000fe40000000005 */
[----:B------:R-:W-:-:S02]  /*c75e0*/  SHF.R.U32.HI R6, RZ, 0x8, R7 ;  /* 0x00000008ff067819 */ /* 0x000fc40000011607 */
[----:B------:R-:W-:Y:S02]  /*c75f0*/  LOP3.LUT R7, R71, 0xffff, RZ, 0xc0, !PT ;  /* 0x0000ffff47077812 */ /* 0x000fe400078ec0ff */
[----:B------:R-:W-:Y:S01]  /*c7600*/  LOP3.LUT R6, R6, 0xffff, RZ, 0xc0, !PT ;  /* 0x0000ffff06067812 */ /* 0x000fe200078ec0ff */
[----:B------:R-:W-:Y:S04]  /*c7610*/  STL [R1+0x5488], R15 ;  /* 0x0054880f01007387 */ /* 0x000fe80000100800 */
[----:B------:R0:W-:Y:S04]  /*c7620*/  STL [R1+0x68], R2 ;  /* 0x0000680201007387 */ /* 0x0001e80000100800 */
[----:B------:R-:W3:Y:S04]  /*c7630*/  LDL.LU R211, [R1+0x5154] ;  /* 0x0051540001d37983 */ /* 0x000ee80000300800 */
[----:B------:R-:W4:Y:S01]  /*c7640*/  LDL.LU R209, [R1+0x4e64] ;  /* 0x004e640001d17983 */ /* 0x000f220000300800 */
[----:B0-----:R-:W-:-:S03]  /*c7650*/  PRMT R2, R7, 0x3340, R6 ;  /* 0x0000334007027816 */ /* 0x001fc60000000006 */
[----:B------:R-:W4:Y:S04]  /*c7660*/  LDL.LU R208, [R1+0x4f68] ;  /* 0x004f680001d07983 */ /* 0x000f280000300800 */
[----:B------:R0:W-:Y:S01]  /*c7670*/  STL [R1+0x548c], R17 ;  /* 0x00548c1101007387 */ /* 0x0001e20000100800 */
[----:B------:R-:W-:-:S03]  /*c7680*/  LOP3.LUT R72, R199, 0xffff, RZ, 0xc0, !PT ;  /* 0x0000ffffc7487812 */ /* 0x000fc600078ec0ff */
[----:B------:R1:W-:Y:S04]  /*c7690*/  STL [R1+0x64], R2 ;  /* 0x0000640201007387 */ /* 0x0003e80000100800 */
[----:B------:R-:W4:Y:S04]  /*c76a0*/  LDL.LU R206, [R1+0x515c] ;  /* 0x00515c0001ce7983 */ /* 0x000f280000300800 */
[----:B------:R-:W4:Y:S04]  /*c76b0*/  LDL.LU R202, [R1+0x4e68] ;  /* 0x004e680001ca7983 */ /* 0x000f280000300800 */
[----:B------:R-:W4:Y:S04]  /*c76c0*/  LDL.LU R203, [R1+0x4f74] ;  /* 0x004f740001cb7983 */ /* 0x000f280000300800 */
[----:B------:R-:W4:Y:S01]  /*c76d0*/  LDL.LU R199, [R1+0x5100] ;  /* 0x0051000001c77983 */ /* 0x000f220000300800 */
[----:B------:R-:W-:-:S03]  /*c76e0*/  LOP3.LUT R115, R215, 0xffff, RZ, 0xc0, !PT ;  /* 0x0000ffffd7737812 */ /* 0x000fc600078ec0ff */
[----:B------:R-:W4:Y:S01]  /*c76f0*/  LDL.LU R215, [R1+0x47f8] ;  /* 0x0047f80001d77983 */ /* 0x000f220000300800 */
[----:B--2---:R-:W-:-:S03]  /*c7700*/  LOP3.LUT R71, R182, 0xffff, RZ, 0xc0, !PT ;  /* 0x0000ffffb6477812 */ /* 0x004fc600078ec0ff */
        /* <DEDUP_REMOVED lines=8> */
[----:B------:R-:W-:-:S04]  /*c7790*/  LOP3.LUT R7, R7, 0xffff, RZ, 0xc0, !PT ;  /* 0x0000ffff07077812 */ /* 0x000fc800078ec0ff */
[----:B------:R-:W-:Y:S02]  /*c77a0*/  PRMT R222, R71, 0x3340, R7 ;  /* 0x0000334047de7816 */ /* 0x000fe40000000007 */
[----:B---3--:R-:W-:Y:S02]  /*c77b0*/  LOP3.LUT R74, R211, 0xffff, RZ, 0xc0, !PT ;  /* 0x0000ffffd34a7812 */ /* 0x008fe400078ec0ff */
[----:B------:R-:W3:Y:S01]  /*c77c0*/  LDL.LU R211, [R1+0x5104] ;  /* 0x0051040001d37983 */ /* 0x000ee20000300800 */
[----:B----4-:R-:W-:-:S03]  /*c77d0*/  LOP3.LUT R72, R209, 0xffff, RZ, 0xc0, !PT ;  /* 0x0000ffffd1487812 */ /* 0x010fc600078ec0ff */
[----:B------:R-:W4:Y:S01]  /*c77e0*/  LDL.LU R209, [R1+0x47fc] ;  /* 0x0047fc0001d17983 */ /* 0x000f220000300800 */
[----:B------:R-:W-:-:S03]  /*c77f0*/  LOP3.LUT R73, R208, 0xffff, RZ, 0xc0, !PT ;  /* 0x0000ffffd0497812 */ /* 0x000fc600078ec0ff */
[----:B------:R-:W4:Y:S01]  /*c7800*/  LDL.LU R208, [R1+0x4efc] ;  /* 0x004efc0001d07983 */ /* 0x000f220000300800 */
[----:B------:R-:W-:Y:S02]  /*c7810*/  PRMT R7, R72, 0x3340, R0 ;  /* 0x0000334048077816 */ /* 0x000fe40000000000 */
[----:B------:R-:W-:-:S04]  /*c7820*/  PRMT R71, R74, 0x3340, R73 ;  /* 0x000033404a477816 */ /* 0x000fc80000000049 */
[----:B------:R-:W-:Y:S02]  /*c7830*/  PRMT R221, R71, 0x5410, R7 ;  /* 0x0000541047dd7816 */ /* 0x000fe40000000007 */
[----:B------:R-:W-:Y:S02]  /*c7840*/  SHF.R.U32.HI R7, RZ, 0x8, R73 ;  /* 0x00000008ff077819 */ /* 0x000fe40000011649 */
[----:B------:R-:W-:Y:S02]  /*c7850*/  LOP3.LUT R75, R199, 0xffff, RZ, 0xc0, !PT ;  /* 0x0000ffffc74b7812 */ /* 0x000fe400078ec0ff */
[----:B------:R-:W3:Y:S01]  /*c7860*/  LDL.LU R199, [R1+0x5160] ;  /* 0x0051600001c77983 */ /* 0x000ee20000300800 */
[----:B------:R-:W-:-:S03]  /*c7870*/  LOP3.LUT R77, R215, 0xffff, RZ, 0xc0, !PT ;  /* 0x0000ffffd74d7812 */ /* 0x000fc600078ec0ff */
[----:B------:R-:W4:Y:S01]  /*c7880*/  LDL.LU R215, [R1+0x4e80] ;  /* 0x004e800001d77983 */ /* 0x000f220000300800 */
[----:B--2---:R-:W-:-:S03]  /*c7890*/  LOP3.LUT R73, R182, 0xffff, RZ, 0xc0, !PT ;  /* 0x0000ffffb6497812 */ /* 0x004fc600078ec0ff */
[----:B------:R-:W2:Y:S01]  /*c78a0*/  LDL.LU R182, [R1+0x4f84] ;  /* 0x004f840001b67983 */ /* 0x000ea20000300800 */
[----:B------:R-:W-:Y:S02]  /*c78b0*/  SHF.R.U32.HI R71, RZ, 0x8, R74 ;  /* 0x00000008ff477819 */ /* 0x000fe4000001164a */
[----:B------:R-:W-:Y:S02]  /*c78c0*/  SHF.R.U32.HI R72, RZ, 0x8, R72 ;  /* 0x00000008ff487819 */ /* 0x000fe40000011648 */
[----:B------:R-:W-:Y:S02]  /*c78d0*/  LOP3.LUT R71, R71, 0xffff, RZ, 0xc0, !PT ;  /* 0x0000ffff47477812 */ /* 0x000fe400078ec0ff */
[----:B------:R-:W-:Y:S02]  /*c78e0*/  LOP3.LUT R7, R7, 0xffff, RZ, 0xc0, !PT ;  /* 0x0000ffff07077812 */ /* 0x000fe400078ec0ff */
[----:B------:R-:W-:Y:S02]  /*c78f0*/  LOP3.LUT R72, R72, 0xffff, RZ, 0xc0, !PT ;  /* 0x0000ffff48487812 */ /* 0x000fe400078ec0ff */
[----:B------:R-:W-:-:S02]  /*c7900*/  LOP3.LUT R76, R206, 0xffff, RZ, 0xc0, !PT ;  /* 0x0000ffffce4c7812 */ /* 0x000fc400078ec0ff */
[----:B------:R-:W-:Y:S01]  /*c7910*/  LOP3.LUT R78, R202, 0xffff, RZ, 0xc0, !PT ;  /* 0x0000ffffca4e7812 */ /* 0x000fe200078ec0ff */
[----:B------:R-:W2:Y:S01]  /*c7920*/  LDL.LU R206, [R1+0x5164] ;  /* 0x0051640001ce7983 */ /* 0x000ea20000300800 */
[----:B------:R-:W-:Y:S02]  /*c7930*/  LOP3.LUT R74, R203, 0xffff, RZ, 0xc0, !PT ;  /* 0x0000ffffcb4a7812 */ /* 0x000fe400078ec0ff */
[----:B0-----:R-:W-:Y:S01]  /*c7940*/  PRMT R17, R71, 0x3340, R7 ;  /* 0x0000334047117816 */ /* 0x001fe20000000007 */
[----:B------:R-:W2:Y:S01]  /*c7950*/  LDL.LU R202, [R1+0x4e88] ;  /* 0x004e880001ca7983 */ /* 0x000ea20000300800 */
[--C-:B------:R-:W-:Y:S02]  /*c7960*/  PRMT R7, R72, 0x3340, R0.reuse ;  /* 0x0000334048077816 */ /* 0x100fe40000000000 */
[----:B------:R-:W-:Y:S01]  /*c7970*/  PRMT R71, R78, 0x3340, R0 ;  /* 0x000033404e477816 */ /* 0x000fe20000000000 */
[----:B------:R-:W2:Y:S01]  /*c7980*/  LDL.LU R203, [R1+0x4f8c] ;  /* 0x004f8c0001cb7983 */ /* 0x000ea20000300800 */
[----:B------:R-:W-:-:S04]  /*c7990*/  PRMT R72, R76, 0x3340, R74 ;  /* 0x000033404c487816 */ /* 0x000fc8000000004a */
[----:B------:R-:W-:Y:S02]  /*c79a0*/  PRMT R249, R72, 0x5410, R71 ;  /* 0x0000541048f97816 */ /* 0x000fe40000000047 */
[----:B------:R-:W-:Y:S02]  /*c79b0*/  PRMT R71, R77, 0x3340, R0 ;  /* 0x000033404d477816 */ /* 0x000fe40000000000 */
[----:B------:R-:W-:-:S04]  /*c79c0*/  PRMT R72, R75, 0x3340, R73 ;  /* 0x000033404b487816 */ /* 0x000fc80000000049 */
[----:B------:R-:W-:Y:S02]  /*c79d0*/  PRMT R235, R72, 0x5410, R71 ;  /* 0x0000541048eb7816 */ /* 0x000fe40000000047 */
[----:B------:R-:W-:Y:S02]  /*c79e0*/  SHF.R.U32.HI R72, RZ, 0x8, R76 ;  /* 0x00000008ff487819 */ /* 0x000fe4000001164c */
[----:B------:R-:W-:Y:S02]  /*c79f0*/  SHF.R.U32.HI R71, RZ, 0x8, R74 ;  /* 0x00000008ff477819 */ /* 0x000fe4000001164a */
[----:B------:R-:W-:Y:S02]  /*c7a00*/  LOP3.LUT R72, R72, 0xffff, RZ, 0xc0, !PT ;  /* 0x0000ffff48487812 */ /* 0x000fe400078ec0ff */
[----:B------:R-:W-:-:S04]  /*c7a10*/  LOP3.LUT R71, R71, 0xffff, RZ, 0xc0, !PT ;  /* 0x0000ffff47477812 */ /* 0x000fc800078ec0ff */
[----:B------:R-:W-:Y:S02]  /*c7a20*/  PRMT R3, R72, 0x3340, R71 ;  /* 0x0000334048037816 */ /* 0x000fe40000000047 */
[----:B------:R-:W-:Y:S02]  /*c7a30*/  SHF.R.U32.HI R72, RZ, 0x8, R78 ;  /* 0x00000008ff487819 */ /* 0x000fe4000001164e */
[----:B---3--:R-:W-:Y:S02]  /*c7a40*/  LOP3.LUT R78, R199, 0xffff, RZ, 0xc0, !PT ;  /* 0x0000ffffc74e7812 */ /* 0x008fe400078ec0ff */
[----:B------:R-:W3:Y:S01]  /*c7a50*/  LDL.LU R199, [R1+0x5110] ;  /* 0x0051100001c77983 */ /* 0x000ee20000300800 */
[----:B----4-:R-:W-:-:S03]  /*c7a60*/  LOP3.LUT R79, R215, 0xffff, RZ, 0xc0, !PT ;  /* 0x0000ffffd74f7812 */ /* 0x010fc600078ec0ff */
[----:B------:R-:W4:Y:S01]  /*c7a70*/  LDL.LU R215, [R1+0x4800] ;  /* 0x0048000001d77983 */ /* 0x000f220000300800 */
[----:B--2---:R-:W-:-:S03]  /*c7a80*/  LOP3.LUT R76, R182, 0xffff, RZ, 0xc0, !PT ;  /* 0x0000ffffb64c7812 */ /* 0x004fc600078ec0ff */
[----:B------:R-:W2:Y:S01]  /*c7a90*/  LDL.LU R182, [R1+0x4f08] ;  /* 0x004f080001b67983 */ /* 0x000ea20000300800 */
[----:B------:R-:W-:Y:S02]  /*c7aa0*/  SHF.R.U32.HI R74, RZ, 0x8, R75 ;  /* 0x00000008ff4a7819 */ /* 0x000fe4000001164b */
[----:B------:R-:W-:Y:S02]  /*c7ab0*/  SHF.R.U32.HI R73, RZ, 0x8, R73 ;  /* 0x00000008ff497819 */ /* 0x000fe40000011649 */
[----:B------:R-:W-:Y:S02]  /*c7ac0*/  LOP3.LUT R74, R74, 0xffff, RZ, 0xc0, !PT ;  /* 0x0000ffff4a4a7812 */ /* 0x000fe400078ec0ff */
[----:B------:R-:W-:Y:S02]  /*c7ad0*/  LOP3.LUT R73, R73, 0xffff, RZ, 0xc0, !PT ;  /* 0x0000ffff49497812 */ /* 0x000fe400078ec0ff */
[----:B------:R-:W-:Y:S02]  /*c7ae0*/  SHF.R.U32.HI R71, RZ, 0x8, R77 ;  /* 0x00000008ff477819 */ /* 0x000fe4000001164d */
[----:B------:R-:W-:-:S02]  /*c7af0*/  LOP3.LUT R77, R211, 0xffff, RZ, 0xc0, !PT ;  /* 0x0000ffffd34d7812 */ /* 0x000fc400078ec0ff */
[----:B------:R-:W-:Y:S01]  /*c7b00*/  LOP3.LUT R114, R209, 0xffff, RZ, 0xc0, !PT ;  /* 0x0000ffffd1727812 */ /* 0x000fe200078ec0ff */
[----:B------:R-:W2:Y:S01]  /*c7b10*/  LDL.LU R211, [R1+0x5118] ;  /* 0x0051180001d37983 */ /* 0x000ea20000300800 */
[----:B------:R-:W-:Y:S02]  /*c7b20*/  LOP3.LUT R75, R208, 0xffff, RZ, 0xc0, !PT ;  /* 0x0000ffffd04b7812 */ /* 0x000fe400078ec0ff */
[----:B------:R-:W-:Y:S01]  /*c7b30*/  PRMT R15, R74, 0x3340, R73 ;  /* 0x000033404a0f7816 */ /* 0x000fe20000000049 */
[----:B------:R-:W2:Y:S01]  /*c7b40*/  LDL.LU R209, [R1+0x4804] ;  /* 0x0048040001d17983 */ /* 0x000ea20000300800 */
[----:B------:R-:W-:Y:S02]  /*c7b50*/  PRMT R73, R114, 0x3340, R0 ;  /* 0x0000334072497816 */ /* 0x000fe40000000000 */
[----:B------:R-:W-:Y:S01]  /*c7b60*/  PRMT R74, R77, 0x3340, R75 ;  /* 0x000033404d4a7816 */ /* 0x000fe2000000004b */
[----:B------:R-:W2:Y:S03]  /*c7b70*/  LDL.LU R208, [R1+0x4f10] ;  /* 0x004f100001d07983 */ /* 0x000ea60000300800 */
[----:B------:R-:W-:-:S02]  /*c7b80*/  PRMT R16, R74, 0x5410, R73 ;  /* 0x000054104a107816 */ /* 0x000fc40000000049 */
        /* <DEDUP_REMOVED lines=9> */
[----:B------:R-:W-:Y:S02]  /*c7c20*/  PRMT R216, R76, 0x3340, R75 ;  /* 0x000033404cd87816 */ /* 0x000fe4000000004b */
[----:B------:R-:W-:Y:S02]  /*c7c30*/  LOP3.LUT R76, R206, 0xffff, RZ, 0xc0, !PT ;  /* 0x0000ffffce4c7812 */ /* 0x000fe400078ec0ff */
[----:B------:R-:W2:Y:S01]  /*c7c40*/  LDL.LU R206, [R1+0x5168] ;  /* 0x0051680001ce7983 */ /* 0x000ea20000300800 */
[----:B------:R-:W-:-:S03]  /*c7c50*/  LOP3.LUT R75, R203, 0xffff, RZ, 0xc0, !PT ;  /* 0x0000ffffcb4b7812 */ /* 0x000fc600078ec0ff */
[----:B------:R-:W2:Y:S04]  /*c7c60*/  LDL.LU R202, [R1+0x4ea0] ;  /* 0x004ea00001ca7983 */ /* 0x000ea80000300800 */
[----:B------:R-:W2:Y:S01]  /*c7c70*/  LDL.LU R203, [R1+0x4fa8] ;  /* 0x004fa80001cb7983 */ /* 0x000ea20000300800 */
[----:B------:R-:W-:Y:S02]  /*c7c80*/  SHF.R.U32.HI R74, RZ, 0x8, R77 ;  /* 0x00000008ff4a7819 */ /* 0x000fe4000001164d */
[----:B------:R-:W-:Y:S02]  /*c7c90*/  LOP3.LUT R73, R73, 0xffff, RZ, 0xc0, !PT ;  /* 0x0000ffff49497812 */ /* 0x000fe400078ec0ff */
[----:B------:R-:W-:-:S04]  /*c7ca0*/  LOP3.LUT R74, R74, 0xffff, RZ, 0xc0, !PT ;  /* 0x0000ffff4a4a7812 */ /* 0x000fc800078ec0ff */
[----:B------:R-:W-:Y:S02]  /*c7cb0*/  PRMT R252, R74, 0x3340, R73 ;  /* 0x000033404afc7816 */ /* 0x000fe40000000049 */
[----:B------:R-:W-:Y:S02]  /*c7cc0*/  PRMT R73, R78, 0x3340, R0 ;  /* 0x000033404e497816 */ /* 0x000fe40000000000 */
[----:B------:R-:W-:Y:S02]  /*c7cd0*/  PRMT R74, R76, 0x3340, R75 ;  /* 0x000033404c4a7816 */ /* 0x000fe4000000004b */
[----:B------:R-:W-:Y:S02]  /*c7ce0*/  SHF.R.U32.HI R76, RZ, 0x8, R76 ;  /* 0x00000008ff4c7819 */ /* 0x000fe4000001164c */
[----:B------:R-:W-:Y:S02]  /*c7cf0*/  PRMT R10, R74, 0x5410, R73 ;  /* 0x000054104a0a7816 */ /* 0x000fe40000000049 */
[----:B------:R-:W-:-:S02]  /*c7d00*/  SHF.R.U32.HI R73, RZ, 0x8, R79 ;  /* 0x00000008ff497819 */ /* 0x000fc4000001164f */
[----:B------:R-:W-:Y:S02]  /*c7d10*/  SHF.R.U32.HI R74, RZ, 0x8, R75 ;  /* 0x00000008ff4a7819 */ /* 0x000fe4000001164b */
[----:B------:R-:W-:Y:S02]  /*c7d20*/  LOP3.LUT R75, R76, 0xffff, RZ, 0xc0, !PT ;  /* 0x0000ffff4c4b7812 */ /* 0x000fe400078ec0ff */
[----:B---3--:R-:W-:Y:S02]  /*c7d30*/  LOP3.LUT R77, R199, 0xffff, RZ, 0xc0, !PT ;  /* 0x0000ffffc74d7812 */ /* 0x008fe400078ec0ff */
[----:B------:R-:W3:Y:S01]  /*c7d40*/  LDL.LU R199, [R1+0x516c] ;  /* 0x00516c0001c77983 */ /* 0x000ee20000300800 */
[----:B----4-:R-:W-:-:S03]  /*c7d50*/  LOP3.LUT R79, R215, 0xffff, RZ, 0xc0, !PT ;  /* 0x0000ffffd74f7812 */ /* 0x010fc600078ec0ff */
[----:B------:R-:W4:Y:S01]  /*c7d60*/  LDL.LU R215, [R1+0x4ea4] ;  /* 0x004ea40001d77983 */ /* 0x000f220000300800 */
[----:B--2---:R-:W-:-:S03]  /*c7d70*/  LOP3.LUT R76, R182, 0xffff, RZ, 0xc0, !PT ;  /* 0x0000ffffb64c7812 */ /* 0x004fc600078ec0ff */
[----:B------:R-:W2:Y:S01]  /*c7d80*/  LDL.LU R182, [R1+0x4fac] ;  /* 0x004fac0001b67983 */ /* 0x000ea20000300800 */
        /* <DEDUP_REMOVED lines=11> */
[----:B------:R-:W-:Y:S02]  /*c7e40*/  LOP3.LUT R113, R209, 0xffff, RZ, 0xc0, !PT ;  /* 0x0000ffffd1717812 */ /* 0x000fe400078ec0ff */
[----:B------:R-:W-:-:S02]  /*c7e50*/  LOP3.LUT R77, R208, 0xffff, RZ, 0xc0, !PT ;  /* 0x0000ffffd04d7812 */ /* 0x000fc400078ec0ff */
[----:B-1----:R-:W-:Y:S02]  /*c7e60*/  PRMT R2, R76, 0x3340, R75 ;  /* 0x000033404c027816 */ /* 0x002fe4000000004b */
[----:B------:R-:W-:Y:S02]  /*c7e70*/  PRMT R75, R113, 0x3340, R0 ;  /* 0x00003340714b7816 */ /* 0x000fe40000000000 */
[----:B------:R-:W-:-:S04]  /*c7e80*/  PRMT R76, R78, 0x3340, R77 ;  /* 0x000033404e4c7816 */ /* 0x000fc8000000004d */
[----:B------:R-:W-:Y:S02]  /*c7e90*/  PRMT R20, R76, 0x5410, R75 ;  /* 0x000054104c147816 */ /* 0x000fe4000000004b */
[----:B------:R-:W-:Y:S02]  /*c7ea0*/  SHF.R.U32.HI R75, RZ, 0x8, R79 ;  /* 0x00000008ff4b7819 */ /* 0x000fe4000001164f */
[----:B------:R-:W-:Y:S02]  /*c7eb0*/  LOP3.LUT R81, R206, 0xffff, RZ, 0xc0, !PT ;  /* 0x0000ffffce517812 */ /* 0x000fe400078ec0ff */
[----:B------:R-:W2:Y:S01]  /*c7ec0*/  LDL.LU R206, [R1+0x512c] ;  /* 0x00512c0001ce7983 */ /* 0x000ea20000300800 */
[----:B------:R-:W-:-:S03]  /*c7ed0*/  LOP3.LUT R83, R202, 0xffff, RZ, 0xc0, !PT ;  /* 0x0000ffffca537812 */ /* 0x000fc600078ec0ff */
[----:B------:R-:W2:Y:S01]  /*c7ee0*/  LDL.LU R202, [R1+0x4808] ;  /* 0x0048080001ca7983 */ /* 0x000ea20000300800 */
[----:B------:R-:W-:-:S03]  /*c7ef0*/  LOP3.LUT R79, R203, 0xffff, RZ, 0xc0, !PT ;  /* 0x0000ffffcb4f7812 */ /* 0x000fc600078ec0ff */
[----:B------:R-:W2:Y:S01]  /*c7f00*/  LDL.LU R203, [R1+0x4f20] ;  /* 0x004f200001cb7983 */ /* 0x000ea20000300800 */
[----:B------:R-:W-:Y:S02]  /*c7f10*/  SHF.R.U32.HI R78, RZ, 0x8, R78 ;  /* 0x00000008ff4e7819 */ /* 0x000fe4000001164e */
        /* <DEDUP_REMOVED lines=8> */
[----:B------:R-:W-:-:S03]  /*c7fa0*/  LOP3.LUT R76, R76, 0xffff, RZ, 0xc0, !PT ;  /* 0x0000ffff4c4c7812 */ /* 0x000fc600078ec0ff */
[----:B------:R-:W2:Y:S01]  /*c7fb0*/  LDL.LU R211, [R1+0x5170] ;  /* 0x0051700001d37983 */ /* 0x000ea20000300800 */
[----:B------:R-:W-:Y:S02]  /*c7fc0*/  PRMT R250, R77, 0x3340, R76 ;  /* 0x000033404dfa7816 */ /* 0x000fe4000000004c */
[----:B------:R-:W-:Y:S01]  /*c7fd0*/  PRMT R76, R83, 0x3340, R0 ;  /* 0x00003340534c7816 */ /* 0x000fe20000000000 */
[----:B------:R-:W2:Y:S01]  /*c7fe0*/  LDL.LU R209, [R1+0x4ebc] ;  /* 0x004ebc0001d17983 */ /* 0x000ea20000300800 */
[----:B------:R-:W-:-:S03]  /*c7ff0*/  PRMT R77, R81, 0x3340, R79 ;  /* 0x00003340514d7816 */ /* 0x000fc6000000004f */
[----:B------:R-:W2:Y:S01]  /*c8000*/  LDL.LU R208, [R1+0x4fc0] ;  /* 0x004fc00001d07983 */ /* 0x000ea20000300800 */
[----:B------:R-:W-:Y:S02]  /*c8010*/  PRMT R19, R77, 0x5410, R76 ;  /* 0x000054104d137816 */ /* 0x000fe4000000004c */
[----:B------:R-:W-:Y:S02]  /*c8020*/  PRMT R76, R82, 0x3340, R0 ;  /* 0x00003340524c7816 */ /* 0x000fe40000000000 */
[----:B------:R-:W-:-:S04]  /*c8030*/  PRMT R77, R80, 0x3340, R78 ;  /* 0x00003340504d7816 */ /* 0x000fc8000000004e */
[----:B------:R-:W-:Y:S02]  /*c8040*/  PRMT R12, R77, 0x5410, R76 ;  /* 0x000054104d0c7816 */ /* 0x000fe4000000004c */
[----:B------:R-:W-:Y:S02]  /*c8050*/  SHF.R.U32.HI R77, RZ, 0x8, R80 ;  /* 0x00000008ff4d7819 */ /* 0x000fe40000011650 */
[----:B------:R-:W-:Y:S02]  /*c8060*/  SHF.R.U32.HI R76, RZ, 0x8, R78 ;  /* 0x00000008ff4c7819 */ /* 0x000fe4000001164e */
[----:B------:R-:W-:Y:S02]  /*c8070*/  LOP3.LUT R77, R77, 0xffff, RZ, 0xc0, !PT ;  /* 0x0000ffff4d4d7812 */ /* 0x000fe400078ec0ff */
[----:B------:R-:W-:Y:S02]  /*c8080*/  LOP3.LUT R76, R76, 0xffff, RZ, 0xc0, !PT ;  /* 0x0000ffff4c4c7812 */ /* 0x000fe400078ec0ff */
[----:B------:R-:W-:-:S02]  /*c8090*/  SHF.R.U32.HI R81, RZ, 0x8, R81 ;  /* 0x00000008ff517819 */ /* 0x000fc40000011651 */
[----:B------:R-:W-:Y:S02]  /*c80a0*/  PRMT R231, R77, 0x3340, R76 ;  /* 0x000033404de77816 */ /* 0x000fe4000000004c */
[----:B------:R-:W-:Y:S02]  /*c80b0*/  SHF.R.U32.HI R77, RZ, 0x8, R82 ;  /* 0x00000008ff4d7819 */ /* 0x000fe40000011652 */
[----:B------:R-:W-:Y:S02]  /*c80c0*/  SHF.R.U32.HI R78, RZ, 0x8, R79 ;  /* 0x00000008ff4e7819 */ /* 0x000fe4000001164f */
[----:B------:R-:W-:Y:S02]  /*c80d0*/  LOP3.LUT R79, R81, 0xffff, RZ, 0xc0, !PT ;  /* 0x0000ffff514f7812 */ /* 0x000fe400078ec0ff */
[----:B------:R-:W-:Y:S02]  /*c80e0*/  LOP3.LUT R82, R206, 0xffff, RZ, 0xc0, !PT ;  /* 0x0000ffffce527812 */ /* 0x000fe400078ec0ff */
[----:B------:R-:W2:Y:S01]  /*c80f0*/  LDL.LU R206, [R1+0x5174] ;  /* 0x0051740001ce7983 */ /* 0x000ea20000300800 */
[----:B------:R-:W-:-:S03]  /*c8100*/  LOP3.LUT R80, R202, 0xffff, RZ, 0xc0, !PT ;  /* 0x0000ffffca507812 */ /* 0x000fc600078ec0ff */
[----:B------:R-:W2:Y:S01]  /*c8110*/  LDL.LU R202, [R1+0x4ec4] ;  /* 0x004ec40001ca7983 */ /* 0x000ea20000300800 */
[----:B------:R-:W-:-:S03]  /*c8120*/  LOP3.LUT R81, R203, 0xffff, RZ, 0xc0, !PT ;  /* 0x0000ffffcb517812 */ /* 0x000fc600078ec0ff */
[----:B------:R-:W2:Y:S01]  /*c8130*/  LDL.LU R203, [R1+0x4fcc] ;  /* 0x004fcc0001cb7983 */ /* 0x000ea20000300800 */
[----:B------:R-:W-:Y:S02]  /*c8140*/  LOP3.LUT R78, R78, 0xffff, RZ, 0xc0, !PT ;  /* 0x0000ffff4e4e7812 */ /* 0x000fe400078ec0ff */
[----:B------:R-:W-:Y:S02]  /*c8150*/  SHF.R.U32.HI R76, RZ, 0x8, R83 ;  /* 0x00000008ff4c7819 */ /* 0x000fe40000011653 */
[----:B------:R-:W-:Y:S02]  /*c8160*/  PRMT R18, R79, 0x3340, R78 ;  /* 0x000033404f127816 */ /* 0x000fe4000000004e */
[----:B------:R-:W-:Y:S02]  /*c8170*/  PRMT R78, R80, 0x3340, R0 ;  /* 0x00003340504e7816 */ /* 0x000fe40000000000 */
[----:B------:R-:W-:-:S04]  /*c8180*/  PRMT R79, R82, 0x3340, R81 ;  /* 0x00003340524f7816 */ /* 0x000fc80000000051 */
[----:B------:R-:W-:Y:S02]  /*c8190*/  PRMT R226, R79, 0x5410, R78 ;  /* 0x000054104fe27816 */ /* 0x000fe4000000004e */
[----:B------:R-:W-:Y:S02]  /*c81a0*/  SHF.R.U32.HI R78, RZ, 0x8, R81 ;  /* 0x00000008ff4e7819 */ /* 0x000fe40000011651 */
        /* <DEDUP_REMOVED lines=8> */
[----:B------:R-:W-:Y:S02]  /*c8230*/  LOP3.LUT R79, R79, 0xffff, RZ, 0xc0, !PT ;  /* 0x0000ffff4f4f7812 */ /* 0x000fe400078ec0ff */
[----:B------:R-:W-:Y:S02]  /*c8240*/  LOP3.LUT R78, R78, 0xffff, RZ, 0xc0, !PT ;  /* 0x0000ffff4e4e7812 */ /* 0x000fe400078ec0ff */
[----:B------:R-:W-:Y:S02]  /*c8250*/  LOP3.LUT R80, R80, 0xffff, RZ, 0xc0, !PT ;  /* 0x0000ffff50507812 */ /* 0x000fe400078ec0ff */
[----:B------:R-:W-:Y:S02]  /*c8260*/  PRMT R225, R79, 0x3340, R78 ;  /* 0x000033404fe17816 */ /* 0x000fe4000000004e */
[----:B------:R-:W-:-:S02]  /*c8270*/  PRMT R78, R80, 0x3340, R0 ;  /* 0x00003340504e7816 */ /* 0x000fc40000000000 */
        /* <DEDUP_REMOVED lines=9> */
[----:B------:R-:W-:Y:S02]  /*c8310*/  LOP3.LUT R84, R211, 0xffff, RZ, 0xc0, !PT ;  /* 0x0000ffffd3547812 */ /* 0x000fe400078ec0ff */
[----:B------:R-:W-:Y:S01]  /*c8320*/  LOP3.LUT R82, R209, 0xffff, RZ, 0xc0, !PT ;  /* 0x0000ffffd1527812 */ /* 0x000fe200078ec0ff */
[----:B------:R-:W2:Y:S01]  /*c8330*/  LDL.LU R211, [R1+0x5140] ;  /* 0x0051400001d37983 */ /* 0x000ea20000300800 */
[----:B------:R-:W-:-:S02]  /*c8340*/  LOP3.LUT R83, R208, 0xffff, RZ, 0xc0, !PT ;  /* 0x0000ffffd0537812 */ /* 0x000fc400078ec0ff */
[----:B------:R-:W-:Y:S01]  /*c8350*/  PRMT R228, R80, 0x3340, R79 ;  /* 0x0000334050e47816 */ /* 0x000fe2000000004f */
[----:B------:R-:W2:Y:S01]  /*c8360*/  LDL.LU R209, [R1+0x4860] ;  /* 0x0048600001d17983 */ /* 0x000ea20000300800 */
[--C-:B------:R-:W-:Y:S02]  /*c8370*/  PRMT R79, R81, 0x3340, R0.reuse ;  /* 0x00003340514f7816 */ /* 0x100fe40000000000 */
[----:B------:R-:W-:Y:S01]  /*c8380*/  PRMT R80, R82, 0x3340, R0 ;  /* 0x0000334052507816 */ /* 0x000fe20000000000 */
[----:B------:R-:W2:Y:S01]  /*c8390*/  LDL.LU R208, [R1+0x4f44] ;  /* 0x004f440001d07983 */ /* 0x000ea20000300800 */
[----:B------:R-:W-:Y:S02]  /*c83a0*/  PRMT R81, R84, 0x3340, R83 ;  /* 0x0000334054517816 */ /* 0x000fe40000000053 */
[----:B------:R-:W-:Y:S02]  /*c83b0*/  SHF.R.U32.HI R4, RZ, 0x8, R86 ;  /* 0x00000008ff047819 */ /* 0x000fe40000011656 */
[----:B------:R-:W-:-:S02]  /*c83c0*/  PRMT R22, R81, 0x5410, R80 ;  /* 0x0000541051167816 */ /* 0x000fc40000000050 */
[----:B------:R-:W-:Y:S02]  /*c83d0*/  LOP3.LUT R86, R206, 0xffff, RZ, 0xc0, !PT ;  /* 0x0000ffffce567812 */ /* 0x000fe400078ec0ff */
[----:B------:R-:W-:Y:S01]  /*c83e0*/  SHF.R.U32.HI R81, RZ, 0x8, R84 ;  /* 0x00000008ff517819 */ /* 0x000fe20000011654 */
[----:B------:R-:W2:Y:S01]  /*c83f0*/  LDL.LU R206, [R1+0x5178] ;  /* 0x0051780001ce7983 */ /* 0x000ea20000300800 */
[----:B------:R-:W-:Y:S02]  /*c8400*/  LOP3.LUT R88, R202, 0xffff, RZ, 0xc0, !PT ;  /* 0x0000ffffca587812 */ /* 0x000fe400078ec0ff */
[----:B------:R-:W-:Y:S01]  /*c8410*/  LOP3.LUT R84, R203, 0xffff, RZ, 0xc0, !PT ;  /* 0x0000ffffcb547812 */ /* 0x000fe200078ec0ff */
[----:B------:R-:W2:Y:S04]  /*c8420*/  LDL.LU R202, [R1+0x4ecc] ;  /* 0x004ecc0001ca7983 */ /* 0x000ea80000300800 */
[----:B------:R-:W2:Y:S01]  /*c8430*/  LDL.LU R203, [R1+0x4fe0] ;  /* 0x004fe00001cb7983 */ /* 0x000ea20000300800 */
[----:B------:R-:W-:-:S02]  /*c8440*/  SHF.R.U32.HI R5, RZ, 0x8, R87 ;  /* 0x00000008ff057819 */ /* 0x000fc40000011657 */
        /* <DEDUP_REMOVED lines=14> */
[----:B------:R-:W-:-:S04]  /*c8530*/  PRMT R82, R86, 0x3340, R84 ;  /* 0x0000334056527816 */ /* 0x000fc80000000054 */
[----:B------:R-:W-:Y:S02]  /*c8540*/  PRMT R14, R82, 0x5410, R81 ;  /* 0x00005410520e7816 */ /* 0x000fe40000000051 */
        /* <DEDUP_REMOVED lines=14> */
[----:B------:R-:W-:Y:S02]  /*c8630*/  LOP3.LUT R84, R208, 0xffff, RZ, 0xc0, !PT ;  /* 0x0000ffffd0547812 */ /* 0x000fe400078ec0ff */
[----:B------:R-:W-:Y:S02]  /*c8640*/  PRMT R244, R82, 0x3340, R81 ;  /* 0x0000334052f47816 */ /* 0x000fe40000000051 */
[----:B------:R-:W-:-:S02]  /*c8650*/  SHF.R.U32.HI R81, RZ, 0x8, R87 ;  /* 0x00000008ff517819 */ /* 0x000fc40000011657 */
[----:B------:R-:W-:Y:S02]  /*c8660*/  SHF.R.U32.HI R142, RZ, 0x8, R88 ;  /* 0x00000008ff8e7819 */ /* 0x000fe40000011658 */
[----:B------:R-:W-:Y:S02]  /*c8670*/  PRMT R82, R91, 0x3340, R0 ;  /* 0x000033405b527816 */ /* 0x000fe40000000000 */
[----:B------:R-:W-:Y:S02]  /*c8680*/  PRMT R83, R86, 0x3340, R84 ;  /* 0x0000334056537816 */ /* 0x000fe40000000054 */
[----:B------:R-:W-:Y:S02]  /*c8690*/  LOP3.LUT R87, R206, 0xffff, RZ, 0xc0, !PT ;  /* 0x0000ffffce577812 */ /* 0x000fe400078ec0ff */
[----:B------:R-:W-:Y:S01]  /*c86a0*/  LOP3.LUT R88, R202, 0xffff, RZ, 0xc0, !PT ;  /* 0x0000ffffca587812 */ /* 0x000fe200078ec0ff */
[----:B------:R-:W2:Y:S01]  /*c86b0*/  LDL.LU R206, [R1+0x517c] ;  /* 0x00517c0001ce7983 */ /* 0x000ea20000300800 */
[----:B------:R-:W-:-:S02]  /*c86c0*/  LOP3.LUT R85, R203, 0xffff, RZ, 0xc0, !PT ;  /* 0x0000ffffcb557812 */ /* 0x000fc400078ec0ff */
[----:B------:R-:W-:Y:S01]  /*c86d0*/  PRMT R229, R83, 0x5410, R82 ;  /* 0x0000541053e57816 */ /* 0x000fe20000000052 */
[----:B------:R-:W2:Y:S01]  /*c86e0*/  LDL.LU R202, [R1+0x4ee0] ;  /* 0x004ee00001ca7983 */ /* 0x000ea20000300800 */
[----:B------:R-:W-:Y:S02]  /*c86f0*/  PRMT R82, R88, 0x3340, R0 ;  /* 0x0000334058527816 */ /* 0x000fe40000000000 */
[----:B------:R-:W-:Y:S01]  /*c8700*/  PRMT R83, R87, 0x3340, R85 ;  /* 0x0000334057537816 */ /* 0x000fe20000000055 */
[----:B------:R-:W2:Y:S01]  /*c8710*/  LDL.LU R203, [R1+0x4fec] ;  /* 0x004fec0001cb7983 */ /* 0x000ea20000300800 */
[----:B------:R-:W-:Y:S02]  /*c8720*/  SHF.R.U32.HI R87, RZ, 0x8, R87 ;  /* 0x00000008ff577819 */ /* 0x000fe40000011657 */
[----:B------:R-:W-:Y:S02]  /*c8730*/  PRMT R232, R83, 0x5410, R82 ;  /* 0x0000541053e87816 */ /* 0x000fe40000000052 */
[----:B------:R-:W-:-:S02]  /*c8740*/  SHF.R.U32.HI R82, RZ, 0x8, R84 ;  /* 0x00000008ff527819 */ /* 0x000fc40000011654 */
        /* <DEDUP_REMOVED lines=11> */
[----:B------:R-:W-:Y:S02]  /*c8800*/  LOP3.LUT R83, R83, 0xffff, RZ, 0xc0, !PT ;  /* 0x0000ffff53537812 */ /* 0x000fe400078ec0ff */
[----:B------:R-:W-:Y:S01]  /*c8810*/  LOP3.LUT R82, R82, 0xffff, RZ, 0xc0, !PT ;  /* 0x0000ffff52527812 */ /* 0x000fe200078ec0ff */
[----:B------:R-:W2:Y:S03]  /*c8820*/  LDL.LU R166, [R1+0x5194] ;  /* 0x0051940001a67983 */ /* 0x000ea60000300800 */
[----:B------:R-:W-:Y:S01]  /*c8830*/  PRMT R241, R83, 0x3340, R82 ;  /* 0x0000334053f17816 */ /* 0x000fe20000000052 */
[----:B------:R-:W2:Y:S01]  /*c8840*/  LDL.LU R212, [R1+0x5190] ;  /* 0x0051900001d47983 */ /* 0x000ea20000300800 */
[----:B------:R-:W-:Y:S02]  /*c8850*/  PRMT R82, R86, 0x3340, R0 ;  /* 0x0000334056527816 */ /* 0x000fe40000000000 */
[----:B------:R-:W-:Y:S01]  /*c8860*/  PRMT R83, R85, 0x3340, R84 ;  /* 0x0000334055537816 */ /* 0x000fe20000000054 */
[----:B------:R-:W2:Y:S04]  /*c8870*/  LDL.LU R210, [R1+0x519c] ;  /* 0x00519c0001d27983 */ /* 0x000ea80000300800 */
[----:B------:R-:W2:Y:S01]  /*c8880*/  LDL.LU R211, [R1+0x5198] ;  /* 0x0051980001d37983 */ /* 0x000ea20000300800 */
[----:B------:R-:W-:-:S02]  /*c8890*/  PRMT R243, R83, 0x5410, R82 ;  /* 0x0000541053f37816 */ /* 0x000fc40000000052 */
[----:B------:R-:W-:Y:S01]  /*c88a0*/  SHF.R.U32.HI R83, RZ, 0x8, R85 ;  /* 0x00000008ff537819 */ /* 0x000fe20000011655 */
[----:B------:R-:W2:Y:S01]  /*c88b0*/  LDL.LU R209, [R1+0x51b4] ;  /* 0x0051b40001d17983 */ /* 0x000ea20000300800 */
[----:B------:R-:W-:Y:S02]  /*c88c0*/  SHF.R.U32.HI R82, RZ, 0x8, R84 ;  /* 0x00000008ff527819 */ /* 0x000fe40000011654 */
[----:B------:R-:W-:Y:S01]  /*c88d0*/  LOP3.LUT R83, R83, 0xffff, RZ, 0xc0, !PT ;  /* 0x0000ffff53537812 */ /* 0x000fe200078ec0ff */
[----:B------:R-:W2:Y:S01]  /*c88e0*/  LDL.LU R208, [R1+0x51ac] ;  /* 0x0051ac0001d07983 */ /* 0x000ea20000300800 */
[----:B------:R-:W-:-:S04]  /*c88f0*/  LOP3.LUT R82, R82, 0xffff, RZ, 0xc0, !PT ;  /* 0x0000ffff52527812 */ /* 0x000fc800078ec0ff */
[----:B------:R-:W-:Y:S02]  /*c8900*/  PRMT R237, R83, 0x3340, R82 ;  /* 0x0000334053ed7816 */ /* 0x000fe40000000052 */
[----:B------:R-:W-:Y:S02]  /*c8910*/  LOP3.LUT R85, R206, 0xffff, RZ, 0xc0, !PT ;  /* 0x0000ffffce557812 */ /* 0x000fe400078ec0ff */
[----:B------:R-:W2:Y:S01]  /*c8920*/  LDL.LU R206, [R1+0x51a4] ;  /* 0x0051a40001ce7983 */ /* 0x000ea20000300800 */
[----:B------:R-:W-:-:S03]  /*c8930*/  LOP3.LUT R87, R202, 0xffff, RZ, 0xc0, !PT ;  /* 0x0000ffffca577812 */ /* 0x000fc600078ec0ff */
[----:B------:R-:W2:Y:S01]  /*c8940*/  LDL.LU R202, [R1+0x51a0] ;  /* 0x0051a00001ca7983 */ /* 0x000ea20000300800 */
[----:B------:R-:W-:-:S03]  /*c8950*/  LOP3.LUT R84, R203, 0xffff, RZ, 0xc0, !PT ;  /* 0x0000ffffcb547812 */ /* 0x000fc600078ec0ff */
[----:B------:R-:W2:Y:S01]  /*c8960*/  LDL.LU R203, [R1+0x51a8] ;  /* 0x0051a80001cb7983 */ /* 0x000ea20000300800 */
[----:B------:R-:W-:Y:S02]  /*c8970*/  PRMT R82, R87, 0x3340, R0 ;  /* 0x0000334057527816 */ /* 0x000fe40000000000 */
[----:B------:R-:W-:-:S04]  /*c8980*/  PRMT R83, R85, 0x3340, R84 ;  /* 0x0000334055537816 */ /* 0x000fc80000000054 */
[----:B------:R-:W-:Y:S02]  /*c8990*/  PRMT R223, R83, 0x5410, R82 ;  /* 0x0000541053df7816 */ /* 0x000fe40000000052 */
[----:B------:R-:W-:Y:S02]  /*c89a0*/  SHF.R.U32.HI R82, RZ, 0x8, R86 ;  /* 0x00000008ff527819 */ /* 0x000fe40000011656 */
[----:B------:R-:W-:Y:S02]  /*c89b0*/  SHF.R.U32.HI R85, RZ, 0x8, R85 ;  /* 0x00000008ff557819 */ /* 0x000fe40000011655 */
[----:B------:R-:W-:Y:S02]  /*c89c0*/  SHF.R.U32.HI R83, RZ, 0x8, R84 ;  /* 0x00000008ff537819 */ /* 0x000fe40000011654 */
[----:B------:R-:W-:Y:S02]  /*c89d0*/  LOP3.LUT R84, R85, 0xffff, RZ, 0xc0, !PT ;  /* 0x0000ffff55547812 */ /* 0x000fe400078ec0ff */
[----:B---3--:R-:W-:-:S02]  /*c89e0*/  LOP3.LUT R86, R199, 0xffff, RZ, 0xc0, !PT ;  /* 0x0000ffffc7567812 */ /* 0x008fc400078ec0ff */
        /* <DEDUP_REMOVED lines=14> */
[----:B------:R-:W-:Y:S02]  /*c8ad0*/  SHF.R.U32.HI R87, RZ, 0x8, R210 ;  /* 0x00000008ff577819 */ /* 0x000fe400000116d2 */
[----:B------:R-:W-:Y:S02]  /*c8ae0*/  SHF.R.U32.HI R86, RZ, 0x8, R211 ;  /* 0x00000008ff567819 */ /* 0x000fe400000116d3 */
[----:B------:R-:W-:Y:S02]  /*c8af0*/  LOP3.LUT R87, R87, 0xffff, RZ, 0xc0, !PT ;  /* 0x0000ffff57577812 */ /* 0x000fe400078ec0ff */
[----:B------:R-:W-:-:S02]  /*c8b00*/  LOP3.LUT R86, R86, 0xffff, RZ, 0xc0, !PT ;  /* 0x0000ffff56567812 */ /* 0x000fc400078ec0ff */
[----:B------:R-:W-:Y:S02]  /*c8b10*/  SHF.R.U32.HI R133, RZ, 0x8, R88 ;  /* 0x00000008ff857819 */ /* 0x000fe40000011658 */
[----:B------:R-:W-:Y:S02]  /*c8b20*/  PRMT R11, R87, 0x3340, R86 ;  /* 0x00003340570b7816 */ /* 0x000fe40000000056 */
[----:B------:R-:W-:Y:S02]  /*c8b30*/  SHF.R.U32.HI R87, RZ, 0x8, R206 ;  /* 0x00000008ff577819 */ /* 0x000fe400000116ce */
[----:B------:R-:W-:Y:S02]  /*c8b40*/  SHF.R.U32.HI R86, RZ, 0x8, R202 ;  /* 0x00000008ff567819 */ /* 0x000fe400000116ca */
[----:B------:R-:W-:Y:S02]  /*c8b50*/  SHF.R.U32.HI R88, RZ, 0x8, R203 ;  /* 0x00000008ff587819 */ /* 0x000fe400000116cb */
[----:B------:R-:W-:-:S02]  /*c8b60*/  LOP3.LUT R87, R87, 0xffff, RZ, 0xc0, !PT ;  /* 0x0000ffff57577812 */ /* 0x000fc400078ec0ff */
[----:B------:R-:W-:Y:S02]  /*c8b70*/  LOP3.LUT R86, R86, 0xffff, RZ, 0xc0, !PT ;  /* 0x0000ffff56567812 */ /* 0x000fe400078ec0ff */
[----:B------:R-:W-:Y:S02]  /*c8b80*/  LOP3.LUT R88, R88, 0xffff, RZ, 0xc0, !PT ;  /* 0x0000ffff58587812 */ /* 0x000fe400078ec0ff */
[----:B------:R-:W-:Y:S02]  /*c8b90*/  PRMT R246, R87, 0x3340, R86 ;  /* 0x0000334057f67816 */ /* 0x000fe40000000056 */
[----:B------:R-:W-:Y:S02]  /*c8ba0*/  PRMT R86, R88, 0x3340, R0 ;  /* 0x0000334058567816 */ /* 0x000fe40000000000 */
[----:B---3--:R-:W-:Y:S02]  /*c8bb0*/  SHF.R.U32.HI R88, RZ, 0x8, R199 ;  /* 0x00000008ff587819 */ /* 0x008fe400000116c7 */
[----:B------:R-:W3:Y:S01]  /*c8bc0*/  LDL.LU R199, [R1+0x4ed8] ;  /* 0x004ed80001c77983 */ /* 0x000ee20000300800 */
[----:B--2---:R-:W-:-:S03]  /*c8bd0*/  SHF.R.U32.HI R89, RZ, 0x8, R182 ;  /* 0x00000008ff597819 */ /* 0x004fc600000116b6 */
[----:B------:R-:W2:Y:S01]  /*c8be0*/  LDL.LU R182, [R1+0x4bfc] ;  /* 0x004bfc0001b67983 */ /* 0x000ea20000300800 */
[----:B----4-:R-:W-:-:S03]  /*c8bf0*/  SHF.R.U32.HI R87, RZ, 0x8, R215 ;  /* 0x00000008ff577819 */ /* 0x010fc600000116d7 */
[----:B------:R-:W4:Y:S01]  /*c8c00*/  LDL.LU R215, [R1+0x4bc8] ;  /* 0x004bc80001d77983 */ /* 0x000f220000300800 */
[----:B------:R-:W-:Y:S02]  /*c8c10*/  PRMT R111, R124, 0x5410, R111 ;  /* 0x000054107c6f7816 */ /* 0x000fe4000000006f */
[----:B------:R-:W-:Y:S02]  /*c8c20*/  PRMT R110, R123, 0x5410, R110 ;  /* 0x000054107b6e7816 */ /* 0x000fe4000000006e */
[----:B---3--:R-:W-:-:S05]  /*c8c30*/  PRMT R112, R199, 0x5410, R112 ;  /* 0x00005410c7707816 */ /* 0x008fca0000000070 */
[----:B------:R-:W-:Y:S04]  /*c8c40*/  STL [R1+0x4628], R112 ;  /* 0x0046287001007387 */ /* 0x000fe80000100800 */
[----:B------:R-:W-:Y:S04]  /*c8c50*/  STL [R1+0x1634], R111 ;  /* 0x0016346f01007387 */ /* 0x000fe80000100800 */
[----:B------:R-:W-:Y:S04]  /*c8c60*/  STL [R1+0xd74], R110 ;  /* 0x000d746e01007387 */ /* 0x000fe80000100800 */
[----:B------:R-:W3:Y:S01]  /*c8c70*/  LDL.LU R199, [R1+0x47c0] ;  /* 0x0047c00001c77983 */ /* 0x000ee20000300800 */
[----:B--2---:R-:W-:-:S03]  /*c8c80*/  PRMT R96, R182, 0x5410, R96 ;  /* 0x00005410b6607816 */ /* 0x004fc60000000060 */
[----:B------:R-:W2:Y:S01]  /*c8c90*/  LDL.LU R182, [R1+0x4bb8] ;  /* 0x004bb80001b67983 */ /* 0x000ea20000300800 */
[----:B------:R-:W-:Y:S02]  /*c8ca0*/  LOP3.LUT R95, R95, 0xffff, RZ, 0xc0, !PT ;  /* 0x0000ffff5f5f7812 */ /* 0x000fe400078ec0ff */
[----:B------:R-:W-:Y:S02]  /*c8cb0*/  LOP3.LUT R94, R94, 0xffff, RZ, 0xc0, !PT ;  /* 0x0000ffff5e5e7812 */ /* 0x000fe400078ec0ff */
[--C-:B------:R-:W-:Y:S02]  /*c8cc0*/  PRMT R95, R95, 0x3340, R0.reuse ;  /* 0x000033405f5f7816 */ /* 0x100fe40000000000 */
[----:B------:R-:W-:Y:S02]  /*c8cd0*/  PRMT R94, R94, 0x3340, R0 ;  /* 0x000033405e5e7816 */ /* 0x000fe40000000000 */
[----:B------:R-:W-:Y:S02]  /*c8ce0*/  PRMT R95, R121, 0x5410, R95 ;  /* 0x00005410795f7816 */ /* 0x000fe4000000005f */
[----:B----4-:R-:W-:Y:S01]  /*c8cf0*/  PRMT R94, R215, 0x5410, R94 ;  /* 0x00005410d75e7816 */ /* 0x010fe2000000005e */
[----:B------:R-:W-:Y:S04]  /*c8d00*/  STL [R1+0xd70], R96 ;  /* 0x000d706001007387 */ /* 0x000fe80000100800 */
[----:B------:R-:W-:Y:S04]  /*c8d10*/  STL [R1+0xd6c], R95 ;  /* 0x000d6c5f01007387 */ /* 0x000fe80000100800 */
[----:B------:R-:W-:Y:S01]  /*c8d20*/  STL [R1+0xd68], R94 ;  /* 0x000d685e01007387 */ /* 0x000fe20000100800 */
[----:B------:R-:W-:-:S03]  /*c8d30*/  LOP3.LUT R93, R93, 0xffff, RZ, 0xc0, !PT ;  /* 0x0000ffff5d5d7812 */ /* 0x000fc600078ec0ff */
[----:B------:R-:W4:Y:S01]  /*c8d40*/  LDL.LU R215, [R1+0x47b8] ;  /* 0x0047b80001d77983 */ /* 0x000f220000300800 */
[----:B------:R-:W-:Y:S02]  /*c8d50*/  PRMT R93, R93, 0x3340, R0 ;  /* 0x000033405d5d7816 */ /* 0x000fe40000000000 */
[----:B------:R-:W-:Y:S02]  /*c8d60*/  LOP3.LUT R88, R88, 0xffff, RZ, 0xc0, !PT ;  /* 0x0000ffff58587812 */ /* 0x000fe400078ec0ff */
[----:B------:R-:W-:Y:S02]  /*c8d70*/  LOP3.LUT R87, R87, 0xffff, RZ, 0xc0, !PT ;  /* 0x0000ffff57577812 */ /* 0x000fe400078ec0ff */
[----:B------:R-:W-:Y:S02]  /*c8d80*/  LOP3.LUT R196, R196, 0xffff, RZ, 0xc0, !PT ;  /* 0x0000ffffc4c47812 */ /* 0x000fe400078ec0ff */
[----:B------:R-:W-:Y:S02]  /*c8d90*/  LOP3.LUT R89, R89, 0xffff, RZ, 0xc0, !PT ;  /* 0x0000ffff59597812 */ /* 0x000fe400078ec0ff */
[----:B------:R-:W-:-:S02]  /*c8da0*/  PRMT R93, R117, 0x5410, R93 ;  /* 0x00005410755d7816 */ /* 0x000fc4000000005d */
[----:B------:R-:W-:Y:S02]  /*c8db0*/  PRMT R9, R88, 0x3340, R87 ;  /* 0x0000334058097816 */ /* 0x000fe40000000057 */
[--C-:B------:R-:W-:Y:S02]  /*c8dc0*/  PRMT R196, R196, 0x3340, R0.reuse ;  /* 0x00003340c4c47816 */ /* 0x100fe40000000000 */
[----:B------:R-:W-:Y:S01]  /*c8dd0*/  PRMT R87, R89, 0x3340, R0 ;  /* 0x0000334059577816 */ /* 0x000fe20000000000 */
[----:B------:R4:W-:Y:S01]  /*c8de0*/  STL [R1+0xd64], R93 ;  /* 0x000d645d01007387 */ /* 0x0009e20000100800 */
[----:B------:R-:W-:Y:S02]  /*c8df0*/  SHF.R.U32.HI R89, RZ, 0x8, R91 ;  /* 0x00000008ff597819 */ /* 0x000fe4000001165b */
[----:B------:R-:W-:Y:S02]  /*c8e00*/  SHF.R.U32.HI R91, RZ, 0x8, R114 ;  /* 0x00000008ff5b7819 */ /* 0x000fe40000011672 */
[----:B------:R-:W-:-:S02]  /*c8e10*/  SHF.R.U32.HI R117, RZ, 0x8, R183 ;  /* 0x00000008ff757819 */ /* 0x000fc400000116b7 */
[----:B------:R-:W3:Y:S01]  /*c8e20*/  LDL.LU R183, [R1+0x47c4] ;  /* 0x0047c40001b77983 */ /* 0x000ee20000300800 */
[----:B------:R-:W-:-:S03]  /*c8e30*/  SHF.R.U32.HI R114, RZ, 0x8, R179 ;  /* 0x00000008ff727819 */ /* 0x000fc600000116b3 */
[----:B------:R-:W3:Y:S01]  /*c8e40*/  LDL.LU R179, [R1+0x5188] ;  /* 0x0051880001b37983 */ /* 0x000ee20000300800 */
[----:B--2---:R-:W-:-:S03]  /*c8e50*/  PRMT R196, R182, 0x5410, R196 ;  /* 0x00005410b6c47816 */ /* 0x004fc600000000c4 */
[----:B------:R-:W2:Y:S01]  /*c8e60*/  LDL.LU R182, [R1+0x518c] ;  /* 0x00518c0001b67983 */ /* 0x000ea20000300800 */
[----:B------:R-:W-:Y:S02]  /*c8e70*/  LOP3.LUT R92, R92, 0xffff, RZ, 0xc0, !PT ;  /* 0x0000ffff5c5c7812 */ /* 0x000fe400078ec0ff */
[----:B------:R-:W-:Y:S02]  /*c8e80*/  LOP3.LUT R84, R84, 0xffff, RZ, 0xc0, !PT ;  /* 0x0000ffff54547812 */ /* 0x000fe400078ec0ff */
[----:B------:R-:W-:Y:S02]  /*c8e90*/  PRMT R92, R92, 0x3340, R0 ;  /* 0x000033405c5c7816 */ /* 0x000fe40000000000 */
[----:B------:R-:W-:Y:S02]  /*c8ea0*/  PRMT R242, R85, 0x3340, R84 ;  /* 0x0000334055f27816 */ /* 0x000fe40000000054 */
[----:B------:R-:W-:Y:S02]  /*c8eb0*/  SHF.R.U32.HI R85, RZ, 0x8, R166 ;  /* 0x00000008ff557819 */ /* 0x000fe400000116a6 */
[----:B------:R-:W-:-:S02]  /*c8ec0*/  SHF.R.U32.HI R84, RZ, 0x8, R212 ;  /* 0x00000008ff547819 */ /* 0x000fc400000116d4 */
[----:B------:R-:W-:Y:S02]  /*c8ed0*/  LOP3.LUT R85, R85, 0xffff, RZ, 0xc0, !PT ;  /* 0x0000ffff55557812 */ /* 0x000fe400078ec0ff */
[----:B------:R-:W-:Y:S02]  /*c8ee0*/  LOP3.LUT R84, R84, 0xffff, RZ, 0xc0, !PT ;  /* 0x0000ffff54547812 */ /* 0x000fe400078ec0ff */
[----:B----4-:R-:W-:Y:S02]  /*c8ef0*/  PRMT R93, R215, 0x5410, R92 ;  /* 0x00005410d75d7816 */ /* 0x010fe4000000005c */
[----:B------:R-:W-:-:S03]  /*c8f00*/  SHF.R.U32.HI R92, RZ, 0x8, R189 ;  /* 0x00000008ff5c7819 */ /* 0x000fc600000116bd */
[----:B------:R0:W-:Y:S01]  /*c8f10*/  STL [R1+0xd60], R93 ;  /* 0x000d605d01007387 */ /* 0x0001e20000100800 */
[----:B------:R-:W-:-:S03]  /*c8f20*/  PRMT R248, R85, 0x3340, R84 ;  /* 0x0000334055f87816 */ /* 0x000fc60000000054 */
[----:B------:R-:W4:Y:S01]  /*c8f30*/  LDL.LU R189, [R1+0x54f8] ;  /* 0x0054f80001bd7983 */ /* 0x000f220000300800 */
[----:B------:R-:W-:Y:S02]  /*c8f40*/  SHF.R.U32.HI R84, RZ, 0x8, R209 ;  /* 0x00000008ff547819 */ /* 0x000fe400000116d1 */
[----:B0-----:R-:W-:Y:S02]  /*c8f50*/  SHF.R.U32.HI R93, RZ, 0x8, R188 ;  /* 0x00000008ff5d7819 */ /* 0x001fe400000116bc */
[----:B------:R-:W4:Y:S01]  /*c8f60*/  LDL.LU R188, [R1+0x54f4] ;  /* 0x0054f40001bc7983 */ /* 0x000f220000300800 */
[----:B------:R-:W-:-:S03]  /*c8f70*/  SHF.R.U32.HI R85, RZ, 0x8, R208 ;  /* 0x00000008ff557819 */ /* 0x000fc600000116d0 */
[----:B------:R-:W4:Y:S04]  /*c8f80*/  LDL.LU R210, [R1+0x47bc] ;  /* 0x0047bc0001d27983 */ /* 0x000f280000300800 */
[----:B------:R-:W4:Y:S04]  /*c8f90*/  LDL.LU R211, [R1+0x47b4] ;  /* 0x0047b40001d37983 */ /* 0x000f280000300800 */
[----:B------:R-:W4:Y:S04]  /*c8fa0*/  LDL.LU R209, [R1+0x47b0] ;  /* 0x0047b00001d17983 */ /* 0x000f280000300800 */
[----:B------:R-:W4:Y:S01]  /*c8fb0*/  LDL.LU R208, [R1+0x477c] ;  /* 0x00477c0001d07983 */ /* 0x000f220000300800 */
[----:B--2---:R-:W-:-:S03]  /*c8fc0*/  SHF.R.U32.HI R96, RZ, 0x8, R182 ;  /* 0x00000008ff607819 */ /* 0x004fc600000116b6 */
[----:B------:R-:W2:Y:S01]  /*c8fd0*/  LDL.LU R182, [R1+0x4778] ;  /* 0x0047780001b67983 */ /* 0x000ea20000300800 */
[----:B------:R-:W-:Y:S02]  /*c8fe0*/  LOP3.LUT R197, R197, 0xffff, RZ, 0xc0, !PT ;  /* 0x0000ffffc5c57812 */ /* 0x000fe400078ec0ff */
[----:B------:R-:W-:Y:S01]  /*c8ff0*/  LOP3.LUT R198, R198, 0xffff, RZ, 0xc0, !PT ;  /* 0x0000ffffc6c67812 */ /* 0x000fe200078ec0ff */
[----:B------:R-:W2:Y:S01]  /*c9000*/  LDL.LU R206, [R1+0x4774] ;  /* 0x0047740001ce7983 */ /* 0x000ea20000300800 */
[----:B------:R-:W-:Y:S02]  /*c9010*/  PRMT R197, R197, 0x3340, R0 ;  /* 0x00003340c5c57816 */ /* 0x000fe40000000000 */
[----:B------:R-:W-:Y:S01]  /*c9020*/  SHF.R.U32.HI R110, RZ, 0x8, R172 ;  /* 0x00000008ff6e7819 */ /* 0x000fe200000116ac */
[----:B------:R-:W2:Y:S01]  /*c9030*/  LDL.LU R202, [R1+0xc] ;  /* 0x00000c0001ca7983 */ /* 0x000ea20000300800 */
[----:B------:R-:W-:-:S03]  /*c9040*/  SHF.R.U32.HI R94, RZ, 0x8, R173 ;  /* 0x00000008ff5e7819 */ /* 0x000fc600000116ad */
[----:B------:R-:W2:Y:S01]  /*c9050*/  LDL.LU R172, [R1+0x476c] ;  /* 0x00476c0001ac7983 */ /* 0x000ea20000300800 */
[----:B------:R-:W-:Y:S02]  /*c9060*/  PRMT R198, R198, 0x3340, R0 ;  /* 0x00003340c6c67816 */ /* 0x000fe40000000000 */
[----:B---3--:R-:W-:Y:S01]  /*c9070*/  PRMT R197, R199, 0x5410, R197 ;  /* 0x00005410c7c57816 */ /* 0x008fe200000000c5 */
[----:B------:R-:W3:Y:S01]  /*c9080*/  LDL.LU R203, [R1+0x8] ;  /* 0x0000080001cb7983 */ /* 0x000ee20000300800 */
[----:B------:R-:W-:Y:S02]  /*c9090*/  SHF.R.U32.HI R88, RZ, 0x8, R90 ;  /* 0x00000008ff587819 */ /* 0x000fe4000001165a */
[----:B------:R-:W-:Y:S01]  /*c90a0*/  SHF.R.U32.HI R124, RZ, 0x8, R174 ;  /* 0x00000008ff7c7819 */ /* 0x000fe200000116ae */
[----:B------:R-:W3:Y:S01]  /*c90b0*/  LDL.LU R173, [R1+0x4768] ;  /* 0x0047680001ad7983 */ /* 0x000ee20000300800 */
[----:B------:R-:W-:Y:S02]  /*c90c0*/  SHF.R.U32.HI R90, RZ, 0x8, R113 ;  /* 0x00000008ff5a7819 */ /* 0x000fe40000011671 */
[----:B------:R-:W-:Y:S01]  /*c90d0*/  SHF.R.U32.HI R95, RZ, 0x8, R179 ;  /* 0x00000008ff5f7819 */ /* 0x000fe200000116b3 */
[----:B------:R-:W3:Y:S01]  /*c90e0*/  LDL.LU R199, [R1+0x4] ;  /* 0x0000040001c77983 */ /* 0x000ee20000300800 */
[----:B------:R-:W-:-:S03]  /*c90f0*/  SHF.R.U32.HI R113, RZ, 0x8, R171 ;  /* 0x00000008ff717819 */ /* 0x000fc600000116ab */
[----:B------:R-:W3:Y:S01]  /*c9100*/  LDL.LU R174, [R1+0x4764] ;  /* 0x0047640001ae7983 */ /* 0x000ee20000300800 */
[----:B------:R-:W-:Y:S02]  /*c9110*/  LOP3.LUT R204, R204, 0xffff, RZ, 0xc0, !PT ;  /* 0x0000ffffcccc7812 */ /* 0x000fe400078ec0ff */
[----:B------:R-:W-:Y:S01]  /*c9120*/  PRMT R198, R183, 0x5410, R198 ;  /* 0x00005410b7c67816 */ /* 0x000fe200000000c6 */
[----:B------:R-:W3:Y:S01]  /*c9130*/  LDL.LU R179, [R1] ;  /* 0x0000000001b37983 */ /* 0x000ee20000300800 */
[----:B------:R-:W-:-:S03]  /*c9140*/  LOP3.LUT R180, R180, 0xffff, RZ, 0xc0, !PT ;  /* 0x0000ffffb4b47812 */ /* 0x000fc600078ec0ff */
[----:B------:R-:W3:Y:S01]  /*c9150*/  LDL.LU R171, [R1+0x4760] ;  /* 0x0047600001ab7983 */ /* 0x000ee20000300800 */
[----:B------:R-:W-:Y:S02]  /*c9160*/  SHF.R.U32.HI R140, RZ, 0x8, R115 ;  /* 0x00000008ff8c7819 */ /* 0x000fe40000011673 */
[----:B------:R-:W-:Y:S01]  /*c9170*/  SHF.R.U32.HI R111, RZ, 0x8, R187 ;  /* 0x00000008ff6f7819 */ /* 0x000fe200000116bb */
[----:B------:R-:W3:Y:S01]  /*c9180*/  LDL.LU R183, [R1+0x4750] ;  /* 0x0047500001b77983 */ /* 0x000ee20000300800 */
[----:B------:R-:W-:Y:S02]  /*c9190*/  LOP3.LUT R190, R190, 0xffff, RZ, 0xc0, !PT ;  /* 0x0000ffffbebe7812 */ /* 0x000fe400078ec0ff */
[----:B------:R-:W-:Y:S01]  /*c91a0*/  SHF.R.U32.HI R115, RZ, 0x8, R195 ;  /* 0x00000008ff737819 */ /* 0x000fe200000116c3 */
[----:B------:R-:W3:Y:S01]  /*c91b0*/  LDL.LU R215, [R1+0x4744] ;  /* 0x0047440001d77983 */ /* 0x000ee20000300800 */
[----:B------:R-:W-:Y:S02]  /*c91c0*/  PRMT R204, R204, 0x3340, R0 ;  /* 0x00003340cccc7816 */ /* 0x000fe40000000000 */
[----:B------:R-:W-:Y:S01]  /*c91d0*/  SHF.R.U32.HI R112, RZ, 0x8, R191 ;  /* 0x00000008ff707819 */ /* 0x000fe200000116bf */
[----:B------:R-:W3:Y:S01]  /*c91e0*/  LDL.LU R187, [R1+0x4740] ;  /* 0x0047400001bb7983 */ /* 0x000ee20000300800 */
[----:B------:R-:W-:-:S03]  /*c91f0*/  LOP3.LUT R205, R205, 0xffff, RZ, 0xc0, !PT ;  /* 0x0000ffffcdcd7812 */ /* 0x000fc600078ec0ff */
[----:B------:R-:W3:Y:S01]  /*c9200*/  LDL.LU R195, [R1+0xd14] ;  /* 0x000d140001c37983 */ /* 0x000ee20000300800 */
[----:B------:R-:W-:-:S03]  /*c9210*/  PRMT R180, R180, 0x3340, R0 ;  /* 0x00003340b4b47816 */ /* 0x000fc60000000000 */
[----:B------:R-:W3:Y:S01]  /*c9220*/  LDL.LU R191, [R1+0xd0c] ;  /* 0x000d0c0001bf7983 */ /* 0x000ee20000300800 */
[----:B------:R-:W-:Y:S02]  /*c9230*/  PRMT R190, R190, 0x3340, R0 ;  /* 0x00003340bebe7816 */ /* 0x000fe40000000000 */
[----:B------:R-:W-:Y:S01]  /*c9240*/  SHF.R.U32.HI R123, RZ, 0x8, R161 ;  /* 0x00000008ff7b7819 */ /* 0x000fe200000116a1 */
[----:B------:R-:W3:Y:S01]  /*c9250*/  LDL.LU R163, [R1+0xd10] ;  /* 0x000d100001a37983 */ /* 0x000ee20000300800 */
[----:B------:R-:W-:Y:S02]  /*c9260*/  SHF.R.U32.HI R121, RZ, 0x8, R160 ;  /* 0x00000008ff797819 */ /* 0x000fe400000116a0 */
[----:B------:R-:W-:Y:S01]  /*c9270*/  PRMT R204, R120, 0x5410, R204 ;  /* 0x0000541078cc7816 */ /* 0x000fe200000000cc */
[----:B------:R-:W3:Y:S01]  /*c9280*/  LDL.LU R162, [R1+0xd08] ;  /* 0x000d080001a27983 */ /* 0x000ee20000300800 */
[----:B------:R-:W-:Y:S02]  /*c9290*/  PRMT R205, R205, 0x3340, R0 ;  /* 0x00003340cdcd7816 */ /* 0x000fe40000000000 */
[----:B------:R-:W-:Y:S01]  /*c92a0*/  SHF.R.U32.HI R120, RZ, 0x8, R159 ;  /* 0x00000008ff787819 */ /* 0x000fe2000001169f */
[----:B------:R-:W3:Y:S01]  /*c92b0*/  LDL.LU R161, [R1+0xd04] ;  /* 0x000d040001a17983 */ /* 0x000ee20000300800 */
[----:B----4-:R-:W-:-:S03]  /*c92c0*/  PRMT R180, R208, 0x5410, R180 ;  /* 0x00005410d0b47816 */ /* 0x010fc600000000b4 */
[----:B------:R-:W4:Y:S01]  /*c92d0*/  LDL.LU R160, [R1+0xcfc] ;  /* 0x000cfc0001a07983 */ /* 0x000f220000300800 */
[----:B------:R-:W-:Y:S02]  /*c92e0*/  LOP3.LUT R181, R181, 0xffff, RZ, 0xc0, !PT ;  /* 0x0000ffffb5b57812 */ /* 0x000fe400078ec0ff */
[----:B------:R-:W-:Y:S01]  /*c92f0*/  PRMT R190, R209, 0x5410, R190 ;  /* 0x00005410d1be7816 */ /* 0x000fe200000000be */
[----:B------:R-:W4:Y:S01]  /*c9300*/  LDL.LU R159, [R1+0xcf4] ;  /* 0x000cf400019f7983 */ /* 0x000f220000300800 */
[----:B------:R-:W-:-:S03]  /*c9310*/  PRMT R189, R211, 0x5410, R189 ;  /* 0x00005410d3bd7816 */ /* 0x000fc600000000bd */
[----:B------:R-:W4:Y:S01]  /*c9320*/  LDL.LU R208, [R1+0xcf8] ;  /* 0x000cf80001d07983 */ /* 0x000f220000300800 */
[----:B------:R-:W-:Y:S02]  /*c9330*/  PRMT R205, R118, 0x5410, R205 ;  /* 0x0000541076cd7816 */ /* 0x000fe400000000cd */
[----:B------:R-:W-:Y:S01]  /*c9340*/  PRMT R188, R210, 0x5410, R188 ;  /* 0x00005410d2bc7816 */ /* 0x000fe200000000bc */
[----:B------:R-:W4:Y:S01]  /*c9350*/  LDL.LU R209, [R1+0xcec] ;  /* 0x000cec0001d17983 */ /* 0x000f220000300800 */
[----:B------:R-:W-:-:S03]  /*c9360*/  SHF.R.U32.HI R118, RZ, 0x8, R201 ;  /* 0x00000008ff767819 */ /* 0x000fc600000116c9 */
[----:B------:R-:W4:Y:S01]  /*c9370*/  LDL.LU R211, [R1+0xce8] ;  /* 0x000ce80001d37983 */ /* 0x000f220000300800 */
[----:B------:R-:W-:-:S03]  /*c9380*/  PRMT R181, R181, 0x3340, R0 ;  /* 0x00003340b5b57816 */ /* 0x000fc60000000000 */
[----:B------:R-:W4:Y:S04]  /*c9390*/  LDL.LU R210, [R1+0xce4] ;  /* 0x000ce40001d27983 */ /* 0x000f280000300800 */
[----:B------:R-:W4:Y:S04]  /*c93a0*/  LDL.LU R201, [R1+0xcd4] ;  /* 0x000cd40001c97983 */ /* 0x000f280000300800 */
[----:B------:R-:W4:Y:S04]  /*c93b0*/  LDL.LU R212, [R1+0xcb0] ;  /* 0x000cb00001d47983 */ /* 0x000f280000300800 */
[----:B------:R-:W4:Y:S04]  /*c93c0*/  LDL.LU R164, [R1+0xcac] ;  /* 0x000cac0001a47983 */ /* 0x000f280000300800 */
[----:B------:R-:W4:Y:S04]  /*c93d0*/  LDL.LU R165, [R1+0xca8] ;  /* 0x000ca80001a57983 */ /* 0x000f280000300800 */
[----:B------:R-:W4:Y:S01]  /*c93e0*/  LDL.LU R166, [R1+0xca0] ;  /* 0x000ca00001a67983 */ /* 0x000f220000300800 */
[----:B--2---:R-:W-:-:S03]  /*c93f0*/  PRMT R181, R182, 0x5410, R181 ;  /* 0x00005410b6b57816 */ /* 0x004fc600000000b5 */
[----:B------:R-:W2:Y:S01]  /*c9400*/  LDL.LU R182, [R1+0x54f0] ;  /* 0x0054f00001b67983 */ /* 0x000ea20000300800 */
[----:B------:R-:W-:Y:S02]  /*c9410*/  PRMT R172, R172, 0x5410, R202 ;  /* 0x00005410acac7816 */ /* 0x000fe400000000ca */
[----:B---3--:R-:W-:Y:S02]  /*c9420*/  PRMT R173, R173, 0x5410, R203 ;  /* 0x00005410adad7816 */ /* 0x008fe400000000cb */
[----:B------:R-:W-:Y:S02]  /*c9430*/  PRMT R174, R174, 0x5410, R199 ;  /* 0x00005410aeae7816 */ /* 0x000fe400000000c7 */
[----:B------:R-:W-:Y:S02]  /*c9440*/  PRMT R171, R171, 0x5410, R179 ;  /* 0x00005410abab7816 */ /* 0x000fe400000000b3 */
[----:B--2---:R-:W-:Y:S02]  /*c9450*/  PRMT R182, R206, 0x5410, R182 ;  /* 0x00005410ceb67816 */ /* 0x004fe400000000b6 */
[----:B------:R-:W2:Y:S04]  /*c9460*/  LDL.LU R206, [R1+0x54ec] ;  /* 0x0054ec0001ce7983 */ /* 0x000ea80000300800 */
[----:B------:R-:W4:Y:S04]  /*c9470*/  LDL.LU R202, [R1+0x54e8] ;  /* 0x0054e80001ca7983 */ /* 0x000f280000300800 */
[----:B------:R-:W3:Y:S04]  /*c9480*/  LDL.LU R203, [R1+0x54e4] ;  /* 0x0054e40001cb7983 */ /* 0x000ee80000300800 */
[----:B------:R-:W2:Y:S04]  /*c9490*/  LDL.LU R199, [R1+0x54e0] ;  /* 0x0054e00001c77983 */ /* 0x000ea80000300800 */
[----:B------:R-:W4:Y:S02]  /*c94a0*/  LDL.LU R179, [R1+0x54dc] ;  /* 0x0054dc0001b37983 */ /* 0x000f240000300800 */
[----:B----4-:R-:W-:-:S02]  /*c94b0*/  PRMT R179, R183, 0x5410, R179 ;  /* 0x00005410b7b37816 */ /* 0x010fc400000000b3 */
[----:B------:R-:W4:Y:S02]  /*c94c0*/  LDL.LU R183, [R1+0x54d8] ;  /* 0x0054d80001b77983 */ /* 0x000f240000300800 */
[----:B----4-:R-:W-:Y:S02]  /*c94d0*/  PRMT R183, R215, 0x5410, R183 ;  /* 0x00005410d7b77816 */ /* 0x010fe400000000b7 */
[----:B------:R-:W4:Y:S02]  /*c94e0*/  LDL.LU R215, [R1+0x54d4] ;  /* 0x0054d40001d77983 */ /* 0x000f240000300800 */
[----:B----4-:R-:W-:Y:S02]  /*c94f0*/  PRMT R215, R187, 0x5410, R215 ;  /* 0x00005410bbd77816 */ /* 0x010fe400000000d7 */
[----:B------:R-:W4:Y:S04]  /*c9500*/  LDL.LU R187, [R1+0x54d0] ;  /* 0x0054d00001bb7983 */ /* 0x000f280000300800 */
[----:B------:R0:W-:Y:S04]  /*c9510*/  STL [R1+0xd5c], R215 ;  /* 0x000d5cd701007387 */ /* 0x0001e80000100800 */
[----:B0-----:R-:W3:Y:S01]  /*c9520*/  LDL R215, [R1+0x400] ;  /* 0x0004000001d77983 */ /* 0x001ee20000100800 */
[----:B----4-:R-:W-:-:S03]  /*c9530*/  PRMT R187, R195, 0x5410, R187 ;  /* 0x00005410c3bb7816 */ /* 0x010fc600000000bb */
[----:B------:R-:W4:Y:S01]  /*c9540*/  LDL.LU R195, [R1+0x54cc] ;  /* 0x0054cc0001c37983 */ /* 0x000f220000300800 */
[----:B------:R-:W-:Y:S02]  /*c9550*/  LOP3.LUT R207, R207, 0xffff, RZ, 0xc0, !PT ;  /* 0x0000ffffcfcf7812 */ /* 0x000fe400078ec0ff */
[----:B----4-:R-:W-:Y:S02]  /*c9560*/  PRMT R195, R191, 0x5410, R195 ;  /* 0x00005410bfc37816 */ /* 0x010fe400000000c3 */
[----:B------:R-:W4:Y:S01]  /*c9570*/  LDL.LU R191, [R1+0x54c8] ;  /* 0x0054c80001bf7983 */ /* 0x000f220000300800 */
[----:B------:R-:W-:Y:S02]  /*c9580*/  PRMT R207, R207, 0x3340, R0 ;  /* 0x00003340cfcf7816 */ /* 0x000fe40000000000 */
[----:B--2---:R-:W-:Y:S02]  /*c9590*/  PRMT R199, R162, 0x5410, R199 ;  /* 0x00005410a2c77816 */ /* 0x004fe400000000c7 */
[----:B---3--:R-:W-:-:S02]  /*c95a0*/  PRMT R203, R161, 0x5410, R203 ;  /* 0x00005410a1cb7816 */ /* 0x008fc400000000cb */
[----:B------:R-:W-:Y:S02]  /*c95b0*/  PRMT R202, R160, 0x5410, R202 ;  /* 0x00005410a0ca7816 */ /* 0x000fe400000000ca */
[----:B------:R-:W-:Y:S02]  /*c95c0*/  PRMT R206, R159, 0x5410, R206 ;  /* 0x000054109fce7816 */ /* 0x000fe400000000ce */
[----:B------:R-:W-:Y:S02]  /*c95d0*/  PRMT R207, R208, 0x5410, R207 ;  /* 0x00005410d0cf7816 */ /* 0x000fe400000000cf */
[----:B----4-:R-:W-:Y:S02]  /*c95e0*/  PRMT R191, R163, 0x5410, R191 ;  /* 0x00005410a3bf7816 */ /* 0x010fe400000000bf */
[----:B------:R-:W2:Y:S04]  /*c95f0*/  LDL.LU R163, [R1+0xc94] ;  /* 0x000c940001a37983 */ /* 0x000ea80000300800 */
[----:B------:R-:W3:Y:S04]  /*c9600*/  LDL.LU R162, [R1+0xc90] ;  /* 0x000c900001a27983 */ /* 0x000ee80000300800 */
[----:B------:R-:W4:Y:S04]  /*c9610*/  LDL.LU R161, [R1+0xc84] ;  /* 0x000c840001a17983 */ /* 0x000f280000300800 */
[----:B------:R-:W4:Y:S04]  /*c9620*/  LDL.LU R160, [R1+0xc8c] ;  /* 0x000c8c0001a07983 */ /* 0x000f280000300800 */
[----:B------:R-:W4:Y:S04]  /*c9630*/  LDL.LU R159, [R1+0xc80] ;  /* 0x000c8000019f7983 */ /* 0x000f280000300800 */
[----:B------:R-:W2:Y:S02]  /*c9640*/  LDL.LU R208, [R1+0x54c4] ;  /* 0x0054c40001d07983 */ /* 0x000ea40000300800 */
[----:B--2---:R-:W-:-:S02]  /*c9650*/  PRMT R208, R209, 0x5410, R208 ;  /* 0x00005410d1d07816 */ /* 0x004fc400000000d0 */
[----:B------:R-:W2:Y:S02]  /*c9660*/  LDL.LU R209, [R1+0x54c0] ;  /* 0x0054c00001d17983 */ /* 0x000ea40000300800 */
[----:B--2---:R-:W-:Y:S02]  /*c9670*/  PRMT R209, R211, 0x5410, R209 ;  /* 0x00005410d3d17816 */ /* 0x004fe400000000d1 */
[----:B------:R-:W2:Y:S02]  /*c9680*/  LDL.LU R211, [R1+0x54bc] ;  /* 0x0054bc0001d37983 */ /* 0x000ea40000300800 */
[----:B--2---:R-:W-:Y:S02]  /*c9690*/  PRMT R211, R210, 0x5410, R211 ;  /* 0x00005410d2d37816 */ /* 0x004fe400000000d3 */
[----:B------:R-:W2:Y:S02]  /*c96a0*/  LDL.LU R210, [R1+0x54b8] ;  /* 0x0054b80001d27983 */ /* 0x000ea40000300800 */
[----:B--2---:R-:W-:-:S02]  /*c96b0*/  PRMT R210, R201, 0x5410, R210 ;  /* 0x00005410c9d27816 */ /* 0x004fc400000000d2 */
[----:B------:R-:W2:Y:S01]  /*c96c0*/  LDL.LU R201, [R1+0x54b4] ;  /* 0x0054b40001c97983 */ /* 0x000ea20000300800 */
[----:B------:R-:W-:-:S04]  /*c96d0*/  LOP3.LUT R213, R213, 0xffff, RZ, 0xc0, !PT ;  /* 0x0000ffffd5d57812 */ /* 0x000fc800078ec0ff */
[----:B------:R-:W-:-:S04]  /*c96e0*/  PRMT R213, R213, 0x3340, R0 ;  /* 0x00003340d5d57816 */ /* 0x000fc80000000000 */
[----:B------:R-:W-:Y:S02]  /*c96f0*/  PRMT R213, R166, 0x5410, R213 ;  /* 0x00005410a6d57816 */ /* 0x000fe400000000d5 */
[----:B--2---:R-:W-:Y:S02]  /*c9700*/  PRMT R201, R212, 0x5410, R201 ;  /* 0x00005410d4c97816 */ /* 0x004fe400000000c9 */
[----:B------:R-:W2:Y:S04]  /*c9710*/  LDL.LU R212, [R1+0x54b0] ;  /* 0x0054b00001d47983 */ /* 0x000ea80000300800 */
[----:B------:R-:W-:Y:S04]  /*c9720*/  STL [R1+0xd58], R201 ;  /* 0x000d58c901007387 */ /* 0x000fe80000100800 */
[----:B------:R-:W2:Y:S01]  /*c9730*/  LDL.LU R166, [R1+0x404] ;  /* 0x0004040001a67983 */ /* 0x000ea20000300800 */
[----:B------:R-:W-:-:S02]  /*c9740*/  LOP3.LUT R176, R176, 0xffff, RZ, 0xc0, !PT ;  /* 0x0000ffffb0b07812 */ /* 0x000fc400078ec0ff */
[----:B------:R-:W-:Y:S02]  /*c9750*/  LOP3.LUT R214, R214, 0xffff, RZ, 0xc0, !PT ;  /* 0x0000ffffd6d67812 */ /* 0x000fe400078ec0ff */
[----:B------:R-:W-:Y:S02]  /*c9760*/  LOP3.LUT R175, R175, 0xffff, RZ, 0xc0, !PT ;  /* 0x0000ffffafaf7812 */ /* 0x000fe400078ec0ff */
[--C-:B------:R-:W-:Y:S02]  /*c9770*/  PRMT R176, R176, 0x3340, R0.reuse ;  /* 0x00003340b0b07816 */ /* 0x100fe40000000000 */
[----:B------:R-:W-:Y:S02]  /*c9780*/  LOP3.LUT R170, R170, 0xffff, RZ, 0xc0, !PT ;  /* 0x0000ffffaaaa7812 */ /* 0x000fe400078ec0ff */
[--C-:B------:R-:W-:Y:S02]  /*c9790*/  PRMT R214, R214, 0x3340, R0.reuse ;  /* 0x00003340d6d67816 */ /* 0x100fe40000000000 */
[----:B------:R-:W-:-:S02]  /*c97a0*/  PRMT R175, R175, 0x3340, R0 ;  /* 0x00003340afaf7816 */ /* 0x000fc40000000000 */
[----:B------:R-:W-:Y:S02]  /*c97b0*/  LOP3.LUT R169, R169, 0xffff, RZ, 0xc0, !PT ;  /* 0x0000ffffa9a97812 */ /* 0x000fe400078ec0ff */
[----:B------:R-:W-:Y:S02]  /*c97c0*/  PRMT R170, R170, 0x3340, R0 ;  /* 0x00003340aaaa7816 */ /* 0x000fe40000000000 */
[----:B------:R-:W-:Y:S02]  /*c97d0*/  LOP3.LUT R168, R168, 0xffff, RZ, 0xc0, !PT ;  /* 0x0000ffffa8a87812 */ /* 0x000fe400078ec0ff */
[----:B------:R-:W-:Y:S02]  /*c97e0*/  PRMT R176, R163, 0x5410, R176 ;  /* 0x00005410a3b07816 */ /* 0x000fe400000000b0 */
[----:B------:R-:W-:Y:S02]  /*c97f0*/  PRMT R214, R165, 0x5410, R214 ;  /* 0x00005410a5d67816 */ /* 0x000fe400000000d6 */
[----:B------:R-:W-:Y:S01]  /*c9800*/  PRMT R169, R169, 0x3340, R0 ;  /* 0x00003340a9a97816 */ /* 0x000fe20000000000 */
[----:B------:R-:W2:Y:S01]  /*c9810*/  LDL.LU R165, [R1+0x34c] ;  /* 0x00034c0001a57983 */ /* 0x000ea20000300800 */
[----:B---3--:R-:W-:-:S02]  /*c9820*/  PRMT R175, R162, 0x5410, R175 ;  /* 0x00005410a2af7816 */ /* 0x008fc400000000af */
[----:B------:R-:W-:Y:S02]  /*c9830*/  PRMT R168, R168, 0x3340, R0 ;  /* 0x00003340a8a87816 */ /* 0x000fe40000000000 */
[----:B----4-:R-:W-:Y:S02]  /*c9840*/  PRMT R170, R161, 0x5410, R170 ;  /* 0x00005410a1aa7816 */ /* 0x010fe400000000aa */
[----:B------:R-:W-:Y:S02]  /*c9850*/  PRMT R169, R160, 0x5410, R169 ;  /* 0x00005410a0a97816 */ /* 0x000fe400000000a9 */
[----:B------:R-:W-:Y:S02]  /*c9860*/  SHF.R.U32.HI R185, RZ, 0x8, R185 ;  /* 0x00000008ffb97819 */ /* 0x000fe400000116b9 */
[----:B------:R-:W-:Y:S02]  /*c9870*/  PRMT R168, R159, 0x5410, R168 ;  /* 0x000054109fa87816 */ /* 0x000fe400000000a8 */
[----:B------:R-:W-:-:S02]  /*c9880*/  LOP3.LUT R177, R177, 0xffff, RZ, 0xc0, !PT ;  /* 0x0000ffffb1b17812 */ /* 0x000fc400078ec0ff */
[----:B------:R-:W-:Y:S02]  /*c9890*/  LOP3.LUT R178, R178, 0xffff, RZ, 0xc0, !PT ;  /* 0x0000ffffb2b27812 */ /* 0x000fe400078ec0ff */
[----:B------:R-:W-:Y:S02]  /*c98a0*/  LOP3.LUT R184, R184, 0xffff, RZ, 0xc0, !PT ;  /* 0x0000ffffb8b87812 */ /* 0x000fe400078ec0ff */
[----:B------:R-:W-:Y:S02]  /*c98b0*/  LOP3.LUT R185, R185, 0xffff, RZ, 0xc0, !PT ;  /* 0x0000ffffb9b97812 */ /* 0x000fe400078ec0ff */
[----:B------:R-:W-:Y:S02]  /*c98c0*/  LOP3.LUT R186, R186, 0xffff, RZ, 0xc0, !PT ;  /* 0x0000ffffbaba7812 */ /* 0x000fe400078ec0ff */
[----:B------:R-:W-:Y:S02]  /*c98d0*/  PRMT R177, R177, 0x3340, R0 ;  /* 0x00003340b1b17816 */ /* 0x000fe40000000000 */
[----:B------:R-:W-:-:S02]  /*c98e0*/  LOP3.LUT R192, R192, 0xffff, RZ, 0xc0, !PT ;  /* 0x0000ffffc0c07812 */ /* 0x000fc400078ec0ff */
[--C-:B------:R-:W-:Y:S02]  /*c98f0*/  PRMT R178, R178, 0x3340, R0.reuse ;  /* 0x00003340b2b27816 */ /* 0x100fe40000000000 */
[----:B------:R-:W-:Y:S02]  /*c9900*/  LOP3.LUT R193, R193, 0xffff, RZ, 0xc0, !PT ;  /* 0x0000ffffc1c17812 */ /* 0x000fe400078ec0ff */
[--C-:B------:R-:W-:Y:S02]  /*c9910*/  PRMT R184, R184, 0x3340, R0.reuse ;  /* 0x00003340b8b87816 */ /* 0x100fe40000000000 */
[----:B------:R-:W-:Y:S02]  /*c9920*/  LOP3.LUT R194, R194, 0xffff, RZ, 0xc0, !PT ;  /* 0x0000ffffc2c27812 */ /* 0x000fe400078ec0ff */
[----:B------:R-:W-:Y:S02]  /*c9930*/  PRMT R185, R185, 0x3340, R0 ;  /* 0x00003340b9b97816 */ /* 0x000fe40000000000 */
[----:B------:R-:W-:-:S02]  /*c9940*/  LOP3.LUT R200, R200, 0xffff, RZ, 0xc0, !PT ;  /* 0x0000ffffc8c87812 */ /* 0x000fc400078ec0ff */
[--C-:B------:R-:W-:Y:S02]  /*c9950*/  PRMT R186, R186, 0x3340, R0.reuse ;  /* 0x00003340baba7816 */ /* 0x100fe40000000000 */
[--C-:B------:R-:W-:Y:S02]  /*c9960*/  PRMT R192, R192, 0x3340, R0.reuse ;  /* 0x00003340c0c07816 */ /* 0x100fe40000000000 */
[----:B------:R-:W-:Y:S02]  /*c9970*/  PRMT R23, R23, 0x5410, R177 ;  /* 0x0000541017177816 */ /* 0x000fe400000000b1 */
[----:B------:R-:W-:Y:S02]  /*c9980*/  PRMT R193, R193, 0x3340, R0 ;  /* 0x00003340c1c17816 */ /* 0x000fe40000000000 */
[----:B------:R-:W-:Y:S02]  /*c9990*/  PRMT R217, R217, 0x5410, R178 ;  /* 0x00005410d9d97816 */ /* 0x000fe400000000b2 */
[----:B------:R-:W-:-:S02]  /*c99a0*/  PRMT R194, R194, 0x3340, R0 ;  /* 0x00003340c2c27816 */ /* 0x000fc40000000000 */
        /* <DEDUP_REMOVED lines=8> */
[----:B------:R-:W-:Y:S02]  /*c9a30*/  PRMT R233, R233, 0x5410, R194 ;  /* 0x00005410e9e97816 */ /* 0x000fe400000000c2 */
[----:B------:R-:W-:Y:S02]  /*c9a40*/  PRMT R239, R239, 0x5410, R200 ;  /* 0x00005410efef7816 */ /* 0x000fe400000000c8 */
[----:B--2---:R-:W-:Y:S02]  /*c9a50*/  PRMT R212, R164, 0x5410, R212 ;  /* 0x00005410a4d47816 */ /* 0x004fe400000000d4 */
[----:B------:R-:W2:Y:S04]  /*c9a60*/  LDL.LU R164, [R1+0x340] ;  /* 0x0003400001a47983 */ /* 0x000ea80000300800 */
[----:B------:R-:W3:Y:S04]  /*c9a70*/  LDL.LU R163, [R1+0x344] ;  /* 0x0003440001a37983 */ /* 0x000ee80000300800 */
[----:B------:R-:W-:Y:S04]  /*c9a80*/  STL [R1+0xd50], R176 ;  /* 0x000d50b001007387 */ /* 0x000fe80000100800 */
[----:B------:R-:W4:Y:S04]  /*c9a90*/  LDL.LU R162, [R1+0x33c] ;  /* 0x00033c0001a27983 */ /* 0x000f280000300800 */
[----:B------:R-:W-:Y:S04]  /*c9aa0*/  STL [R1+0xd44], R175 ;  /* 0x000d44af01007387 */ /* 0x000fe80000100800 */
[----:B------:R-:W4:Y:S04]  /*c9ab0*/  LDL.LU R161, [R1+0x338] ;  /* 0x0003380001a17983 */ /* 0x000f280000300800 */
[----:B------:R-:W-:Y:S04]  /*c9ac0*/  STL [R1+0xd48], R170 ;  /* 0x000d48aa01007387 */ /* 0x000fe80000100800 */
[----:B------:R-:W4:Y:S04]  /*c9ad0*/  LDL.LU R160, [R1+0x334] ;  /* 0x0003340001a07983 */ /* 0x000f280000300800 */
[----:B------:R-:W-:Y:S04]  /*c9ae0*/  STL [R1+0xd40], R169 ;  /* 0x000d40a901007387 */ /* 0x000fe80000100800 */
[----:B------:R-:W4:Y:S04]  /*c9af0*/  LDL.LU R159, [R1+0x330] ;  /* 0x00033000019f7983 */ /* 0x000f280000300800 */
[----:B------:R0:W-:Y:S04]  /*c9b00*/  STL [R1+0xd34], R168 ;  /* 0x000d34a801007387 */ /* 0x0001e80000100800 */
[----:B0-----:R-:W4:Y:S04]  /*c9b10*/  LDL.LU R168, [R1+0x240] ;  /* 0x0002400001a87983 */ /* 0x001f280000300800 */
        /* <DEDUP_REMOVED lines=10> */
[----:B------:R-:W-:-:S03]  /*c9bc0*/  PRMT R167, R166, 0x5410, R167 ;  /* 0x00005410a6a77816 */ /* 0x000fc600000000a7 */
[----:B------:R-:W4:Y:S04]  /*c9bd0*/  LDL.LU R193, [R1+0x20c] ;  /* 0x00020c0001c17983 */ /* 0x000f280000300800 */
[----:B------:R-:W4:Y:S04]  /*c9be0*/  LDL.LU R194, [R1+0x208] ;  /* 0x0002080001c27983 */ /* 0x000f280000300800 */
[----:B------:R-:W4:Y:S04]  /*c9bf0*/  LDL.LU R200, [R1+0x200] ;  /* 0x0002000001c87983 */ /* 0x000f280000300800 */
[----:B------:R-:W4:Y:S04]  /*c9c00*/  LDL.LU R201, [R1+0x204] ;  /* 0x0002040001c97983 */ /* 0x000f280000300800 */
[----:B------:R-:W2:Y:S04]  /*c9c10*/  LDL.LU R166, [R1+0x54ac] ;  /* 0x0054ac0001a67983 */ /* 0x000ea80000300800 */
[----:B------:R0:W-:Y:S04]  /*c9c20*/  STL [R1+0xd38], R167 ;  /* 0x000d38a701007387 */ /* 0x0001e80000100800 */
[----:B0-----:R-:W4:Y:S01]  /*c9c30*/  LDL.LU R167, [R1+0x248] ;  /* 0x0002480001a77983 */ /* 0x001f220000300800 */
[----:B--2---:R-:W-:-:S03]  /*c9c40*/  PRMT R166, R165, 0x5410, R166 ;  /* 0x00005410a5a67816 */ /* 0x004fc600000000a6 */
[----:B------:R-:W2:Y:S04]  /*c9c50*/  LDL.LU R165, [R1+0x54a8] ;  /* 0x0054a80001a57983 */ /* 0x000ea80000300800 */
[----:B------:R0:W-:Y:S04]  /*c9c60*/  STL [R1+0xd30], R166 ;  /* 0x000d30a601007387 */ /* 0x0001e80000100800 */
[----:B0-----:R-:W4:Y:S01]  /*c9c70*/  LDL.LU R166, [R1+0x244] ;  /* 0x0002440001a67983 */ /* 0x001f220000300800 */
[----:B--2---:R-:W-:-:S03]  /*c9c80*/  PRMT R165, R164, 0x5410, R165 ;  /* 0x00005410a4a57816 */ /* 0x004fc600000000a5 */
[----:B------:R-:W3:Y:S04]  /*c9c90*/  LDL.LU R164, [R1+0x54a4] ;  /* 0x0054a40001a47983 */ /* 0x000ee80000300800 */
[----:B------:R0:W-:Y:S04]  /*c9ca0*/  STL [R1+0xd24], R165 ;  /* 0x000d24a501007387 */ /* 0x0001e80000100800 */
[----:B0-----:R-:W2:Y:S01]  /*c9cb0*/  LDL.LU R165, [R1+0x24c] ;  /* 0x00024c0001a57983 */ /* 0x001ea20000300800 */
[----:B---3--:R-:W-:-:S03]  /*c9cc0*/  PRMT R164, R163, 0x5410, R164 ;  /* 0x00005410a3a47816 */ /* 0x008fc600000000a4 */
[----:B------:R-:W4:Y:S04]  /*c9cd0*/  LDL.LU R163, [R1+0x54a0] ;  /* 0x0054a00001a37983 */ /* 0x000f280000300800 */
[----:B------:R0:W-:Y:S04]  /*c9ce0*/  STL [R1+0xd20], R164 ;  /* 0x000d20a401007387 */ /* 0x0001e80000100800 */
[----:B0-----:R-:W3:Y:S01]  /*c9cf0*/  LDL.LU R164, [R1+0x250] ;  /* 0x0002500001a47983 */ /* 0x001ee20000300800 */
[----:B----4-:R-:W-:-:S03]  /*c9d00*/  PRMT R163, R162, 0x5410, R163 ;  /* 0x00005410a2a37816 */ /* 0x010fc600000000a3 */
[----:B------:R-:W4:Y:S04]  /*c9d10*/  LDL.LU R162, [R1+0x549c] ;  /* 0x00549c0001a27983 */ /* 0x000f280000300800 */
[----:B------:R0:W-:Y:S04]  /*c9d20*/  STL [R1+0xd1c], R163 ;  /* 0x000d1ca301007387 */ /* 0x0001e80000100800 */
[----:B0-----:R-:W2:Y:S01]  /*c9d30*/  LDL.LU R163, [R1+0x254] ;  /* 0x0002540001a37983 */ /* 0x001ea20000300800 */
[----:B----4-:R-:W-:-:S03]  /*c9d40*/  PRMT R162, R161, 0x5410, R162 ;  /* 0x00005410a1a27816 */ /* 0x010fc600000000a2 */
        /* <DEDUP_REMOVED lines=8> */
[----:B------:R-:W4:Y:S01]  /*c9dd0*/  LDL.LU R159, [R1+0x5490] ;  /* 0x00549000019f7983 */ /* 0x000f220000300800 */
        /* <DEDUP_REMOVED lines=10> */
[--C-:B------:R-:W-:Y:S02]  /*c9e80*/  PRMT R155, R155, 0x3340, R0.reuse ;  /* 0x000033409b9b7816 */ /* 0x100fe40000000000 */
[----:B------:R-:W-:-:S02]  /*c9e90*/  PRMT R154, R154, 0x3340, R0 ;  /* 0x000033409a9a7816 */ /* 0x000fc40000000000 */
[----:B---3--:R-:W-:Y:S02]  /*c9ea0*/  PRMT R158, R162, 0x5410, R158 ;  /* 0x00005410a29e7816 */ /* 0x008fe4000000009e */
[--C-:B------:R-:W-:Y:S02]  /*c9eb0*/  PRMT R153, R153, 0x3340, R0.reuse ;  /* 0x0000334099997816 */ /* 0x100fe40000000000 */
[----:B--2---:R-:W-:Y:S01]  /*c9ec0*/  PRMT R157, R163, 0x5410, R157 ;  /* 0x00005410a39d7816 */ /* 0x004fe2000000009d */
[----:B------:R-:W-:Y:S01]  /*c9ed0*/  STL [R1+0xd08], R160 ;  /* 0x000d08a001007387 */ /* 0x000fe20000100800 */
[----:B------:R-:W-:Y:S02]  /*c9ee0*/  PRMT R152, R152, 0x3340, R0 ;  /* 0x0000334098987816 */ /* 0x000fe40000000000 */
[----:B------:R-:W-:Y:S02]  /*c9ef0*/  LOP3.LUT R148, R148, 0xffff, RZ, 0xc0, !PT ;  /* 0x0000ffff94947812 */ /* 0x000fe400078ec0ff */
        /* <DEDUP_REMOVED lines=22> */
[----:B----4-:R-:W-:-:S05]  /*ca060*/  PRMT R159, R161, 0x5410, R159 ;  /* 0x00005410a19f7816 */ /* 0x010fca000000009f */
        /* <DEDUP_REMOVED lines=20> */
[----:B0-----:R-:W2:Y:S04]  /*ca1b0*/  LDL.LU R153, [R1+0x1fc] ;  /* 0x0001fc0001997983 */ /* 0x001ea80000300800 */
[----:B------:R-:W-:Y:S04]  /*ca1c0*/  STL [R1+0xc94], R108 ;  /* 0x000c946c01007387 */ /* 0x000fe80000100800 */
[----:B------:R-:W3:Y:S04]  /*ca1d0*/  LDL.LU R154, [R1+0x1f8] ;  /* 0x0001f800019a7983 */ /* 0x000ee80000300800 */
        /* <DEDUP_REMOVED lines=29> */
[----:B------:R-:W-:-:S04]  /*ca3b0*/  LOP3.LUT R24, R24, 0xffff, RZ, 0xc0, !PT ;  /* 0x0000ffff18187812 */ /* 0x000fc800078ec0ff */
[--C-:B------:R-:W-:Y:S02]  /*ca3c0*/  PRMT R24, R24, 0x3340, R0.reuse ;  /* 0x0000334018187816 */ /* 0x100fe40000000000 */
[----:B------:R-:W-:Y:S02]  /*ca3d0*/  LOP3.LUT R28, R28, 0xffff, RZ, 0xc0, !PT ;  /* 0x0000ffff1c1c7812 */ /* 0x000fe400078ec0ff */
[----:B------:R-:W-:Y:S02]  /*ca3e0*/  LOP3.LUT R29, R29, 0xffff, RZ, 0xc0, !PT ;  /* 0x0000ffff1d1d7812 */ /* 0x000fe400078ec0ff */
[--C-:B------:R-:W-:Y:S02]  /*ca3f0*/  PRMT R28, R28, 0x3340, R0.reuse ;  /* 0x000033401c1c7816 */ /* 0x100fe40000000000 */
[----:B------:R-:W-:Y:S02]  /*ca400*/  LOP3.LUT R31, R31, 0xffff, RZ, 0xc0, !PT ;  /* 0x0000ffff1f1f7812 */ /* 0x000fe400078ec0ff */
[----:B------:R-:W-:-:S02]  /*ca410*/  PRMT R29, R29, 0x3340, R0 ;  /* 0x000033401d1d7816 */ /* 0x000fc40000000000 */
[--C-:B------:R-:W-:Y:S02]  /*ca420*/  PRMT R30, R30, 0x3340, R0.reuse ;  /* 0x000033401e1e7816 */ /* 0x100fe40000000000 */
[--C-:B------:R-:W-:Y:S02]  /*ca430*/  PRMT R31, R31, 0x3340, R0.reuse ;  /* 0x000033401f1f7816 */ /* 0x100fe40000000000 */
[----:B------:R-:W-:Y:S02]  /*ca440*/  LOP3.LUT R32, R32, 0xffff, RZ, 0xc0, !PT ;  /* 0x0000ffff20207812 */ /* 0x000fe400078ec0ff */
[----:B------:R-:W-:Y:S02]  /*ca450*/  LOP3.LUT R34, R34, 0xffff, RZ, 0xc0, !PT ;  /* 0x0000ffff22227812 */ /* 0x000fe400078ec0ff */
[--C-:B------:R-:W-:Y:S02]  /*ca460*/  PRMT R32, R32, 0x3340, R0.reuse ;  /* 0x0000334020207816 */ /* 0x100fe40000000000 */
[----:B------:R-:W-:-:S02]  /*ca470*/  PRMT R34, R34, 0x3340, R0 ;  /* 0x0000334022227816 */ /* 0x000fc40000000000 */
[----:B------:R-:W-:Y:S02]  /*ca480*/  LOP3.LUT R35, R35, 0xffff, RZ, 0xc0, !PT ;  /* 0x0000ffff23237812 */ /* 0x000fe400078ec0ff */
[----:B------:R-:W-:Y:S02]  /*ca490*/  LOP3.LUT R36, R36, 0xffff, RZ, 0xc0, !PT ;  /* 0x0000ffff24247812 */ /* 0x000fe400078ec0ff */
[----:B------:R-:W-:Y:S02]  /*ca4a0*/  LOP3.LUT R37, R37, 0xffff, RZ, 0xc0, !PT ;  /* 0x0000ffff25257812 */ /* 0x000fe400078ec0ff */
[--C-:B------:R-:W-:Y:S02]  /*ca4b0*/  PRMT R35, R35, 0x3340, R0.reuse ;  /* 0x0000334023237816 */ /* 0x100fe40000000000 */
[--C-:B------:R-:W-:Y:S02]  /*ca4c0*/  PRMT R36, R36, 0x3340, R0.reuse ;  /* 0x0000334024247816 */ /* 0x100fe40000000000 */
[----:B------:R-:W-:-:S02]  /*ca4d0*/  PRMT R37, R37, 0x3340, R0 ;  /* 0x0000334025257816 */ /* 0x000fc40000000000 */
[----:B------:R-:W-:Y:S02]  /*ca4e0*/  LOP3.LUT R39, R39, 0xffff, RZ, 0xc0, !PT ;  /* 0x0000ffff27277812 */ /* 0x000fe400078ec0ff */
[----:B------:R-:W-:Y:S02]  /*ca4f0*/  LOP3.LUT R40, R40, 0xffff, RZ, 0xc0, !PT ;  /* 0x0000ffff28287812 */ /* 0x000fe400078ec0ff */
[--C-:B------:R-:W-:Y:S02]  /*ca500*/  PRMT R39, R39, 0x3340, R0.reuse ;  /* 0x0000334027277816 */ /* 0x100fe40000000000 */
[----:B------:R-:W-:Y:S02]  /*ca510*/  PRMT R40, R40, 0x3340, R0 ;  /* 0x0000334028287816 */ /* 0x000fe40000000000 */
[----:B------:R-:W-:-:S04]  /*ca520*/  LOP3.LUT R45, R45, 0xffff, RZ, 0xc0, !PT ;  /* 0x0000ffff2d2d7812 */ /* 0x000fc800078ec0ff */
[----:B------:R-:W-:Y:S02]  /*ca530*/  PRMT R45, R45, 0x3340, R0 ;  /* 0x000033402d2d7816 */ /* 0x000fe40000000000 */
[----:B--2---:R-:W-:Y:S02]  /*ca540*/  PRMT R107, R153, 0x5410, R106 ;  /* 0x00005410996b7816 */ /* 0x004fe4000000006a */
[----:B---3--:R-:W-:-:S03]  /*ca550*/  PRMT R106, R154, 0x5410, R105 ;  /* 0x000054109a6a7816 */ /* 0x008fc60000000069 */
[----:B------:R-:W-:Y:S01]  /*ca560*/  STL [R1+0xc8c], R107 ;  /* 0x000c8c6b01007387 */ /* 0x000fe20000100800 */
[----:B----4-:R-:W-:-:S03]  /*ca570*/  PRMT R105, R155, 0x5410, R104 ;  /* 0x000054109b697816 */ /* 0x010fc60000000068 */
[----:B------:R-:W-:Y:S01]  /*ca580*/  STL [R1+0xc80], R106 ;  /* 0x000c806a01007387 */ /* 0x000fe20000100800 */
[----:B------:R-:W-:-:S03]  /*ca590*/  PRMT R104, R156, 0x5410, R103 ;  /* 0x000054109c687816 */ /* 0x000fc60000000067 */
        /* <DEDUP_REMOVED lines=18> */
[----:B------:R0:W-:Y:S01]  /*ca6c0*/  STL [R1+0x24c], R24 ;  /* 0x00024c1801007387 */ /* 0x0001e20000100800 */
[----:B------:R-:W-:-:S03]  /*ca6d0*/  PRMT R25, R166, 0x5410, R27 ;  /* 0x00005410a6197816 */ /* 0x000fc6000000001b */
[----:B------:R1:W-:Y:S01]  /*ca6e0*/  STL [R1+0x248], R26 ;  /* 0x0002481a01007387 */ /* 0x0003e20000100800 */
[----:B0-----:R-:W-:-:S03]  /*ca6f0*/  PRMT R24, R167, 0x5410, R28 ;  /* 0x00005410a7187816 */ /* 0x001fc6000000001c */
[----:B------:R0:W-:Y:S01]  /*ca700*/  STL [R1+0x244], R25 ;  /* 0x0002441901007387 */ /* 0x0001e20000100800 */
[----:B-1----:R-:W-:-:S03]  /*ca710*/  PRMT R26, R168, 0x5410, R29 ;  /* 0x00005410a81a7816 */ /* 0x002fc6000000001d */
[----:B------:R1:W-:Y:S01]  /*ca720*/  STL [R1+0x240], R24 ;  /* 0x0002401801007387 */ /* 0x0003e20000100800 */
[----:B0-----:R-:W-:-:S03]  /*ca730*/  PRMT R25, R169, 0x5410, R30 ;  /* 0x00005410a9197816 */ /* 0x001fc6000000001e */
[----:B------:R0:W-:Y:S01]  /*ca740*/  STL [R1+0x23c], R26 ;  /* 0x00023c1a01007387 */ /* 0x0001e20000100800 */
[----:B-1----:R-:W-:-:S03]  /*ca750*/  PRMT R24, R170, 0x5410, R31 ;  /* 0x00005410aa187816 */ /* 0x002fc6000000001f */
[----:B------:R1:W-:Y:S04]  /*ca760*/  STL [R1+0x238], R25 ;  /* 0x0002381901007387 */ /* 0x0003e80000100800 */
[----:B------:R2:W-:Y:S01]  /*ca770*/  STL [R1+0x234], R24 ;  /* 0x0002341801007387 */ /* 0x0005e20000100800 */
[----:B0-----:R-:W-:Y:S02]  /*ca780*/  PRMT R26, R175, 0x5410, R32 ;  /* 0x00005410af1a7816 */ /* 0x001fe40000000020 */
[----:B-1----:R-:W-:-:S03]  /*ca790*/  PRMT R25, R176, 0x5410, R33 ;  /* 0x00005410b0197816 */ /* 0x002fc60000000021 */
[----:B------:R0:W-:Y:S01]  /*ca7a0*/  STL [R1+0x22c], R26 ;  /* 0x00022c1a01007387 */ /* 0x0001e20000100800 */
[----:B--2---:R-:W-:-:S03]  /*ca7b0*/  PRMT R24, R177, 0x5410, R34 ;  /* 0x00005410b1187816 */ /* 0x004fc60000000022 */
        /* <DEDUP_REMOVED lines=10> */
[----:B------:R-:W-:Y:S01]  /*ca860*/  STL [R1+0x210], R26 ;  /* 0x0002101a01007387 */ /* 0x000fe20000100800 */
[----:B--2---:R-:W-:-:S03]  /*ca870*/  PRMT R24, R193, 0x5410, R40 ;  /* 0x00005410c1187816 */ /* 0x004fc60000000028 */
[----:B------:R-:W-:Y:S04]  /*ca880*/  STL [R1+0x20c], R25 ;  /* 0x00020c1901007387 */ /* 0x000fe80000100800 */
[----:B------:R0:W-:Y:S04]  /*ca890*/  STL [R1+0x208], R24 ;  /* 0x0002081801007387 */ /* 0x0001e80000100800 */
        /* <DEDUP_REMOVED lines=18> */
[----:B------:R-:W4:Y:S04]  /*ca9c0*/  LDL.LU R175, [R1+0xc0] ;  /* 0x0000c00001af7983 */ /* 0x000f280000300800 */
[----:B------:R-:W3:Y:S04]  /*ca9d0*/  LDL.LU R176, [R1+0xb8] ;  /* 0x0000b80001b07983 */ /* 0x000ee80000300800 */
[----:B------:R-:W3:Y:S04]  /*ca9e0*/  LDL.LU R177, [R1+0xa4] ;  /* 0x0000a40001b17983 */ /* 0x000ee80000300800 */
[----:B------:R-:W3:Y:S04]  /*ca9f0*/  LDL.LU R178, [R1+0xa8] ;  /* 0x0000a80001b27983 */ /* 0x000ee80000300800 */
[----:B------:R-:W2:Y:S04]  /*caa00*/  LDL.LU R184, [R1+0xa0] ;  /* 0x0000a00001b87983 */ /* 0x000ea80000300800 */
[----:B------:R-:W4:Y:S04]  /*caa10*/  LDL.LU R185, [R1+0x8c] ;  /* 0x00008c0001b97983 */ /* 0x000f280000300800 */
[----:B------:R-:W3:Y:S04]  /*caa20*/  LDL.LU R186, [R1+0x88] ;  /* 0x0000880001ba7983 */ /* 0x000ee80000300800 */
[----:B------:R-:W3:Y:S01]  /*caa30*/  LDL.LU R192, [R1+0x84] ;  /* 0x0000840001c07983 */ /* 0x000ee20000300800 */
[----:B------:R-:W-:-:S02]  /*caa40*/  PRMT R41, R194, 0x5410, R41 ;  /* 0x00005410c2297816 */ /* 0x000fc40000000029 */
[----:B------:R-:W-:Y:S01]  /*caa50*/  PRMT R45, R200, 0x5410, R45 ;  /* 0x00005410c82d7816 */ /* 0x000fe2000000002d */
[----:B------:R-:W3:Y:S01]  /*caa60*/  LDL.LU R193, [R1+0x80] ;  /* 0x0000800001c17983 */ /* 0x000ee20000300800 */
[----:B------:R-:W-:-:S03]  /*caa70*/  PRMT R43, R201, 0x5410, R43 ;  /* 0x00005410c92b7816 */ /* 0x000fc6000000002b */
[----:B------:R-:W3:Y:S04]  /*caa80*/  LDL.LU R194, [R1+0x7c] ;  /* 0x00007c0001c27983 */ /* 0x000ee80000300800 */
[----:B------:R-:W3:Y:S04]  /*caa90*/  LDL.LU R200, [R1+0x68] ;  /* 0x0000680001c87983 */ /* 0x000ee80000300800 */
[----:B------:R-:W3:Y:S01]  /*caaa0*/  LDL.LU R201, [R1+0x64] ;  /* 0x0000640001c97983 */ /* 0x000ee20000300800 */
[----:B------:R-:W-:Y:S02]  /*caab0*/  LOP3.LUT R71, R71, 0xffff, RZ, 0xc0, !PT ;  /* 0x0000ffff47477812 */ /* 0x000fe400078ec0ff */
[----:B------:R-:W-:-:S02]  /*caac0*/  LOP3.LUT R72, R72, 0xffff, RZ, 0xc0, !PT ;  /* 0x0000ffff48487812 */ /* 0x000fc400078ec0ff */
[----:B------:R-:W-:Y:S02]  /*caad0*/  LOP3.LUT R73, R73, 0xffff, RZ, 0xc0, !PT ;  /* 0x0000ffff49497812 */ /* 0x000fe400078ec0ff */
[----:B------:R-:W-:Y:S02]  /*caae0*/  LOP3.LUT R74, R74, 0xffff, RZ, 0xc0, !PT ;  /* 0x0000ffff4a4a7812 */ /* 0x000fe400078ec0ff */
[--C-:B------:R-:W-:Y:S02]  /*caaf0*/  PRMT R71, R71, 0x3340, R0.reuse ;  /* 0x0000334047477816 */ /* 0x100fe40000000000 */
[----:B------:R-:W-:Y:S02]  /*cab00*/  LOP3.LUT R75, R75, 0xffff, RZ, 0xc0, !PT ;  /* 0x0000ffff4b4b7812 */ /* 0x000fe400078ec0ff */
[----:B------:R-:W-:Y:S02]  /*cab10*/  LOP3.LUT R66, R66, 0xffff, RZ, 0xc0, !PT ;  /* 0x0000ffff42427812 */ /* 0x000fe400078ec0ff */
[----:B------:R-:W-:-:S02]  /*cab20*/  PRMT R72, R72, 0x3340, R0 ;  /* 0x0000334048487816 */ /* 0x000fc40000000000 */
[--C-:B------:R-:W-:Y:S02]  /*cab30*/  PRMT R73, R73, 0x3340, R0.reuse ;  /* 0x0000334049497816 */ /* 0x100fe40000000000 */
[--C-:B------:R-:W-:Y:S02]  /*cab40*/  PRMT R74, R74, 0x3340, R0.reuse ;  /* 0x000033404a4a7816 */ /* 0x100fe40000000000 */
[----:B------:R-:W-:Y:S02]  /*cab50*/  PRMT R32, R17, 0x5410, R7 ;  /* 0x0000541011207816 */ /* 0x000fe40000000007 */
[----:B------:R-:W-:Y:S01]  /*cab60*/  PRMT R75, R75, 0x3340, R0 ;  /* 0x000033404b4b7816 */ /* 0x000fe20000000000 */
[----:B------:R-:W3:Y:S01]  /*cab70*/  LDL.LU R17, [R1+0x548c] ;  /* 0x00548c0001117983 */ /* 0x000ee20000300800 */
[----:B------:R-:W-:Y:S02]  /*cab80*/  LOP3.LUT R76, R76, 0xffff, RZ, 0xc0, !PT ;  /* 0x0000ffff4c4c7812 */ /* 0x000fe400078ec0ff */
[----:B------:R-:W-:-:S02]  /*cab90*/  PRMT R71, R15, 0x5410, R71 ;  /* 0x000054100f477816 */ /* 0x000fc40000000047 */
[----:B------:R-:W-:Y:S01]  /*caba0*/  PRMT R66, R66, 0x3340, R0 ;  /* 0x0000334042427816 */ /* 0x000fe20000000000 */
[----:B------:R-:W3:Y:S01]  /*cabb0*/  LDL.LU R15, [R1+0x5488] ;  /* 0x00548800010f7983 */ /* 0x000ee20000300800 */
[----:B------:R-:W-:Y:S02]  /*cabc0*/  LOP3.LUT R77, R77, 0xffff, RZ, 0xc0, !PT ;  /* 0x0000ffff4d4d7812 */ /* 0x000fe400078ec0ff */
[----:B------:R-:W-:Y:S02]  /*cabd0*/  PRMT R72, R3, 0x5410, R72 ;  /* 0x0000541003487816 */ /* 0x000fe40000000048 */
[----:B------:R-:W3:Y:S01]  /*cabe0*/  LDL.LU R3, [R1+0x5484] ;  /* 0x0054840001037983 */ /* 0x000ee20000300800 */
[----:B------:R-:W-:Y:S02]  /*cabf0*/  PRMT R73, R216, 0x5410, R73 ;  /* 0x00005410d8497816 */ /* 0x000fe40000000049 */
[----:B------:R-:W-:Y:S01]  /*cac00*/  PRMT R74, R13, 0x5410, R74 ;  /* 0x000054100d4a7816 */ /* 0x000fe2000000004a */
[----:B------:R-:W3:Y:S01]  /*cac10*/  LDL.LU R216, [R1+0x5480] ;  /* 0x0054800001d87983 */ /* 0x000ee20000300800 */
[----:B------:R-:W-:-:S02]  /*cac20*/  LOP3.LUT R68, R68, 0xffff, RZ, 0xc0, !PT ;  /* 0x0000ffff44447812 */ /* 0x000fc400078ec0ff */
[--C-:B------:R-:W-:Y:S01]  /*cac30*/  PRMT R76, R76, 0x3340, R0.reuse ;  /* 0x000033404c4c7816 */ /* 0x100fe20000000000 */
[----:B------:R-:W3:Y:S01]  /*cac40*/  LDL.LU R13, [R1+0x547c] ;  /* 0x00547c00010d7983 */ /* 0x000ee20000300800 */
[----:B------:R-:W-:Y:S02]  /*cac50*/  PRMT R75, R2, 0x5410, R75 ;  /* 0x00005410024b7816 */ /* 0x000fe4000000004b */
[--C-:B------:R-:W-:Y:S01]  /*cac60*/  PRMT R77, R77, 0x3340, R0.reuse ;  /* 0x000033404d4d7816 */ /* 0x100fe20000000000 */
[----:B------:R-:W3:Y:S01]  /*cac70*/  LDL.LU R2, [R1+0x5478] ;  /* 0x0054780001027983 */ /* 0x000ee20000300800 */
[----:B------:R-:W-:Y:S02]  /*cac80*/  LOP3.LUT R81, R81, 0xffff, RZ, 0xc0, !PT ;  /* 0x0000ffff51517812 */ /* 0x000fe400078ec0ff */
[----:B------:R-:W-:Y:S02]  /*cac90*/  LOP3.LUT R142, R142, 0xffff, RZ, 0xc0, !PT ;  /* 0x0000ffff8e8e7812 */ /* 0x000fe400078ec0ff */
[----:B------:R-:W-:-:S02]  /*caca0*/  PRMT R68, R68, 0x3340, R0 ;  /* 0x0000334044447816 */ /* 0x000fc40000000000 */
[----:B------:R-:W-:Y:S02]  /*cacb0*/  LOP3.LUT R133, R133, 0xffff, RZ, 0xc0, !PT ;  /* 0x0000ffff85857812 */ /* 0x000fe400078ec0ff */
[----:B------:R-:W-:Y:S02]  /*cacc0*/  PRMT R76, R18, 0x5410, R76 ;  /* 0x00005410124c7816 */ /* 0x000fe4000000004c */
[----:B------:R-:W-:Y:S02]  /*cacd0*/  LOP3.LUT R82, R82, 0xffff, RZ, 0xc0, !PT ;  /* 0x0000ffff52527812 */ /* 0x000fe400078ec0ff */
[----:B------:R-:W-:Y:S02]  /*cace0*/  PRMT R77, R231, 0x5410, R77 ;  /* 0x00005410e74d7816 */ /* 0x000fe4000000004d */
        /* <DEDUP_REMOVED lines=12> */
[--C-:B------:R-:W-:Y:S02]  /*cadb0*/  PRMT R82, R82, 0x3340, R0.reuse ;  /* 0x0000334052527816 */ /* 0x100fe40000000000 */
[----:B------:R-:W-:-:S02]  /*cadc0*/  PRMT R4, R4, 0x3340, R0 ;  /* 0x0000334004047816 */ /* 0x000fc40000000000 */
[--C-:B------:R-:W-:Y:S02]  /*cadd0*/  PRMT R83, R83, 0x3340, R0.reuse ;  /* 0x0000334053537816 */ /* 0x100fe40000000000 */
[----:B------:R-:W-:Y:S02]  /*cade0*/  PRMT R81, R8, 0x5410, R81 ;  /* 0x0000541008517816 */ /* 0x000fe40000000051 */
[--C-:B------:R-:W-:Y:S02]  /*cadf0*/  PRMT R5, R5, 0x3340, R0.reuse ;  /* 0x0000334005057816 */ /* 0x100fe40000000000 */
[----:B------:R-:W-:Y:S02]  /*cae00*/  PRMT R84, R84, 0x3340, R0 ;  /* 0x0000334054547816 */ /* 0x000fe40000000000 */
[----:B------:R-:W-:Y:S02]  /*cae10*/  LOP3.LUT R88, R88, 0xffff, RZ, 0xc0, !PT ;  /* 0x0000ffff58587812 */ /* 0x000fe400078ec0ff */
[----:B------:R-:W-:-:S02]  /*cae20*/  PRMT R28, R244, 0x5410, R142 ;  /* 0x00005410f41c7816 */ /* 0x000fc4000000008e */
[--C-:B------:R-:W-:Y:S02]  /*cae30*/  PRMT R6, R6, 0x3340, R0.reuse ;  /* 0x0000334006067816 */ /* 0x100fe40000000000 */
[----:B------:R-:W-:Y:S02]  /*cae40*/  PRMT R85, R85, 0x3340, R0 ;  /* 0x0000334055557816 */ /* 0x000fe40000000000 */
[----:B------:R-:W-:Y:S02]  /*cae50*/  LOP3.LUT R89, R89, 0xffff, RZ, 0xc0, !PT ;  /* 0x0000ffff59597812 */ /* 0x000fe400078ec0ff */
[----:B------:R-:W-:Y:S02]  /*cae60*/  PRMT R133, R240, 0x5410, R133 ;  /* 0x00005410f0857816 */ /* 0x000fe40000000085 */
[----:B------:R-:W-:Y:S02]  /*cae70*/  LOP3.LUT R90, R90, 0xffff, RZ, 0xc0, !PT ;  /* 0x0000ffff5a5a7812 */ /* 0x000fe400078ec0ff */
[----:B------:R-:W-:-:S02]  /*cae80*/  PRMT R82, R237, 0x5410, R82 ;  /* 0x00005410ed527816 */ /* 0x000fc40000000052 */
[----:B------:R-:W-:Y:S02]  /*cae90*/  LOP3.LUT R91, R91, 0xffff, RZ, 0xc0, !PT ;  /* 0x0000ffff5b5b7812 */ /* 0x000fe400078ec0ff */
[----:B------:R-:W-:Y:S02]  /*caea0*/  PRMT R83, R234, 0x5410, R83 ;  /* 0x00005410ea537816 */ /* 0x000fe40000000053 */
[--C-:B------:R-:W-:Y:S02]  /*caeb0*/  PRMT R88, R88, 0x3340, R0.reuse ;  /* 0x0000334058587816 */ /* 0x100fe40000000000 */
[--C-:B------:R-:W-:Y:S02]  /*caec0*/  PRMT R89, R89, 0x3340, R0.reuse ;  /* 0x0000334059597816 */ /* 0x100fe40000000000 */
        /* <DEDUP_REMOVED lines=10> */
[----:B--2---:R-:W-:Y:S02]  /*caf70*/  PRMT R66, R184, 0x5410, R66 ;  /* 0x00005410b8427816 */ /* 0x004fe40000000042 */
[----:B------:R-:W2:Y:S01]  /*caf80*/  LDL.LU R184, [R1+0x16c] ;  /* 0x00016c0001b87983 */ /* 0x000ea20000300800 */
[----:B----4-:R-:W-:-:S03]  /*caf90*/  PRMT R65, R185, 0x5410, R65 ;  /* 0x00005410b9417816 */ /* 0x010fc60000000041 */
[----:B------:R-:W4:Y:S01]  /*cafa0*/  LDL.LU R185, [R1+0x17c] ;  /* 0x00017c0001b97983 */ /* 0x000f220000300800 */
[----:B---3--:R-:W-:-:S03]  /*cafb0*/  PRMT R70, R186, 0x5410, R70 ;  /* 0x00005410ba467816 */ /* 0x008fc60000000046 */
[----:B------:R-:W3:Y:S04]  /*cafc0*/  LDL.LU R186, [R1+0x1a4] ;  /* 0x0001a40001ba7983 */ /* 0x000ee80000300800 */
[----:B------:R-:W3:Y:S01]  /*cafd0*/  LDL.LU R18, [R1+0x5474] ;  /* 0x0054740001127983 */ /* 0x000ee20000300800 */
[----:B------:R-:W-:-:S03]  /*cafe0*/  PRMT R68, R192, 0x5410, R68 ;  /* 0x00005410c0447816 */ /* 0x000fc60000000044 */
[----:B------:R-:W3:Y:S01]  /*caff0*/  LDL.LU R231, [R1+0x5470] ;  /* 0x0054700001e77983 */ /* 0x000ee20000300800 */
[----:B------:R-:W-:-:S03]  /*cb000*/  IMAD.MOV.U32 R192, RZ, RZ, R215 ;  /* 0x000000ffffc07224 */ /* 0x000fc600078e00d7 */
[----:B------:R-:W3:Y:S04]  /*cb010*/  LDL.LU R225, [R1+0x546c] ;  /* 0x00546c0001e17983 */ /* 0x000ee80000300800 */
[----:B------:R-:W3:Y:S04]  /*cb020*/  LDL.LU R228, [R1+0x5468] ;  /* 0x0054680001e47983 */ /* 0x000ee80000300800 */
[----:B------:R-:W3:Y:S04]  /*cb030*/  LDL.LU R220, [R1+0x5464] ;  /* 0x0054640001dc7983 */ /* 0x000ee80000300800 */
[----:B------:R-:W3:Y:S01]  /*cb040*/  LDL.LU R215, [R1+0x1e8] ;  /* 0x0001e80001d77983 */ /* 0x000ee20000300800 */
[----:B------:R-:W-:-:S03]  /*cb050*/  PRMT R34, R194, 0x5410, R4 ;  /* 0x00005410c2227816 */ /* 0x000fc60000000004 */
[----:B------:R-:W2:Y:S01]  /*cb060*/  LDL.LU R8, [R1+0x5460] ;  /* 0x0054600001087983 */ /* 0x000ea20000300800 */
[----:B------:R-:W-:-:S03]  /*cb070*/  PRMT R35, R200, 0x5410, R5 ;  /* 0x00005410c8237816 */ /* 0x000fc60000000005 */
[----:B------:R-:W3:Y:S01]  /*cb080*/  LDL.LU R244, [R1+0x545c] ;  /* 0x00545c0001f47983 */ /* 0x000ee20000300800 */
[----:B------:R-:W-:-:S03]  /*cb090*/  PRMT R4, R11, 0x5410, R84 ;  /* 0x000054100b047816 */ /* 0x000fc60000000054 */
[----:B------:R-:W3:Y:S01]  /*cb0a0*/  LDL.LU R240, [R1+0x5458] ;  /* 0x0054580001f07983 */ /* 0x000ee20000300800 */
[----:B------:R-:W-:-:S03]  /*cb0b0*/  PRMT R33, R201, 0x5410, R6 ;  /* 0x00005410c9217816 */ /* 0x000fc60000000006 */
[----:B------:R-:W3:Y:S01]  /*cb0c0*/  LDL.LU R237, [R1+0x5454] ;  /* 0x0054540001ed7983 */ /* 0x000ee20000300800 */
[----:B------:R-:W-:-:S03]  /*cb0d0*/  PRMT R5, R248, 0x5410, R85 ;  /* 0x00005410f8057816 */ /* 0x000fc60000000055 */
[----:B------:R-:W3:Y:S01]  /*cb0e0*/  LDL.LU R234, [R1+0x5450] ;  /* 0x0054500001ea7983 */ /* 0x000ee20000300800 */
[----:B------:R-:W-:-:S03]  /*cb0f0*/  PRMT R6, R246, 0x5410, R86 ;  /* 0x00005410f6067816 */ /* 0x000fc60000000056 */
[----:B------:R-:W4:Y:S04]  /*cb100*/  LDL.LU R11, [R1+0x544c] ;  /* 0x00544c00010b7983 */ /* 0x000f280000300800 */
        /* <DEDUP_REMOVED lines=9> */
[----:B------:R-:W-:-:S02]  /*cb1a0*/  SHF.R.U32.HI R139, RZ, 0x8, R139 ;  /* 0x00000008ff8b7819 */ /* 0x000fc4000001168b */
[----:B------:R-:W-:Y:S02]  /*cb1b0*/  LOP3.LUT R69, R69, 0xffff, RZ, 0xc0, !PT ;  /* 0x0000ffff45457812 */ /* 0x000fe400078ec0ff */
[----:B------:R-:W-:Y:S02]  /*cb1c0*/  SHF.R.U32.HI R138, RZ, 0x8, R138 ;  /* 0x00000008ff8a7819 */ /* 0x000fe4000001168a */
[----:B------:R-:W-:Y:S02]  /*cb1d0*/  SHF.R.U32.HI R137, RZ, 0x8, R137 ;  /* 0x00000008ff897819 */ /* 0x000fe40000011689 */
[----:B------:R-:W-:Y:S02]  /*cb1e0*/  SHF.R.U32.HI R132, RZ, 0x8, R132 ;  /* 0x00000008ff847819 */ /* 0x000fe40000011684 */
[----:B------:R-:W-:Y:S02]  /*cb1f0*/  LOP3.LUT R139, R139, 0xffff, RZ, 0xc0, !PT ;  /* 0x0000ffff8b8b7812 */ /* 0x000fe400078ec0ff */
[----:B------:R-:W-:-:S02]  /*cb200*/  PRMT R69, R69, 0x3340, R0 ;  /* 0x0000334045457816 */ /* 0x000fc40000000000 */
[----:B------:R-:W-:Y:S02]  /*cb210*/  LOP3.LUT R138, R138, 0xffff, RZ, 0xc0, !PT ;  /* 0x0000ffff8a8a7812 */ /* 0x000fe400078ec0ff */
[----:B------:R-:W-:Y:S02]  /*cb220*/  LOP3.LUT R137, R137, 0xffff, RZ, 0xc0, !PT ;  /* 0x0000ffff89897812 */ /* 0x000fe400078ec0ff */
[----:B------:R-:W-:Y:S02]  /*cb230*/  LOP3.LUT R132, R132, 0xffff, RZ, 0xc0, !PT ;  /* 0x0000ffff84847812 */ /* 0x000fe400078ec0ff */
[--C-:B------:R-:W-:Y:S02]  /*cb240*/  PRMT R139, R139, 0x3340, R0.reuse ;  /* 0x000033408b8b7816 */ /* 0x100fe40000000000 */
[----:B------:R-:W-:Y:S02]  /*cb250*/  PRMT R138, R138, 0x3340, R0 ;  /* 0x000033408a8a7816 */ /* 0x000fe40000000000 */
[----:B------:R-:W-:-:S02]  /*cb260*/  PRMT R69, R193, 0x5410, R69 ;  /* 0x00005410c1457816 */ /* 0x000fc40000000045 */
[--C-:B------:R-:W-:Y:S01]  /*cb270*/  PRMT R137, R137, 0x3340, R0.reuse ;  /* 0x0000334089897816 */ /* 0x100fe20000000000 */
[----:B------:R-:W3:Y:S01]  /*cb280*/  LDL.LU R193, [R1+0x278] ;  /* 0x0002780001c17983 */ /* 0x000ee20000300800 */
[----:B------:R-:W-:-:S03]  /*cb290*/  PRMT R132, R132, 0x3340, R0 ;  /* 0x0000334084847816 */ /* 0x000fc60000000000 */
[----:B------:R-:W3:Y:S01]  /*cb2a0*/  LDL.LU R200, [R1+0x28c] ;  /* 0x00028c0001c87983 */ /* 0x000ee20000300800 */
[----:B------:R-:W-:-:S03]  /*cb2b0*/  PRMT R64, R175, 0x5410, R64 ;  /* 0x00005410af407816 */ /* 0x000fc60000000040 */
[----:B------:R-:W3:Y:S01]  /*cb2c0*/  LDL.LU R201, [R1+0x2a0] ;  /* 0x0002a00001c97983 */ /* 0x000ee20000300800 */
[----:B--2---:R-:W-:-:S03]  /*cb2d0*/  PRMT R139, R8, 0x5410, R139 ;  /* 0x00005410088b7816 */ /* 0x004fc6000000008b */
[----:B------:R-:W2:Y:S01]  /*cb2e0*/  LDL.LU R8, [R1+0x5428] ;  /* 0x0054280001087983 */ /* 0x000ea20000300800 */
[----:B----4-:R-:W-:-:S03]  /*cb2f0*/  PRMT R138, R11, 0x5410, R138 ;  /* 0x000054100b8a7816 */ /* 0x010fc6000000008a */
[----:B------:R-:W4:Y:S01]  /*cb300*/  LDL.LU R11, [R1+0x5424] ;  /* 0x00542400010b7983 */ /* 0x000f220000300800 */
[----:B---3--:R-:W-:-:S03]  /*cb310*/  PRMT R137, R241, 0x5410, R137 ;  /* 0x00005410f1897816 */ /* 0x008fc60000000089 */
[----:B------:R-:W3:Y:S01]  /*cb320*/  LDL.LU R241, [R1+0x5420] ;  /* 0x0054200001f17983 */ /* 0x000ee20000300800 */
[----:B------:R-:W-:-:S03]  /*cb330*/  PRMT R175, R222, 0x5410, R132 ;  /* 0x00005410deaf7816 */ /* 0x000fc60000000084 */
[----:B------:R-:W0:Y:S01]  /*cb340*/  LDL.LU R222, [R1+0x541c] ;  /* 0x00541c0001de7983 */ /* 0x000e220000300800 */
[----:B------:R-:W-:Y:S02]  /*cb350*/  LOP3.LUT R49, R49, 0xffff, RZ, 0xc0, !PT ;  /* 0x0000ffff31317812 */ /* 0x000fe400078ec0ff */
[----:B------:R-:W-:Y:S02]  /*cb360*/  LOP3.LUT R50, R50, 0xffff, RZ, 0xc0, !PT ;  /* 0x0000ffff32327812 */ /* 0x000fe400078ec0ff */
[----:B------:R-:W-:Y:S02]  /*cb370*/  LOP3.LUT R54, R54, 0xffff, RZ, 0xc0, !PT ;  /* 0x0000ffff36367812 */ /* 0x000fe400078ec0ff */
[----:B------:R-:W-:Y:S02]  /*cb380*/  LOP3.LUT R53, R53, 0xffff, RZ, 0xc0, !PT ;  /* 0x0000ffff35357812 */ /* 0x000fe400078ec0ff */
[--C-:B------:R-:W-:Y:S02]  /*cb390*/  PRMT R49, R49, 0x3340, R0.reuse ;  /* 0x0000334031317816 */ /* 0x100fe40000000000 */
[----:B------:R-:W-:-:S02]  /*cb3a0*/  PRMT R50, R50, 0x3340, R0 ;  /* 0x0000334032327816 */ /* 0x000fc40000000000 */
[----:B------:R-:W-:Y:S02]  /*cb3b0*/  SHF.R.U32.HI R130, RZ, 0x8, R130 ;  /* 0x00000008ff827819 */ /* 0x000fe40000011682 */
[--C-:B------:R-:W-:Y:S02]  /*cb3c0*/  PRMT R54, R54, 0x3340, R0.reuse ;  /* 0x0000334036367816 */ /* 0x100fe40000000000 */
[----:B------:R-:W-:Y:S02]  /*cb3d0*/  LOP3.LUT R57, R57, 0xffff, RZ, 0xc0, !PT ;  /* 0x0000ffff39397812 */ /* 0x000fe400078ec0ff */
[----:B------:R-:W-:Y:S02]  /*cb3e0*/  PRMT R53, R53, 0x3340, R0 ;  /* 0x0000334035357816 */ /* 0x000fe40000000000 */
[----:B------:R-:W-:Y:S02]  /*cb3f0*/  PRMT R51, R158, 0x5410, R51 ;  /* 0x000054109e337816 */ /* 0x000fe40000000033 */
[----:B------:R-:W-:Y:S01]  /*cb400*/  LOP3.LUT R61, R61, 0xffff, RZ, 0xc0, !PT ;  /* 0x0000ffff3d3d7812 */ /* 0x000fe200078ec0ff */
[----:B------:R-:W2:Y:S01]  /*cb410*/  LDL.LU R158, [R1+0x30c] ;  /* 0x00030c00019e7983 */ /* 0x000ea20000300800 */
[----:B------:R-:W-:-:S02]  /*cb420*/  PRMT R49, R159, 0x5410, R49 ;  /* 0x000054109f317816 */ /* 0x000fc40000000031 */
[----:B------:R-:W-:Y:S01]  /*cb430*/  PRMT R58, R58, 0x3340, R0 ;  /* 0x000033403a3a7816 */ /* 0x000fe20000000000 */
[----:B------:R-:W4:Y:S01]  /*cb440*/  LDL.LU R159, [R1+0x32c] ;  /* 0x00032c00019f7983 */ /* 0x000f220000300800 */
[----:B------:R-:W-:Y:S02]  /*cb450*/  LOP3.LUT R130, R130, 0xffff, RZ, 0xc0, !PT ;  /* 0x0000ffff82827812 */ /* 0x000fe400078ec0ff */
[----:B------:R-:W-:Y:S02]  /*cb460*/  PRMT R50, R160, 0x5410, R50 ;  /* 0x00005410a0327816 */ /* 0x000fe40000000032 */
[----:B------:R-:W-:Y:S01]  /*cb470*/  PRMT R57, R57, 0x3340, R0 ;  /* 0x0000334039397816 */ /* 0x000fe20000000000 */
[----:B------:R-:W3:Y:S01]  /*cb480*/  LDL.LU R160, [R1+0x348] ;  /* 0x0003480001a07983 */ /* 0x000ee20000300800 */
[----:B------:R-:W-:Y:S02]  /*cb490*/  PRMT R54, R161, 0x5410, R54 ;  /* 0x00005410a1367816 */ /* 0x000fe40000000036 */
        /* <DEDUP_REMOVED lines=10> */
[----:B------:R-:W4:Y:S01]  /*cb540*/  LDL.LU R164, [R1+0xce0] ;  /* 0x000ce00001a47983 */ /* 0x000f220000300800 */
[----:B------:R-:W-:-:S03]  /*cb550*/  PRMT R61, R168, 0x5410, R61 ;  /* 0x00005410a83d7816 */ /* 0x000fc6000000003d */
[----:B------:R-:W4:Y:S04]  /*cb560*/  LDL.LU R165, [R1+0xcf0] ;  /* 0x000cf00001a57983 */ /* 0x000f280000300800 */
[----:B------:R-:W4:Y:S04]  /*cb570*/  LDL.LU R166, [R1+0xd00] ;  /* 0x000d000001a67983 */ /* 0x000f280000300800 */
[----:B------:R-:W4:Y:S01]  /*cb580*/  LDL.LU R168, [R1+0x470c] ;  /* 0x00470c0001a87983 */ /* 0x000f220000300800 */
[----:B0-----:R-:W-:-:S03]  /*cb590*/  PRMT R24, R222, 0x5410, R130 ;  /* 0x00005410de187816 */ /* 0x001fc60000000082 */
[----:B------:R-:W2:Y:S01]  /*cb5a0*/  LDL.LU R222, [R1+0x5418] ;  /* 0x0054180001de7983 */ /* 0x000ea20000300800 */
[----:B------:R-:W-:Y:S02]  /*cb5b0*/  LOP3.LUT R59, R59, 0xffff, RZ, 0xc0, !PT ;  /* 0x0000ffff3b3b7812 */ /* 0x000fe400078ec0ff */
[----:B------:R-:W-:Y:S02]  /*cb5c0*/  SHF.R.U32.HI R136, RZ, 0x8, R136 ;  /* 0x00000008ff887819 */ /* 0x000fe40000011688 */
[----:B------:R-:W-:Y:S02]  /*cb5d0*/  SHF.R.U32.HI R129, RZ, 0x8, R129 ;  /* 0x00000008ff817819 */ /* 0x000fe40000011681 */
[----:B------:R-:W-:Y:S02]  /*cb5e0*/  SHF.R.U32.HI R135, RZ, 0x8, R135 ;  /* 0x00000008ff877819 */ /* 0x000fe40000011687 */
[----:B------:R-:W-:Y:S02]  /*cb5f0*/  SHF.R.U32.HI R128, RZ, 0x8, R128 ;  /* 0x00000008ff807819 */ /* 0x000fe40000011680 */
[----:B------:R-:W-:-:S02]  /*cb600*/  SHF.R.U32.HI R134, RZ, 0x8, R134 ;  /* 0x00000008ff867819 */ /* 0x000fc40000011686 */
[----:B------:R-:W-:Y:S02]  /*cb610*/  SHF.R.U32.HI R126, RZ, 0x8, R126 ;  /* 0x00000008ff7e7819 */ /* 0x000fe4000001167e */
[----:B------:R-:W-:Y:S02]  /*cb620*/  LOP3.LUT R62, R62, 0xffff, RZ, 0xc0, !PT ;  /* 0x0000ffff3e3e7812 */ /* 0x000fe400078ec0ff */
[----:B------:R-:W-:Y:S02]  /*cb630*/  PRMT R59, R59, 0x3340, R0 ;  /* 0x000033403b3b7816 */ /* 0x000fe40000000000 */
[----:B------:R-:W-:Y:S02]  /*cb640*/  LOP3.LUT R136, R136, 0xffff, RZ, 0xc0, !PT ;  /* 0x0000ffff88887812 */ /* 0x000fe400078ec0ff */
[----:B------:R-:W-:Y:S02]  /*cb650*/  LOP3.LUT R129, R129, 0xffff, RZ, 0xc0, !PT ;  /* 0x0000ffff81817812 */ /* 0x000fe400078ec0ff */
[----:B------:R-:W-:-:S02]  /*cb660*/  LOP3.LUT R135, R135, 0xffff, RZ, 0xc0, !PT ;  /* 0x0000ffff87877812 */ /* 0x000fc400078ec0ff */
[----:B------:R-:W-:Y:S02]  /*cb670*/  LOP3.LUT R128, R128, 0xffff, RZ, 0xc0, !PT ;  /* 0x0000ffff80807812 */ /* 0x000fe400078ec0ff */
[----:B------:R-:W-:Y:S02]  /*cb680*/  LOP3.LUT R134, R134, 0xffff, RZ, 0xc0, !PT ;  /* 0x0000ffff86867812 */ /* 0x000fe400078ec0ff */
[----:B------:R-:W-:Y:S02]  /*cb690*/  LOP3.LUT R126, R126, 0xffff, RZ, 0xc0, !PT ;  /* 0x0000ffff7e7e7812 */ /* 0x000fe400078ec0ff */
[--C-:B------:R-:W-:Y:S02]  /*cb6a0*/  PRMT R62, R62, 0x3340, R0.reuse ;  /* 0x000033403e3e7816 */ /* 0x100fe40000000000 */
[--C-:B------:R-:W-:Y:S02]  /*cb6b0*/  PRMT R136, R136, 0x3340, R0.reuse ;  /* 0x0000334088887816 */ /* 0x100fe40000000000 */
[----:B------:R-:W-:-:S02]  /*cb6c0*/  PRMT R129, R129, 0x3340, R0 ;  /* 0x0000334081817816 */ /* 0x000fc40000000000 */
[----:B------:R-:W-:Y:S02]  /*cb6d0*/  PRMT R59, R169, 0x5410, R59 ;  /* 0x00005410a93b7816 */ /* 0x000fe4000000003b */
[--C-:B------:R-:W-:Y:S01]  /*cb6e0*/  PRMT R135, R135, 0x3340, R0.reuse ;  /* 0x0000334087877816 */ /* 0x100fe20000000000 */
[----:B------:R-:W4:Y:S01]  /*cb6f0*/  LDL.LU R169, [R1+0x4770] ;  /* 0x0047700001a97983 */ /* 0x000f220000300800 */
[----:B------:R-:W-:Y:S02]  /*cb700*/  PRMT R128, R128, 0x3340, R0 ;  /* 0x0000334080807816 */ /* 0x000fe40000000000 */
[----:B------:R-:W-:Y:S02]  /*cb710*/  PRMT R60, R170, 0x5410, R60 ;  /* 0x00005410aa3c7816 */ /* 0x000fe4000000003c */
[--C-:B------:R-:W-:Y:S01]  /*cb720*/  PRMT R134, R134, 0x3340, R0.reuse ;  /* 0x0000334086867816 */ /* 0x100fe20000000000 */
[----:B------:R-:W4:Y:S01]  /*cb730*/  LDL.LU R170, [R1+0x47c8] ;  /* 0x0047c80001aa7983 */ /* 0x000f220000300800 */
[----:B------:R-:W-:-:S02]  /*cb740*/  PRMT R126, R126, 0x3340, R0 ;  /* 0x000033407e7e7816 */ /* 0x000fc40000000000 */
[----:B------:R-:W-:Y:S01]  /*cb750*/  LOP3.LUT R124, R124, 0xffff, RZ, 0xc0, !PT ;  /* 0x0000ffff7c7c7812 */ /* 0x000fe200078ec0ff */
[----:B------:R0:W-:Y:S01]  /*cb760*/  STL [R1+0x200], R24 ;  /* 0x0002001801007387 */ /* 0x0001e20000100800 */
[----:B------:R-:W-:Y:S02]  /*cb770*/  PRMT R62, R176, 0x5410, R62 ;  /* 0x00005410b03e7816 */ /* 0x000fe4000000003e */
[----:B------:R-:W-:Y:S01]  /*cb780*/  PRMT R136, R184, 0x5410, R136 ;  /* 0x00005410b8887816 */ /* 0x000fe20000000088 */
[----:B------:R-:W4:Y:S01]  /*cb790*/  LDL.LU R176, [R1+0x47cc] ;  /* 0x0047cc0001b07983 */ /* 0x000f220000300800 */
[----:B------:R-:W-:Y:S02]  /*cb7a0*/  PRMT R25, R194, 0x5410, R129 ;  /* 0x00005410c2197816 */ /* 0x000fe40000000081 */
[----:B------:R-:W-:Y:S01]  /*cb7b0*/  PRMT R135, R185, 0x5410, R135 ;  /* 0x00005410b9877816 */ /* 0x000fe20000000087 */
[----:B------:R-:W4:Y:S01]  /*cb7c0*/  LDL.LU R184, [R1+0x4c0c] ;  /* 0x004c0c0001b87983 */ /* 0x000f220000300800 */
[----:B------:R-:W-:-:S02]  /*cb7d0*/  PRMT R134, R186, 0x5410, R134 ;  /* 0x00005410ba867816 */ /* 0x000fc40000000086 */
[----:B0-----:R-:W-:Y:S01]  /*cb7e0*/  PRMT R24, R193, 0x5410, R128 ;  /* 0x00005410c1187816 */ /* 0x001fe20000000080 */
[----:B------:R-:W4:Y:S01]  /*cb7f0*/  LDL.LU R185, [R1+0x4c4c] ;  /* 0x004c4c0001b97983 */ /* 0x000f220000300800 */
[----:B------:R-:W-:Y:S02]  /*cb800*/  PRMT R26, R200, 0x5410, R126 ;  /* 0x00005410c81a7816 */ /* 0x000fe4000000007e */
[----:B------:R-:W-:Y:S01]  /*cb810*/  PRMT R124, R124, 0x3340, R0 ;  /* 0x000033407c7c7816 */ /* 0x000fe20000000000 */
[----:B------:R-:W4:Y:S04]  /*cb820*/  LDL.LU R186, [R1+0x4f38] ;  /* 0x004f380001ba7983 */ /* 0x000f280000300800 */
[----:B------:R-:W4:Y:S04]  /*cb830*/  LDL.LU R194, [R1+0x51cc] ;  /* 0x0051cc0001c27983 */ /* 0x000f280000300800 */
[----:B------:R-:W-:Y:S04]  /*cb840*/  STL [R1+0x204], R25 ;  /* 0x0002041901007387 */ /* 0x000fe80000100800 */
[----:B------:R2:W-:Y:S04]  /*cb850*/  STL [R1+0x214], R24 ;  /* 0x0002141801007387 */ /* 0x0005e80000100800 */
[----:B------:R-:W-:Y:S01]  /*cb860*/  STL [R1+0x224], R26 ;  /* 0x0002241a01007387 */ /* 0x000fe20000100800 */
[----:B--2---:R-:W-:-:S03]  /*cb870*/  PRMT R24, R222, 0x5410, R124 ;  /* 0x00005410de187816 */ /* 0x004fc6000000007c */
[----:B------:R-:W2:Y:S01]  /*cb880*/  LDL.LU R222, [R1+0x5414] ;  /* 0x0054140001de7983 */ /* 0x000ea20000300800 */
[----:B------:R-:W-:-:S04]  /*cb890*/  SHF.R.U32.HI R125, RZ, 0x8, R125 ;  /* 0x00000008ff7d7819 */ /* 0x000fc8000001167d */
[----:B------:R-:W-:Y:S02]  /*cb8a0*/  LOP3.LUT R125, R125, 0xffff, RZ, 0xc0, !PT ;  /* 0x0000ffff7d7d7812 */ /* 0x000fe400078ec0ff */
[----:B------:R-:W-:Y:S02]  /*cb8b0*/  LOP3.LUT R63, R63, 0xffff, RZ, 0xc0, !PT ;  /* 0x0000ffff3f3f7812 */ /* 0x000fe400078ec0ff */
[----:B------:R-:W-:Y:S02]  /*cb8c0*/  PRMT R125, R125, 0x3340, R0 ;  /* 0x000033407d7d7816 */ /* 0x000fe40000000000 */
[----:B------:R-:W-:Y:S02]  /*cb8d0*/  SHF.R.U32.HI R122, RZ, 0x8, R122 ;  /* 0x00000008ff7a7819 */ /* 0x000fe4000001167a */
[----:B------:R-:W-:Y:S02]  /*cb8e0*/  LOP3.LUT R67, R67, 0xffff, RZ, 0xc0, !PT ;  /* 0x0000ffff43437812 */ /* 0x000fe400078ec0ff */
[----:B------:R-:W-:-:S02]  /*cb8f0*/  LOP3.LUT R123, R123, 0xffff, RZ, 0xc0, !PT ;  /* 0x0000ffff7b7b7812 */ /* 0x000fc400078ec0ff */
[----:B------:R-:W-:Y:S02]  /*cb900*/  PRMT R25, R201, 0x5410, R125 ;  /* 0x00005410c9197816 */ /* 0x000fe4000000007d */
[--C-:B------:R-:W-:Y:S02]  /*cb910*/  PRMT R63, R63, 0x3340, R0.reuse ;  /* 0x000033403f3f7816 */ /* 0x100fe40000000000 */
[----:B------:R-:W-:Y:S02]  /*cb920*/  LOP3.LUT R122, R122, 0xffff, RZ, 0xc0, !PT ;  /* 0x0000ffff7a7a7812 */ /* 0x000fe400078ec0ff */
[--C-:B------:R-:W-:Y:S02]  /*cb930*/  PRMT R67, R67, 0x3340, R0.reuse ;  /* 0x0000334043437816 */ /* 0x100fe40000000000 */
[----:B------:R-:W-:Y:S02]  /*cb940*/  LOP3.LUT R121, R121, 0xffff, RZ, 0xc0, !PT ;  /* 0x0000ffff79797812 */ /* 0x000fe400078ec0ff */
[----:B------:R-:W-:Y:S01]  /*cb950*/  SHF.R.U32.HI R119, RZ, 0x8, R119 ;  /* 0x00000008ff777819 */ /* 0x000fe20000011677 */
[----:B------:R0:W-:Y:S01]  /*cb960*/  STL [R1+0x330], R25 ;  /* 0x0003301901007387 */ /* 0x0001e20000100800 */
[----:B------:R-:W-:-:S02]  /*cb970*/  PRMT R123, R123, 0x3340, R0 ;  /* 0x000033407b7b7816 */ /* 0x000fc40000000000 */
[--C-:B------:R-:W-:Y:S02]  /*cb980*/  PRMT R122, R122, 0x3340, R0.reuse ;  /* 0x000033407a7a7816 */ /* 0x100fe40000000000 */
[----:B------:R-:W-:Y:S02]  /*cb990*/  PRMT R63, R177, 0x5410, R63 ;  /* 0x00005410b13f7816 */ /* 0x000fe4000000003f */
[----:B------:R-:W-:Y:S01]  /*cb9a0*/  PRMT R121, R121, 0x3340, R0 ;  /* 0x0000334079797816 */ /* 0x000fe20000000000 */
[----:B------:R-:W2:Y:S01]  /*cb9b0*/  LDL.LU R177, [R1+0x51c8] ;  /* 0x0051c80001b17983 */ /* 0x000ea20000300800 */
[----:B------:R-:W-:Y:S02]  /*cb9c0*/  PRMT R67, R178, 0x5410, R67 ;  /* 0x00005410b2437816 */ /* 0x000fe40000000043 */
[----:B------:R-:W-:Y:S01]  /*cb9d0*/  LOP3.LUT R119, R119, 0xffff, RZ, 0xc0, !PT ;  /* 0x0000ffff77777812 */ /* 0x000fe200078ec0ff */
[----:B------:R-:W2:Y:S01]  /*cb9e0*/  LDL.LU R178, [R1+0x51c4] ;  /* 0x0051c40001b27983 */ /* 0x000ea20000300800 */
[----:B------:R-:W-:Y:S01]  /*cb9f0*/  PRMT R55, R167, 0x5410, R55 ;  /* 0x00005410a7377816 */ /* 0x000fe20000000037 */
[----:B------:R-:W-:Y:S01]  /*cba00*/  IMAD.MOV.U32 R167, RZ, RZ, R192 ;  /* 0x000000ffffa77224 */ /* 0x000fe200078e00c0 */
[----:B0-----:R-:W-:Y:S01]  /*cba10*/  PRMT R25, R158, 0x5410, R123 ;  /* 0x000054109e197816 */ /* 0x001fe2000000007b */
[----:B------:R4:W-:Y:S01]  /*cba20*/  STL [R1+0x334], R24 ;  /* 0x0003341801007387 */ /* 0x0009e20000100800 */
[----:B---3--:R-:W-:-:S03]  /*cba30*/  PRMT R26, R160, 0x5410, R121 ;  /* 0x00005410a01a7816 */ /* 0x008fc60000000079 */
[----:B------:R-:W3:Y:S01]  /*cba40*/  LDL.LU R192, [R1+0x51c0] ;  /* 0x0051c00001c07983 */ /* 0x000ee20000300800 */
[----:B------:R-:W-:-:S03]  /*cba50*/  PRMT R119, R119, 0x3340, R0 ;  /* 0x0000334077777816 */ /* 0x000fc60000000000 */
[----:B------:R-:W3:Y:S01]  /*cba60*/  LDL.LU R193, [R1+0x49a4] ;  /* 0x0049a40001c17983 */ /* 0x000ee20000300800 */
[----:B----4-:R-:W-:-:S03]  /*cba70*/  PRMT R24, R159, 0x5410, R122 ;  /* 0x000054109f187816 */ /* 0x010fc6000000007a */
[----:B------:R-:W4:Y:S04]  /*cba80*/  LDL.LU R200, [R1+0x49a0] ;  /* 0x0049a00001c87983 */ /* 0x000f280000300800 */
[----:B------:R-:W4:Y:S04]  /*cba90*/  LDL.LU R201, [R1+0x320] ;  /* 0x0003200001c97983 */ /* 0x000f280000300800 */
[----:B------:R-:W-:Y:S04]  /*cbaa0*/  STL [R1+0x338], R25 ;  /* 0x0003381901007387 */ /* 0x000fe80000100800 */
[----:B------:R2:W-:Y:S04]  /*cbab0*/  STL [R1+0x344], R24 ;  /* 0x0003441801007387 */ /* 0x0005e80000100800 */
[----:B------:R0:W-:Y:S01]  /*cbac0*/  STL [R1+0x348], R26 ;  /* 0x0003481a01007387 */ /* 0x0001e20000100800 */
[----:B------:R-:W-:-:S02]  /*cbad0*/  LOP3.LUT R120, R120, 0xffff, RZ, 0xc0, !PT ;  /* 0x0000ffff78787812 */ /* 0x000fc400078ec0ff */
[----:B------:R-:W-:Y:S01]  /*cbae0*/  LOP3.LUT R118, R118, 0xffff, RZ, 0xc0, !PT ;  /* 0x0000ffff76767812 */ /* 0x000fe200078ec0ff */
[----:B------:R-:W1:Y:S01]  /*cbaf0*/  LDS.128 R84, [R167] ;  /* 0x00000000a7547984 */ /* 0x000e620000000c00 */
[----:B--2---:R-:W-:-:S03]  /*cbb00*/  PRMT R24, R222, 0x5410, R119 ;  /* 0x00005410de187816 */ /* 0x004fc60000000077 */
[----:B------:R-:W2:Y:S01]  /*cbb10*/  LDL.LU R222, [R1+0x5410] ;  /* 0x0054100001de7983 */ /* 0x000ea20000300800 */
[----:B------:R-:W-:Y:S02]  /*cbb20*/  PRMT R120, R120, 0x3340, R0 ;  /* 0x0000334078787816 */ /* 0x000fe40000000000 */
[----:B------:R-:W-:Y:S02]  /*cbb30*/  LOP3.LUT R117, R117, 0xffff, RZ, 0xc0, !PT ;  /* 0x0000ffff75757812 */ /* 0x000fe400078ec0ff */
[----:B------:R-:W-:Y:S02]  /*cbb40*/  SHF.R.U32.HI R116, RZ, 0x8, R116 ;  /* 0x00000008ff747819 */ /* 0x000fe40000011674 */
[----:B------:R-:W-:Y:S02]  /*cbb50*/  PRMT R25, R161, 0x5410, R120 ;  /* 0x00005410a1197816 */ /* 0x000fe40000000078 */
[--C-:B------:R-:W-:Y:S02]  /*cbb60*/  PRMT R118, R118, 0x3340, R0.reuse ;  /* 0x0000334076767816 */ /* 0x100fe40000000000 */
[----:B------:R-:W-:-:S02]  /*cbb70*/  PRMT R117, R117, 0x3340, R0 ;  /* 0x0000334075757816 */ /* 0x000fc40000000000 */
[----:B------:R-:W-:Y:S01]  /*cbb80*/  LOP3.LUT R116, R116, 0xffff, RZ, 0xc0, !PT ;  /* 0x0000ffff74747812 */ /* 0x000fe200078ec0ff */
[----:B------:R1:W-:Y:S01]  /*cbb90*/  STL [R1+0xc88], R25 ;  /* 0x000c881901007387 */ /* 0x0003e20000100800 */
[----:B------:R-:W-:Y:S02]  /*cbba0*/  LOP3.LUT R115, R115, 0xffff, RZ, 0xc0, !PT ;  /* 0x0000ffff73737812 */ /* 0x000fe400078ec0ff */
[----:B------:R-:W-:Y:S02]  /*cbbb0*/  LOP3.LUT R114, R114, 0xffff, RZ, 0xc0, !PT ;  /* 0x0000ffff72727812 */ /* 0x000fe400078ec0ff */
[----:B------:R-:W-:Y:S02]  /*cbbc0*/  PRMT R116, R116, 0x3340, R0 ;  /* 0x0000334074747816 */ /* 0x000fe40000000000 */
[----:B0-----:R-:W-:Y:S02]  /*cbbd0*/  PRMT R26, R163, 0x5410, R117 ;  /* 0x00005410a31a7816 */ /* 0x001fe40000000075 */
[----:B-1----:R-:W-:-:S02]  /*cbbe0*/  PRMT R25, R162, 0x5410, R118 ;  /* 0x00005410a2197816 */ /* 0x002fc40000000076 */
[--C-:B------:R-:W-:Y:S01]  /*cbbf0*/  PRMT R115, R115, 0x3340, R0.reuse ;  /* 0x0000334073737816 */ /* 0x100fe20000000000 */
[----:B------:R0:W-:Y:S01]  /*cbc00*/  STL [R1+0xca4], R24 ;  /* 0x000ca41801007387 */ /* 0x0001e20000100800 */
[----:B------:R-:W-:Y:S02]  /*cbc10*/  PRMT R114, R114, 0x3340, R0 ;  /* 0x0000334072727816 */ /* 0x000fe40000000000 */
[----:B------:R-:W-:Y:S01]  /*cbc20*/  LOP3.LUT R112, R112, 0xffff, RZ, 0xc0, !PT ;  /* 0x0000ffff70707812 */ /* 0x000fe200078ec0ff */
[----:B------:R1:W-:Y:S04]  /*cbc30*/  STL [R1+0xcb4], R25 ;  /* 0x000cb41901007387 */ /* 0x0003e80000100800 */
[----:B------:R1:W-:Y:S01]  /*cbc40*/  STL [R1+0xcb8], R26 ;  /* 0x000cb81a01007387 */ /* 0x0003e20000100800 */
[----:B0-----:R-:W-:-:S02]  /*cbc50*/  PRMT R24, R164, 0x5410, R116 ;  /* 0x00005410a4187816 */ /* 0x001fc40000000074 */
[----:B------:R-:W-:Y:S02]  /*cbc60*/  PRMT R112, R112, 0x3340, R0 ;  /* 0x0000334070707816 */ /* 0x000fe40000000000 */
[----:B-1----:R-:W-:Y:S01]  /*cbc70*/  PRMT R25, R165, 0x5410, R115 ;  /* 0x00005410a5197816 */ /* 0x002fe20000000073 */
[----:B------:R-:W-:Y:S01]  /*cbc80*/  STL [R1+0xccc], R24 ;  /* 0x000ccc1801007387 */ /* 0x000fe20000100800 */
[----:B------:R-:W-:-:S03]  /*cbc90*/  PRMT R26, R166, 0x5410, R114 ;  /* 0x00005410a61a7816 */ /* 0x000fc60000000072 */
[----:B------:R2:W-:Y:S04]  /*cbca0*/  STL [R1+0xcdc], R25 ;  /* 0x000cdc1901007387 */ /* 0x0005e80000100800 */
[----:B------:R0:W-:Y:S01]  /*cbcb0*/  STL [R1+0xce0], R26 ;  /* 0x000ce01a01007387 */ /* 0x0001e20000100800 */
        /* <DEDUP_REMOVED lines=11> */
[----:B---3--:R-:W-:Y:S02]  /*cbd70*/  PRMT R7, R7, 0x5210, R192 ;  /* 0x0000521007077816 */ /* 0x008fe400000000c0 */
[----:B------:R-:W-:Y:S02]  /*cbd80*/  LOP3.LUT R29, R193, 0xffff, RZ, 0xc0, !PT ;  /* 0x0000ffffc11d7812 */ /* 0x000fe400078ec0ff */
[----:B----4-:R-:W-:Y:S02]  /*cbd90*/  LOP3.LUT R30, R200, 0xffff, RZ, 0xc0, !PT ;  /* 0x0000ffffc81e7812 */ /* 0x010fe400078ec0ff */
[----:B------:R-:W-:Y:S01]  /*cbda0*/  LOP3.LUT R31, R201, 0xffff, RZ, 0xc0, !PT ;  /* 0x0000ffffc91f7812 */ /* 0x000fe200078ec0ff */
[----:B------:R-:W-:Y:S01]  /*cbdb0*/  BAR.SYNC.DEFER_BLOCKING 0x0 ;  /* 0x0000000000007b1d */ /* 0x000fe20000010000 */
[----:B--2---:R-:W-:-:S05]  /*cbdc0*/  PRMT R25, R222, 0x5410, R112 ;  /* 0x00005410de197816 */ /* 0x004fca0000000070 */
[----:B------:R-:W2:Y:S01]  /*cbdd0*/  LDL.LU R222, [R1+0x540c] ;  /* 0x00540c0001de7983 */ /* 0x000ea20000300800 */
[--C-:B------:R-:W-:Y:S02]  /*cbde0*/  PRMT R113, R113, 0x3340, R0.reuse ;  /* 0x0000334071717816 */ /* 0x100fe40000000000 */
[--C-:B------:R-:W-:Y:S02]  /*cbdf0*/  PRMT R111, R111, 0x3340, R0.reuse ;  /* 0x000033406f6f7816 */ /* 0x100fe40000000000 */
[----:B------:R-:W-:Y:S02]  /*cbe00*/  PRMT R24, R168, 0x5410, R113 ;  /* 0x00005410a8187816 */ /* 0x000fe40000000071 */
[----:B------:R-:W-:-:S03]  /*cbe10*/  PRMT R110, R110, 0x3340, R0 ;  /* 0x000033406e6e7816 */ /* 0x000fc60000000000 */
[----:B------:R1:W-:Y:S01]  /*cbe20*/  STL [R1+0xcf0], R24 ;  /* 0x000cf01801007387 */ /* 0x0003e20000100800 */
[----:B------:R-:W-:Y:S02]  /*cbe30*/  PRMT R92, R92, 0x3340, R0 ;  /* 0x000033405c5c7816 */ /* 0x000fe40000000000 */
[----:B0-----:R-:W-:Y:S02]  /*cbe40*/  PRMT R26, R170, 0x5410, R110 ;  /* 0x00005410aa1a7816 */ /* 0x001fe4000000006e */
[--C-:B------:R-:W-:Y:S01]  /*cbe50*/  PRMT R93, R93, 0x3340, R0.reuse ;  /* 0x000033405d5d7816 */ /* 0x100fe20000000000 */
[----:B------:R0:W-:Y:S01]  /*cbe60*/  STL [R1+0xd00], R25 ;  /* 0x000d001901007387 */ /* 0x0001e20000100800 */
[--C-:B------:R-:W-:Y:S02]  /*cbe70*/  PRMT R94, R94, 0x3340, R0.reuse ;  /* 0x000033405e5e7816 */ /* 0x100fe40000000000 */
[----:B-1----:R-:W-:Y:S02]  /*cbe80*/  PRMT R24, R169, 0x5410, R111 ;  /* 0x00005410a9187816 */ /* 0x002fe4000000006f */
[----:B------:R-:W-:-:S03]  /*cbe90*/  PRMT R96, R96, 0x3340, R0 ;  /* 0x0000334060607816 */ /* 0x000fc60000000000 */
[----:B------:R1:W-:Y:S01]  /*cbea0*/  STL [R1+0xd04], R24 ;  /* 0x000d041801007387 */ /* 0x0003e20000100800 */
[----:B0-----:R-:W-:-:S03]  /*cbeb0*/  PRMT R25, R176, 0x5410, R92 ;  /* 0x00005410b0197816 */ /* 0x001fc6000000005c */
[----:B------:R0:W-:Y:S01]  /*cbec0*/  STL [R1+0xd18], R26 ;  /* 0x000d181a01007387 */ /* 0x0001e20000100800 */
[----:B-1----:R-:W-:-:S03]  /*cbed0*/  PRMT R24, R184, 0x5410, R93 ;  /* 0x00005410b8187816 */ /* 0x002fc6000000005d */
[----:B------:R-:W-:Y:S01]  /*cbee0*/  STL [R1+0xd28], R25 ;  /* 0x000d281901007387 */ /* 0x000fe20000100800 */
[----:B0-----:R-:W-:-:S03]  /*cbef0*/  PRMT R26, R185, 0x5410, R94 ;  /* 0x00005410b91a7816 */ /* 0x001fc6000000005e */
[----:B------:R2:W-:Y:S04]  /*cbf00*/  STL [R1+0xd2c], R24 ;  /* 0x000d2c1801007387 */ /* 0x0005e80000100800 */
[----:B------:R-:W-:Y:S01]  /*cbf10*/  STL [R1+0xd3c], R26 ;  /* 0x000d3c1a01007387 */ /* 0x000fe20000100800 */
[----:B--2---:R-:W-:-:S03]  /*cbf20*/  PRMT R24, R222, 0x5410, R96 ;  /* 0x00005410de187816 */ /* 0x004fc60000000060 */
[----:B------:R-:W2:Y:S01]  /*cbf30*/  LDL.LU R222, [R1+0x5408] ;  /* 0x0054080001de7983 */ /* 0x000ea20000300800 */
[----:B------:R-:W-:-:S04]  /*cbf40*/  PRMT R95, R95, 0x3340, R0 ;  /* 0x000033405f5f7816 */ /* 0x000fc80000000000 */
[----:B------:R-:W-:-:S05]  /*cbf50*/  PRMT R25, R186, 0x5410, R95 ;  /* 0x00005410ba197816 */ /* 0x000fca000000005f */
[----:B------:R-:W-:Y:S04]  /*cbf60*/  STL [R1+0xd4c], R25 ;  /* 0x000d4c1901007387 */ /* 0x000fe80000100800 */
[----:B------:R-:W3:Y:S04]  /*cbf70*/  LDL.LU R184, [R1+0x49bc] ;  /* 0x0049bc0001b87983 */ /* 0x000ee80000300800 */
[----:B------:R0:W-:Y:S04]  /*cbf80*/  STL [R1+0xd54], R24 ;  /* 0x000d541801007387 */ /* 0x0001e80000100800 */
[----:B------:R-:W4:Y:S04]  /*cbf90*/  LDL.LU R185, [R1+0x49b8] ;  /* 0x0049b80001b97983 */ /* 0x000f280000300800 */
[----:B------:R-:W4:Y:S04]  /*cbfa0*/  LDL.LU R186, [R1+0x328] ;  /* 0x0003280001ba7983 */ /* 0x000f280000300800 */
[----:B------:R-:W4:Y:S01]  /*cbfb0*/  LDL.LU R194, [R1+0x324] ;  /* 0x0003240001c27983 */ /* 0x000f220000300800 */
[----:B--2---:R-:W-:-:S03]  /*cbfc0*/  LOP3.LUT R36, R222, 0xffff, RZ, 0xc0, !PT ;  /* 0x0000ffffde247812 */ /* 0x004fc600078ec0ff */
[----:B------:R-:W2:Y:S01]  /*cbfd0*/  LDL.LU R222, [R1+0x5404] ;  /* 0x0054040001de7983 */ /* 0x000ea20000300800 */
[----:B0-----:R-:W-:Y:S02]  /*cbfe0*/  PRMT R24, R232, 0x4210, R29 ;  /* 0x00004210e8187816 */ /* 0x001fe4000000001d */
[----:B------:R-:W-:Y:S01]  /*cbff0*/  PRMT R25, R223, 0x4210, R30 ;  /* 0x00004210df197816 */ /* 0x000fe2000000001e */
[----:B------:R-:W4:Y:S01]  /*cc000*/  LDL.LU R232, [R1+0x5400] ;  /* 0x0054000001e87983 */ /* 0x000f220000300800 */
[----:B------:R-:W-:Y:S02]  /*cc010*/  PRMT R26, R243, 0x4210, R31 ;  /* 0x00004210f31a7816 */ /* 0x000fe4000000001f */
[----:B------:R-:W-:Y:S01]  /*cc020*/  PRMT R27, R21, 0x4210, R36 ;  /* 0x00004210151b7816 */ /* 0x000fe20000000024 */
[----:B------:R-:W4:Y:S04]  /*cc030*/  LDL.LU R223, [R1+0x53fc] ;  /* 0x0053fc0001df7983 */ /* 0x000f280000300800 */
[----:B------:R-:W4:Y:S04]  /*cc040*/  LDL.LU R243, [R1+0x53f8] ;  /* 0x0053f80001f37983 */ /* 0x000f280000300800 */
[----:B------:R-:W4:Y:S04]  /*cc050*/  LDL.LU R21, [R1+0x53f4] ;  /* 0x0053f40001157983 */ /* 0x000f280000300800 */
[----:B------:R-:W-:Y:S04]  /*cc060*/  STL.64 [R1+0x40], R84 ;  /* 0x0000405401007387 */ /* 0x000fe80000100a00 */
[----:B------:R-:W-:Y:S04]  /*cc070*/  STL.64 [R1+0x48], R86 ;  /* 0x0000485601007387 */ /* 0x000fe80000100a00 */
[----:B------:R-:W4:Y:S04]  /*cc080*/  LDL.LU R192, [R1+0x49c8] ;  /* 0x0049c80001c07983 */ /* 0x000f280000300800 */
[----:B------:R-:W4:Y:S04]  /*cc090*/  LDL.LU R193, [R1+0x49c4] ;  /* 0x0049c40001c17983 */ /* 0x000f280000300800 */
[----:B--2---:R-:W-:Y:S01]  /*cc0a0*/  STSM.16.M88.4 [R222], R4 ;  /* 0x00000004de007844 */ /* 0x004fe20000000200 */
[----:B------:R-:W-:Y:S06]  /*cc0b0*/  BAR.SYNC.DEFER_BLOCKING 0x0 ;  /* 0x0000000000007b1d */ /* 0x000fec0000010000 */
[----:B------:R-:W0:Y:S02]  /*cc0c0*/  LDS.128 R4, [R167] ;  /* 0x00000000a7047984 */ /* 0x000e240000000c00 */
[----:B------:R-:W-:Y:S06]  /*cc0d0*/  BAR.SYNC.DEFER_BLOCKING 0x0 ;  /* 0x0000000000007b1d */ /* 0x000fec0000010000 */
[----:B0-----:R0:W-:Y:S04]  /*cc0e0*/  STL.64 [R1+0x30], R4 ;  /* 0x0000300401007387 */ /* 0x0011e80000100a00 */
[----:B------:R1:W-:Y:S04]  /*cc0f0*/  STL.64 [R1+0x38], R6 ;  /* 0x0000380601007387 */ /* 0x0003e80000100a00 */
[----:B------:R-:W2:Y:S04]  /*cc100*/  LDL.LU R200, [R1+0x4830] ;  /* 0x0048300001c87983 */ /* 0x000ea80000300800 */
[----:B------:R-:W2:Y:S04]  /*cc110*/  LDL.LU R201, [R1+0x482c] ;  /* 0x00482c0001c97983 */ /* 0x000ea80000300800 */
[----:B------:R4:W-:Y:S01]  /*cc120*/  STSM.16.M88.4 [R222], R24 ;  /* 0x00000018de007844 */ /* 0x0009e20000000200 */
[----:B------:R-:W-:Y:S01]  /*cc130*/  BAR.SYNC.DEFER_BLOCKING 0x0 ;  /* 0x0000000000007b1d */ /* 0x000fe20000010000 */
[----:B0-----:R-:W-:-:S02]  /*cc140*/  PRMT R4, R133, 0x5210, R29 ;  /* 0x0000521085047816 */ /* 0x001fc4000000001d */
[----:B------:R-:W-:-:S03]  /*cc150*/  PRMT R5, R83, 0x5210, R30 ;  /* 0x0000521053057816 */ /* 0x000fc6000000001e */
[----:B------:R-:W0:Y:S01]  /*cc160*/  LDS.128 R84, [R167] ;  /* 0x00000000a7547984 */ /* 0x000e220000000c00 */
[----:B-1----:R-:W-:Y:S02]  /*cc170*/  PRMT R6, R82, 0x5210, R31 ;  /* 0x0000521052067816 */ /* 0x002fe4000000001f */
[----:B------:R-:W-:Y:S01]  /*cc180*/  PRMT R7, R88, 0x5210, R36 ;  /* 0x0000521058077816 */ /* 0x000fe20000000024 */
[----:B------:R-:W-:Y:S06]  /*cc190*/  BAR.SYNC.DEFER_BLOCKING 0x0 ;  /* 0x0000000000007b1d */ /* 0x000fec0000010000 */
[----:B------:R-:W-:Y:S02]  /*cc1a0*/  STSM.16.M88.4 [R222], R4 ;  /* 0x00000004de007844 */ /* 0x000fe40000000200 */
[----:B------:R-:W-:Y:S06]  /*cc1b0*/  BAR.SYNC.DEFER_BLOCKING 0x0 ;  /* 0x0000000000007b1d */ /* 0x000fec0000010000 */
[----:B------:R-:W1:Y:S01]  /*cc1c0*/  LDS.128 R4, [R167] ;  /* 0x00000000a7047984 */ /* 0x000e620000000c00 */
[----:B---3--:R-:W-:-:S02]  /*cc1d0*/  LOP3.LUT R29, R184, 0xffff, RZ, 0xc0, !PT ;  /* 0x0000ffffb81d7812 */ /* 0x008fc400078ec0ff */
[----:B----4-:R-:W-:Y:S02]  /*cc1e0*/  LOP3.LUT R30, R185, 0xffff, RZ, 0xc0, !PT ;  /* 0x0000ffffb91e7812 */ /* 0x010fe400078ec0ff */
[----:B------:R-:W-:Y:S02]  /*cc1f0*/  LOP3.LUT R31, R186, 0xffff, RZ, 0xc0, !PT ;  /* 0x0000ffffba1f7812 */ /* 0x000fe400078ec0ff */
[----:B------:R-:W-:Y:S02]  /*cc200*/  LOP3.LUT R36, R194, 0xffff, RZ, 0xc0, !PT ;  /* 0x0000ffffc2247812 */ /* 0x000fe400078ec0ff */
[----:B------:R-:W-:Y:S02]  /*cc210*/  PRMT R24, R22, 0x4210, R29 ;  /* 0x0000421016187816 */ /* 0x000fe4000000001d */
[----:B------:R-:W3:Y:S01]  /*cc220*/  LDL.LU R22, [R1+0x53f0] ;  /* 0x0053f00001167983 */ /* 0x000ee20000300800 */
[----:B------:R-:W-:Y:S02]  /*cc230*/  PRMT R25, R14, 0x4210, R30 ;  /* 0x000042100e197816 */ /* 0x000fe4000000001e */
[----:B------:R-:W-:Y:S01]  /*cc240*/  PRMT R26, R247, 0x4210, R31 ;  /* 0x00004210f71a7816 */ /* 0x000fe2000000001f */
[----:B------:R-:W4:Y:S01]  /*cc250*/  LDL.LU R14, [R1+0x53ec] ;  /* 0x0053ec00010e7983 */ /* 0x000f220000300800 */
[----:B------:R-:W-:-:S03]  /*cc260*/  PRMT R27, R229, 0x4210, R36 ;  /* 0x00004210e51b7816 */ /* 0x000fc60000000024 */
[----:B------:R-:W3:Y:S04]  /*cc270*/  LDL.LU R247, [R1+0x53e8] ;  /* 0x0053e80001f77983 */ /* 0x000ee80000300800 */
[----:B------:R-:W4:Y:S04]  /*cc280*/  LDL.LU R229, [R1+0x53e4] ;  /* 0x0053e40001e57983 */ /* 0x000f280000300800 */
[----:B0-----:R-:W-:Y:S04]  /*cc290*/  STL.64 [R1+0x20], R84 ;  /* 0x0000205401007387 */ /* 0x001fe80000100a00 */
[----:B------:R-:W-:Y:S04]  /*cc2a0*/  STL.64 [R1+0x28], R86 ;  /* 0x0000285601007387 */ /* 0x000fe80000100a00 */
[----:B------:R-:W3:Y:S04]  /*cc2b0*/  LDL.LU R184, [R1+0x49dc] ;  /* 0x0049dc0001b87983 */ /* 0x000ee80000300800 */
[----:B------:R-:W4:Y:S04]  /*cc2c0*/  LDL.LU R185, [R1+0x49d4] ;  /* 0x0049d40001b97983 */ /* 0x000f280000300800 */
[----:B-1----:R-:W-:Y:S04]  /*cc2d0*/  STL.64 [R1+0x10], R4 ;  /* 0x0000100401007387 */ /* 0x002fe80000100a00 */
[----:B------:R-:W-:Y:S04]  /*cc2e0*/  STL.64 [R1+0x18], R6 ;  /* 0x0000180601007387 */ /* 0x000fe80000100a00 */
[----:B------:R-:W4:Y:S04]  /*cc2f0*/  LDL.LU R186, [R1+0x4874] ;  /* 0x0048740001ba7983 */ /* 0x000f280000300800 */
[----:B------:R-:W4:Y:S01]  /*cc300*/  LDL.LU R194, [R1+0x4864] ;  /* 0x0048640001c27983 */ /* 0x000f220000300800 */
[----:B------:R-:W-:Y:S06]  /*cc310*/  BAR.SYNC.DEFER_BLOCKING 0x0 ;  /* 0x0000000000007b1d */ /* 0x000fec0000010000 */
[----:B------:R0:W-:Y:S02]  /*cc320*/  STSM.16.M88.4 [R222], R24 ;  /* 0x00000018de007844 */ /* 0x0001e40000000200 */
[----:B------:R-:W-:Y:S06]  /*cc330*/  BAR.SYNC.DEFER_BLOCKING 0x0 ;  /* 0x0000000000007b1d */ /* 0x000fec0000010000 */
[----:B------:R-:W1:Y:S01]  /*cc340*/  LDS.128 R4, [R167] ;  /* 0x00000000a7047984 */ /* 0x000e620000000c00 */
[----:B0-----:R-:W-:-:S02]  /*cc350*/  PRMT R24, R80, 0x5210, R29 ;  /* 0x0000521050187816 */ /* 0x001fc4000000001d */
[----:B------:R-:W-:Y:S02]  /*cc360*/  PRMT R25, R28, 0x5210, R30 ;  /* 0x000052101c197816 */ /* 0x000fe4000000001e */
[----:B------:R-:W-:Y:S02]  /*cc370*/  PRMT R26, R81, 0x5210, R31 ;  /* 0x00005210511a7816 */ /* 0x000fe4000000001f */
[----:B------:R-:W-:Y:S01]  /*cc380*/  PRMT R27, R89, 0x5210, R36 ;  /* 0x00005210591b7816 */ /* 0x000fe20000000024 */
[----:B------:R-:W-:Y:S01]  /*cc390*/  BAR.SYNC.DEFER_BLOCKING 0x0 ;  /* 0x0000000000007b1d */ /* 0x000fe20000010000 */
[----:B------:R-:W-:Y:S02]  /*cc3a0*/  LOP3.LUT R36, R192, 0xffff, RZ, 0xc0, !PT ;  /* 0x0000ffffc0247812 */ /* 0x000fe400078ec0ff */
[----:B------:R-:W-:Y:S02]  /*cc3b0*/  LOP3.LUT R37, R193, 0xffff, RZ, 0xc0, !PT ;  /* 0x0000ffffc1257812 */ /* 0x000fe400078ec0ff */
[----:B------:R-:W-:-:S02]  /*cc3c0*/  PRMT R28, R19, 0x4210, R36 ;  /* 0x00004210131c7816 */ /* 0x000fc40000000024 */
[----:B------:R-:W-:Y:S01]  /*cc3d0*/  PRMT R29, R12, 0x4210, R37 ;  /* 0x000042100c1d7816 */ /* 0x000fe20000000025 */
[----:B------:R-:W4:Y:S04]  /*cc3e0*/  LDL.LU R19, [R1+0x53e0] ;  /* 0x0053e00001137983 */ /* 0x000f280000300800 */
[----:B------:R-:W4:Y:S04]  /*cc3f0*/  LDL.LU R12, [R1+0x53dc] ;  /* 0x0053dc00010c7983 */ /* 0x000f280000300800 */
[----:B------:R0:W-:Y:S01]  /*cc400*/  STSM.16.M88.4 [R222], R24 ;  /* 0x00000018de007844 */ /* 0x0001e20000000200 */
[----:B--2---:R-:W-:-:S02]  /*cc410*/  LOP3.LUT R38, R200, 0xffff, RZ, 0xc0, !PT ;  /* 0x0000ffffc8267812 */ /* 0x004fc400078ec0ff */
[----:B------:R-:W-:Y:S02]  /*cc420*/  LOP3.LUT R39, R201, 0xffff, RZ, 0xc0, !PT ;  /* 0x0000ffffc9277812 */ /* 0x000fe400078ec0ff */
[----:B------:R-:W-:Y:S02]  /*cc430*/  PRMT R30, R226, 0x4210, R38 ;  /* 0x00004210e21e7816 */ /* 0x000fe40000000026 */
[----:B------:R-:W2:Y:S01]  /*cc440*/  LDL.LU R226, [R1+0x53d8] ;  /* 0x0053d80001e27983 */ /* 0x000ea20000300800 */
[----:B------:R-:W-:Y:S01]  /*cc450*/  PRMT R31, R251, 0x4210, R39 ;  /* 0x00004210fb1f7816 */ /* 0x000fe20000000027 */
[----:B------:R-:W-:Y:S06]  /*cc460*/  BAR.SYNC.DEFER_BLOCKING 0x0 ;  /* 0x0000000000007b1d */ /* 0x000fec0000010000 */
[----:B------:R-:W2:Y:S04]  /*cc470*/  LDL.LU R251, [R1+0x53d4] ;  /* 0x0053d40001fb7983 */ /* 0x000ea80000300800 */
[----:B------:R-:W2:Y:S04]  /*cc480*/  LDL.LU R192, [R1+0x49e8] ;  /* 0x0049e80001c07983 */ /* 0x000ea80000300800 */
[----:B------:R-:W2:Y:S04]  /*cc490*/  LDL.LU R193, [R1+0x49e4] ;  /* 0x0049e40001c17983 */ /* 0x000ea80000300800 */
[----:B-1----:R-:W-:Y:S04]  /*cc4a0*/  STL.64 [R1], R4 ;  /* 0x0000000401007387 */ /* 0x002fe80000100a00 */
[----:B------:R-:W-:Y:S04]  /*cc4b0*/  STL.64 [R1+0x8], R6 ;  /* 0x0000080601007387 */ /* 0x000fe80000100a00 */
[----:B------:R-:W-:Y:S01]  /*cc4c0*/  LDS.128 R4, [R167] ;  /* 0x00000000a7047984 */ /* 0x000fe20000000c00 */
[----:B------:R-:W-:Y:S06]  /*cc4d0*/  BAR.SYNC.DEFER_BLOCKING 0x0 ;  /* 0x0000000000007b1d */ /* 0x000fec0000010000 */
[----:B------:R-:W2:Y:S04]  /*cc4e0*/  LDL.LU R200, [R1+0x489c] ;  /* 0x00489c0001c87983 */ /* 0x000ea80000300800 */
[----:B------:R-:W2:Y:S04]  /*cc4f0*/  LDL.LU R201, [R1+0x4878] ;  /* 0x0048780001c97983 */ /* 0x000ea80000300800 */
[----:B------:R1:W-:Y:S01]  /*cc500*/  STSM.16.M88.4 [R222], R28 ;  /* 0x0000001cde007844 */ /* 0x0003e20000000200 */
[----:B0-----:R-:W-:-:S02]  /*cc510*/  PRMT R24, R76, 0x5210, R36 ;  /* 0x000052104c187816 */ /* 0x001fc40000000024 */
[----:B------:R-:W-:Y:S02]  /*cc520*/  PRMT R25, R77, 0x5210, R37 ;  /* 0x000052104d197816 */ /* 0x000fe40000000025 */
[----:B------:R-:W-:Y:S02]  /*cc530*/  PRMT R26, R78, 0x5210, R38 ;  /* 0x000052104e1a7816 */ /* 0x000fe40000000026 */
[----:B------:R-:W-:Y:S01]  /*cc540*/  PRMT R27, R79, 0x5210, R39 ;  /* 0x000052104f1b7816 */ /* 0x000fe20000000027 */
[----:B------:R-:W-:Y:S06]  /*cc550*/  BAR.SYNC.DEFER_BLOCKING 0x0 ;  /* 0x0000000000007b1d */ /* 0x000fec0000010000 */
[----:B------:R-:W0:Y:S02]  /*cc560*/  LDS.128 R76, [R167] ;  /* 0x00000000a74c7984 */ /* 0x000e240000000c00 */
[----:B------:R-:W-:Y:S06]  /*cc570*/  BAR.SYNC.DEFER_BLOCKING 0x0 ;  /* 0x0000000000007b1d */ /* 0x000fec0000010000 */
[----:B------:R-:W-:Y:S02]  /*cc580*/  STSM.16.M88.4 [R222], R24 ;  /* 0x00000018de007844 */ /* 0x000fe40000000200 */
[----:B------:R-:W-:Y:S06]  /*cc590*/  BAR.SYNC.DEFER_BLOCKING 0x0 ;  /* 0x0000000000007b1d */ /* 0x000fec0000010000 */
[----:B------:R-:W0:Y:S01]  /*cc5a0*/  LDS.128 R24, [R167] ;  /* 0x00000000a7187984 */ /* 0x000e220000000c00 */
[----:B---3--:R-:W-:-:S02]  /*cc5b0*/  LOP3.LUT R36, R184, 0xffff, RZ, 0xc0, !PT ;  /* 0x0000ffffb8247812 */ /* 0x008fc400078ec0ff */
[----:B----4-:R-:W-:Y:S02]  /*cc5c0*/  LOP3.LUT R37, R185, 0xffff, RZ, 0xc0, !PT ;  /* 0x0000ffffb9257812 */ /* 0x010fe400078ec0ff */
[----:B------:R-:W-:Y:S02]  /*cc5d0*/  LOP3.LUT R38, R186, 0xffff, RZ, 0xc0, !PT ;  /* 0x0000ffffba267812 */ /* 0x000fe400078ec0ff */
[----:B------:R-:W-:Y:S02]  /*cc5e0*/  LOP3.LUT R39, R194, 0xffff, RZ, 0xc0, !PT ;  /* 0x0000ffffc2277812 */ /* 0x000fe400078ec0ff */
[----:B-1----:R-:W-:Y:S02]  /*cc5f0*/  PRMT R28, R245, 0x4210, R36 ;  /* 0x00004210f51c7816 */ /* 0x002fe40000000024 */
        /* <DEDUP_REMOVED lines=11> */
[----:B------:R0:W-:Y:S04]  /*cc6b0*/  STL.64 [R1+0x70], R24 ;  /* 0x0000701801007387 */ /* 0x0001e80000100a00 */
[----:B------:R1:W-:Y:S04]  /*cc6c0*/  STL.64 [R1+0x78], R26 ;  /* 0x0000781a01007387 */ /* 0x0003e80000100a00 */
[----:B------:R-:W4:Y:S04]  /*cc6d0*/  LDL.LU R186, [R1+0x48a8] ;  /* 0x0048a80001ba7983 */ /* 0x000f280000300800 */
[----:B------:R-:W4:Y:S01]  /*cc6e0*/  LDL.LU R194, [R1+0x48a4] ;  /* 0x0048a40001c27983 */ /* 0x000f220000300800 */
[----:B------:R-:W-:Y:S06]  /*cc6f0*/  BAR.SYNC.DEFER_BLOCKING 0x0 ;  /* 0x0000000000007b1d */ /* 0x000fec0000010000 */
[----:B------:R2:W-:Y:S02]  /*cc700*/  STSM.16.M88.4 [R222], R28 ;  /* 0x0000001cde007844 */ /* 0x0005e40000000200 */
        /* <DEDUP_REMOVED lines=10> */
[----:B--2---:R-:W-:-:S02]  /*cc7b0*/  LOP3.LUT R36, R192, 0xffff, RZ, 0xc0, !PT ;  /* 0x0000ffffc0247812 */ /* 0x004fc400078ec0ff */
[----:B------:R-:W-:Y:S02]  /*cc7c0*/  LOP3.LUT R37, R193, 0xffff, RZ, 0xc0, !PT ;  /* 0x0000ffffc1257812 */ /* 0x000fe400078ec0ff */
[----:B------:R-:W-:Y:S02]  /*cc7d0*/  PRMT R28, R221, 0x4210, R36 ;  /* 0x00004210dd1c7816 */ /* 0x000fe40000000024 */
[----:B------:R-:W2:Y:S01]  /*cc7e0*/  LDL.LU R221, [R1+0x53c0] ;  /* 0x0053c00001dd7983 */ /* 0x000ea20000300800 */
[----:B------:R-:W-:-:S03]  /*cc7f0*/  PRMT R29, R249, 0x4210, R37 ;  /* 0x00004210f91d7816 */ /* 0x000fc60000000025 */
[----:B------:R-:W2:Y:S01]  /*cc800*/  LDL.LU R249, [R1+0x53bc] ;  /* 0x0053bc0001f97983 */ /* 0x000ea20000300800 */
[----:B------:R-:W-:Y:S02]  /*cc810*/  LOP3.LUT R38, R200, 0xffff, RZ, 0xc0, !PT ;  /* 0x0000ffffc8267812 */ /* 0x000fe400078ec0ff */
[----:B------:R-:W-:Y:S02]  /*cc820*/  LOP3.LUT R39, R201, 0xffff, RZ, 0xc0, !PT ;  /* 0x0000ffffc9277812 */ /* 0x000fe400078ec0ff */
[----:B------:R-:W-:Y:S02]  /*cc830*/  PRMT R30, R235, 0x4210, R38 ;  /* 0x00004210eb1e7816 */ /* 0x000fe40000000026 */
[----:B------:R-:W2:Y:S01]  /*cc840*/  LDL.LU R235, [R1+0x53b8] ;  /* 0x0053b80001eb7983 */ /* 0x000ea20000300800 */
[----:B------:R-:W-:Y:S01]  /*cc850*/  PRMT R31, R16, 0x4210, R39 ;  /* 0x00004210101f7816 */ /* 0x000fe20000000027 */
[----:B------:R-:W-:Y:S06]  /*cc860*/  BAR.SYNC.DEFER_BLOCKING 0x0 ;  /* 0x0000000000007b1d */ /* 0x000fec0000010000 */
[----:B------:R-:W2:Y:S04]  /*cc870*/  LDL.LU R16, [R1+0x53b4] ;  /* 0x0053b40001107983 */ /* 0x000ea80000300800 */
[----:B0-----:R-:W-:Y:S04]  /*cc880*/  STL.64 [R1+0x60], R76 ;  /* 0x0000604c01007387 */ /* 0x001fe80000100a00 */
[----:B------:R-:W-:Y:S04]  /*cc890*/  STL.64 [R1+0x68], R78 ;  /* 0x0000684e01007387 */ /* 0x000fe80000100a00 */
[----:B------:R-:W2:Y:S04]  /*cc8a0*/  LDL.LU R192, [R1+0x4a1c] ;  /* 0x004a1c0001c07983 */ /* 0x000ea80000300800 */
[----:B------:R-:W2:Y:S04]  /*cc8b0*/  LDL.LU R193, [R1+0x4a18] ;  /* 0x004a180001c17983 */ /* 0x000ea80000300800 */
[----:B------:R-:W-:Y:S04]  /*cc8c0*/  STSM.16.M88.4 [R222], R28 ;  /* 0x0000001cde007844 */ /* 0x000fe80000000200 */
[----:B-1----:R0:W-:Y:S04]  /*cc8d0*/  STL.64 [R1+0x50], R24 ;  /* 0x0000501801007387 */ /* 0x0021e80000100a00 */
[----:B------:R1:W-:Y:S04]  /*cc8e0*/  STL.64 [R1+0x58], R26 ;  /* 0x0000581a01007387 */ /* 0x0003e80000100a00 */
[----:B------:R-:W2:Y:S04]  /*cc8f0*/  LDL.LU R200, [R1+0x48e0] ;  /* 0x0048e00001c87983 */ /* 0x000ea80000300800 */
[----:B------:R-:W2:Y:S01]  /*cc900*/  LDL.LU R201, [R1+0x48dc] ;  /* 0x0048dc0001c97983 */ /* 0x000ea20000300800 */
[----:B0-----:R-:W-:Y:S01]  /*cc910*/  PRMT R25, R72, 0x5210, R37 ;  /* 0x0000521048197816 */ /* 0x001fe20000000025 */
[----:B------:R-:W-:Y:S01]  /*cc920*/  BAR.SYNC.DEFER_BLOCKING 0x0 ;  /* 0x0000000000007b1d */ /* 0x000fe20000010000 */
[----:B------:R-:W-:-:S02]  /*cc930*/  PRMT R24, R32, 0x5210, R36 ;  /* 0x0000521020187816 */ /* 0x000fc40000000024 */
[----:B-1----:R-:W-:-:S03]  /*cc940*/  PRMT R26, R71, 0x5210, R38 ;  /* 0x00005210471a7816 */ /* 0x002fc60000000026 */
[----:B------:R-:W0:Y:S01]  /*cc950*/  LDS.128 R72, [R167] ;  /* 0x00000000a7487984 */ /* 0x000e220000000c00 */
[----:B------:R-:W-:Y:S01]  /*cc960*/  PRMT R27, R91, 0x5210, R39 ;  /* 0x000052105b1b7816 */ /* 0x000fe20000000027 */
[----:B------:R-:W-:Y:S06]  /*cc970*/  BAR.SYNC.DEFER_BLOCKING 0x0 ;  /* 0x0000000000007b1d */ /* 0x000fec0000010000 */
[----:B------:R-:W-:Y:S02]  /*cc980*/  STSM.16.M88.4 [R222], R24 ;  /* 0x00000018de007844 */ /* 0x000fe40000000200 */
[----:B------:R-:W-:Y:S06]  /*cc990*/  BAR.SYNC.DEFER_BLOCKING 0x0 ;  /* 0x0000000000007b1d */ /* 0x000fec0000010000 */
[----:B------:R-:W1:Y:S01]  /*cc9a0*/  LDS.128 R24, [R167] ;  /* 0x00000000a7187984 */ /* 0x000e620000000c00 */
[----:B---3--:R-:W-:-:S02]  /*cc9b0*/  LOP3.LUT R32, R184, 0xffff, RZ, 0xc0, !PT ;  /* 0x0000ffffb8207812 */ /* 0x008fc400078ec0ff */
[----:B----4-:R-:W-:Y:S02]  /*cc9c0*/  LOP3.LUT R36, R185, 0xffff, RZ, 0xc0, !PT ;  /* 0x0000ffffb9247812 */ /* 0x010fe400078ec0ff */
[----:B------:R-:W-:Y:S02]  /*cc9d0*/  PRMT R28, R18, 0x4210, R32 ;  /* 0x00004210121c7816 */ /* 0x000fe40000000020 */
[----:B------:R-:W3:Y:S01]  /*cc9e0*/  LDL.LU R18, [R1+0x53b0] ;  /* 0x0053b00001127983 */ /* 0x000ee20000300800 */
[----:B------:R-:W-:-:S03]  /*cc9f0*/  PRMT R29, R17, 0x4210, R36 ;  /* 0x00004210111d7816 */ /* 0x000fc60000000024 */
[----:B------:R-:W4:Y:S01]  /*cca00*/  LDL.LU R17, [R1+0x53ac] ;  /* 0x0053ac0001117983 */ /* 0x000f220000300800 */
[----:B------:R-:W-:Y:S02]  /*cca10*/  LOP3.LUT R37, R186, 0xffff, RZ, 0xc0, !PT ;  /* 0x0000ffffba257812 */ /* 0x000fe400078ec0ff */
[----:B------:R-:W-:Y:S02]  /*cca20*/  LOP3.LUT R38, R194, 0xffff, RZ, 0xc0, !PT ;  /* 0x0000ffffc2267812 */ /* 0x000fe400078ec0ff */
[----:B------:R-:W-:Y:S02]  /*cca30*/  PRMT R30, R216, 0x4210, R37 ;  /* 0x00004210d81e7816 */ /* 0x000fe40000000025 */
[----:B------:R-:W3:Y:S01]  /*cca40*/  LDL.LU R216, [R1+0x53a8] ;  /* 0x0053a80001d87983 */ /* 0x000ee20000300800 */
[----:B------:R-:W-:-:S03]  /*cca50*/  PRMT R31, R218, 0x4210, R38 ;  /* 0x00004210da1f7816 */ /* 0x000fc60000000026 */
[----:B------:R-:W4:Y:S04]  /*cca60*/  LDL.LU R218, [R1+0x53a4] ;  /* 0x0053a40001da7983 */ /* 0x000f280000300800 */
[----:B0-----:R-:W-:Y:S04]  /*cca70*/  STL.64 [R1+0xd0], R72 ;  /* 0x0000d04801007387 */ /* 0x001fe80000100a00 */
[----:B------:R-:W-:Y:S04]  /*cca80*/  STL.64 [R1+0xd8], R74 ;  /* 0x0000d84a01007387 */ /* 0x000fe80000100a00 */
[----:B------:R-:W3:Y:S04]  /*cca90*/  LDL.LU R184, [R1+0x4a30] ;  /* 0x004a300001b87983 */ /* 0x000ee80000300800 */
[----:B------:R-:W4:Y:S04]  /*ccaa0*/  LDL.LU R185, [R1+0x4a2c] ;  /* 0x004a2c0001b97983 */ /* 0x000f280000300800 */
[----:B-1----:R0:W-:Y:S04]  /*ccab0*/  STL.64 [R1+0xc0], R24 ;  /* 0x0000c01801007387 */ /* 0x0021e80000100a00 */
[----:B------:R1:W-:Y:S04]  /*ccac0*/  STL.64 [R1+0xc8], R26 ;  /* 0x0000c81a01007387 */ /* 0x0003e80000100a00 */
[----:B------:R-:W4:Y:S04]  /*ccad0*/  LDL.LU R186, [R1+0x48f0] ;  /* 0x0048f00001ba7983 */ /* 0x000f280000300800 */
[----:B------:R-:W4:Y:S01]  /*ccae0*/  LDL.LU R194, [R1+0x48ec] ;  /* 0x0048ec0001c27983 */ /* 0x000f220000300800 */
[----:B------:R-:W-:Y:S06]  /*ccaf0*/  BAR.SYNC.DEFER_BLOCKING 0x0 ;  /* 0x0000000000007b1d */ /* 0x000fec0000010000 */
[----:B------:R2:W-:Y:S01]  /*ccb00*/  STSM.16.M88.4 [R222], R28 ;  /* 0x0000001cde007844 */ /* 0x0005e20000000200 */
[----:B0-----:R-:W-:-:S02]  /*ccb10*/  PRMT R25, R33, 0x5210, R36 ;  /* 0x0000521021197816 */ /* 0x001fc40000000024 */
[----:B-1----:R-:W-:Y:S02]  /*ccb20*/  PRMT R26, R35, 0x5210, R37 ;  /* 0x00005210231a7816 */ /* 0x002fe40000000025 */
[----:B------:R-:W-:Y:S01]  /*ccb30*/  PRMT R27, R140, 0x5210, R38 ;  /* 0x000052108c1b7816 */ /* 0x000fe20000000026 */
[----:B------:R-:W-:Y:S01]  /*ccb40*/  BAR.SYNC.DEFER_BLOCKING 0x0 ;  /* 0x0000000000007b1d */ /* 0x000fe20000010000 */
[----:B------:R-:W-:-:S05]  /*ccb50*/  PRMT R24, R34, 0x5210, R32 ;  /* 0x0000521022187816 */ /* 0x000fca0000000020 */
[----:B------:R-:W0:Y:S02]  /*ccb60*/  LDS.128 R36, [R167] ;  /* 0x00000000a7247984 */ /* 0x000e240000000c00 */
        /* <DEDUP_REMOVED lines=22> */
[----:B-1----:R0:W-:Y:S01]  /*cccd0*/  STL.64 [R1+0xa0], R24 ;  /* 0x0000a01801007387 */ /* 0x0021e20000100a00 */
[----:B------:R-:W-:Y:S06]  /*ccce0*/  BAR.SYNC.DEFER_BLOCKING 0x0 ;  /* 0x0000000000007b1d */ /* 0x000fec0000010000 */
[----:B------:R1:W-:Y:S04]  /*cccf0*/  STL.64 [R1+0xa8], R26 ;  /* 0x0000a81a01007387 */ /* 0x0003e80000100a00 */
[----:B------:R-:W2:Y:S04]  /*ccd00*/  LDL.LU R200, [R1+0x4900] ;  /* 0x0049000001c87983 */ /* 0x000ea80000300800 */
[----:B------:R-:W2:Y:S04]  /*ccd10*/  LDL.LU R201, [R1+0x48fc] ;  /* 0x0048fc0001c97983 */ /* 0x000ea80000300800 */
[----:B------:R-:W4:Y:S01]  /*ccd20*/  LDS.128 R36, [R167] ;  /* 0x00000000a7247984 */ /* 0x000f220000000c00 */
[----:B0-----:R-:W-:-:S02]  /*ccd30*/  PRMT R24, R65, 0x5210, R32 ;  /* 0x0000521041187816 */ /* 0x001fc40000000020 */
[----:B------:R-:W-:Y:S02]  /*ccd40*/  PRMT R25, R68, 0x5210, R33 ;  /* 0x0000521044197816 */ /* 0x000fe40000000021 */
[----:B-1----:R-:W-:Y:S02]  /*ccd50*/  PRMT R26, R70, 0x5210, R34 ;  /* 0x00005210461a7816 */ /* 0x002fe40000000022 */
[----:B------:R-:W-:Y:S01]  /*ccd60*/  PRMT R27, R69, 0x5210, R35 ;  /* 0x00005210451b7816 */ /* 0x000fe20000000023 */
[----:B------:R-:W-:Y:S06]  /*ccd70*/  BAR.SYNC.DEFER_BLOCKING 0x0 ;  /* 0x0000000000007b1d */ /* 0x000fec0000010000 */
[----:B------:R-:W-:Y:S02]  /*ccd80*/  STSM.16.M88.4 [R222], R24 ;  /* 0x00000018de007844 */ /* 0x000fe40000000200 */
[----:B------:R-:W-:Y:S06]  /*ccd90*/  BAR.SYNC.DEFER_BLOCKING 0x0 ;  /* 0x0000000000007b1d */ /* 0x000fec0000010000 */
[----:B------:R-:W0:Y:S01]  /*ccda0*/  LDS.128 R24, [R167] ;  /* 0x00000000a7187984 */ /* 0x000e220000000c00 */
[----:B---3--:R-:W-:-:S02]  /*ccdb0*/  LOP3.LUT R32, R184, 0xffff, RZ, 0xc0, !PT ;  /* 0x0000ffffb8207812 */ /* 0x008fc400078ec0ff */
[----:B----4-:R-:W-:Y:S02]  /*ccdc0*/  LOP3.LUT R33, R185, 0xffff, RZ, 0xc0, !PT ;  /* 0x0000ffffb9217812 */ /* 0x010fe400078ec0ff */
[----:B------:R-:W-:Y:S02]  /*ccdd0*/  PRMT R28, R234, 0x4210, R32 ;  /* 0x00004210ea1c7816 */ /* 0x000fe40000000020 */
[----:B------:R-:W3:Y:S01]  /*ccde0*/  LDL.LU R234, [R1+0x5390] ;  /* 0x0053900001ea7983 */ /* 0x000ee20000300800 */
[----:B------:R-:W-:Y:S02]  /*ccdf0*/  PRMT R29, R237, 0x4210, R33 ;  /* 0x00004210ed1d7816 */ /* 0x000fe40000000021 */
[----:B------:R-:W-:Y:S01]  /*cce00*/  LOP3.LUT R34, R186, 0xffff, RZ, 0xc0, !PT ;  /* 0x0000ffffba227812 */ /* 0x000fe200078ec0ff */
[----:B------:R-:W4:Y:S01]  /*cce10*/  LDL.LU R237, [R1+0x538c] ;  /* 0x00538c0001ed7983 */ /* 0x000f220000300800 */
[----:B------:R-:W-:Y:S02]  /*cce20*/  LOP3.LUT R35, R194, 0xffff, RZ, 0xc0, !PT ;  /* 0x0000ffffc2237812 */ /* 0x000fe400078ec0ff */
[----:B------:R-:W-:-:S02]  /*cce30*/  PRMT R30, R240, 0x4210, R34 ;  /* 0x00004210f01e7816 */ /* 0x000fc40000000022 */
[----:B------:R-:W3:Y:S01]  /*cce40*/  LDL.LU R240, [R1+0x5388] ;  /* 0x0053880001f07983 */ /* 0x000ee20000300800 */
[----:B------:R-:W-:-:S03]  /*cce50*/  PRMT R31, R244, 0x4210, R35 ;  /* 0x00004210f41f7816 */ /* 0x000fc60000000023 */
[----:B------:R-:W4:Y:S04]  /*cce60*/  LDL.LU R244, [R1+0x5384] ;  /* 0x0053840001f47983 */ /* 0x000f280000300800 */
[----:B------:R-:W-:Y:S04]  /*cce70*/  STL.64 [R1+0x130], R36 ;  /* 0x0001302401007387 */ /* 0x000fe80000100a00 */
[----:B------:R-:W-:Y:S04]  /*cce80*/  STL.64 [R1+0x138], R38 ;  /* 0x0001382601007387 */ /* 0x000fe80000100a00 */
[----:B------:R-:W3:Y:S04]  /*cce90*/  LDL.LU R184, [R1+0x4a60] ;  /* 0x004a600001b87983 */ /* 0x000ee80000300800 */
[----:B------:R-:W4:Y:S04]  /*ccea0*/  LDL.LU R185, [R1+0x4a5c] ;  /* 0x004a5c0001b97983 */ /* 0x000f280000300800 */
[----:B0-----:R0:W-:Y:S04]  /*cceb0*/  STL.64 [R1+0x120], R24 ;  /* 0x0001201801007387 */ /* 0x0011e80000100a00 */
        /* <DEDUP_REMOVED lines=18> */
[----:B------:R-:W-:Y:S01]  /*ccfe0*/  PRMT R29, R246, 0x4210, R33 ;  /* 0x00004210f61d7816 */ /* 0x000fe20000000021 */
[----:B------:R-:W2:Y:S04]  /*ccff0*/  LDL.LU R242, [R1+0x5380] ;  /* 0x0053800001f27983 */ /* 0x000ea80000300800 */
[----:B------:R-:W2:Y:S01]  /*cd000*/  LDL.LU R246, [R1+0x537c] ;  /* 0x00537c0001f67983 */ /* 0x000ea20000300800 */
[----:B------:R-:W-:-:S02]  /*cd010*/  LOP3.LUT R34, R200, 0xffff, RZ, 0xc0, !PT ;  /* 0x0000ffffc8227812 */ /* 0x000fc400078ec0ff */
[----:B------:R-:W-:Y:S02]  /*cd020*/  LOP3.LUT R35, R201, 0xffff, RZ, 0xc0, !PT ;  /* 0x0000ffffc9237812 */ /* 0x000fe400078ec0ff */
[----:B------:R-:W-:Y:S02]  /*cd030*/  PRMT R30, R9, 0x4210, R34 ;  /* 0x00004210091e7816 */ /* 0x000fe40000000022 */
[----:B------:R-:W-:Y:S01]  /*cd040*/  PRMT R31, R248, 0x4210, R35 ;  /* 0x00004210f81f7816 */ /* 0x000fe20000000023 */
[----:B------:R-:W-:Y:S06]  /*cd050*/  BAR.SYNC.DEFER_BLOCKING 0x0 ;  /* 0x0000000000007b1d */ /* 0x000fec0000010000 */
[----:B------:R-:W2:Y:S04]  /*cd060*/  LDL.LU R9, [R1+0x5378] ;  /* 0x0053780001097983 */ /* 0x000ea80000300800 */
[----:B------:R-:W2:Y:S04]  /*cd070*/  LDL.LU R248, [R1+0x5374] ;  /* 0x0053740001f87983 */ /* 0x000ea80000300800 */
[----:B------:R-:W-:Y:S04]  /*cd080*/  STSM.16.M88.4 [R222], R28 ;  /* 0x0000001cde007844 */ /* 0x000fe80000000200 */
[----:B0-----:R-:W-:Y:S04]  /*cd090*/  STL.64 [R1+0x110], R36 ;  /* 0x0001102401007387 */ /* 0x001fe80000100a00 */
[----:B------:R-:W-:Y:S01]  /*cd0a0*/  STL.64 [R1+0x118], R38 ;  /* 0x0001182601007387 */ /* 0x000fe20000100a00 */
[----:B------:R-:W-:Y:S06]  /*cd0b0*/  BAR.SYNC.DEFER_BLOCKING 0x0 ;  /* 0x0000000000007b1d */ /* 0x000fec0000010000 */
[----:B------:R-:W2:Y:S04]  /*cd0c0*/  LDL.LU R192, [R1+0x4a80] ;  /* 0x004a800001c07983 */ /* 0x000ea80000300800 */
[----:B------:R-:W2:Y:S04]  /*cd0d0*/  LDL.LU R193, [R1+0x4a74] ;  /* 0x004a740001c17983 */ /* 0x000ea80000300800 */
[----:B-1----:R0:W-:Y:S04]  /*cd0e0*/  STL.64 [R1+0x100], R24 ;  /* 0x0001001801007387 */ /* 0x0021e80000100a00 */
[----:B------:R-:W1:Y:S04]  /*cd0f0*/  LDS.128 R36, [R167] ;  /* 0x00000000a7247984 */ /* 0x000e680000000c00 */
[----:B------:R0:W-:Y:S04]  /*cd100*/  STL.64 [R1+0x108], R26 ;  /* 0x0001081a01007387 */ /* 0x0001e80000100a00 */
[----:B------:R-:W2:Y:S04]  /*cd110*/  LDL.LU R200, [R1+0x4934] ;  /* 0x0049340001c87983 */ /* 0x000ea80000300800 */
[----:B------:R-:W2:Y:S01]  /*cd120*/  LDL.LU R201, [R1+0x492c] ;  /* 0x00492c0001c97983 */ /* 0x000ea20000300800 */
[----:B0-----:R-:W-:-:S02]  /*cd130*/  PRMT R24, R60, 0x5210, R32 ;  /* 0x000052103c187816 */ /* 0x001fc40000000020 */
[----:B------:R-:W-:Y:S02]  /*cd140*/  PRMT R25, R62, 0x5210, R33 ;  /* 0x000052103e197816 */ /* 0x000fe40000000021 */
[----:B------:R-:W-:Y:S02]  /*cd150*/  PRMT R26, R64, 0x5210, R34 ;  /* 0x00005210401a7816 */ /* 0x000fe40000000022 */
[----:B------:R-:W-:Y:S01]  /*cd160*/  PRMT R27, R138, 0x5210, R35 ;  /* 0x000052108a1b7816 */ /* 0x000fe20000000023 */
        /* <DEDUP_REMOVED lines=15> */
[----:B------:R-:W3:Y:S04]  /*cd260*/  LDL.LU R250, [R1+0x5364] ;  /* 0x0053640001fa7983 */ /* 0x000ee80000300800 */
[----:B-1----:R-:W-:Y:S04]  /*cd270*/  STL.64 [R1+0xf0], R36 ;  /* 0x0000f02401007387 */ /* 0x002fe80000100a00 */
[----:B------:R-:W-:Y:S04]  /*cd280*/  STL.64 [R1+0xf8], R38 ;  /* 0x0000f82601007387 */ /* 0x000fe80000100a00 */
[----:B------:R-:W4:Y:S04]  /*cd290*/  LDL.LU R184, [R1+0x4a94] ;  /* 0x004a940001b87983 */ /* 0x000f280000300800 */
[----:B------:R-:W3:Y:S04]  /*cd2a0*/  LDL.LU R185, [R1+0x4a90] ;  /* 0x004a900001b97983 */ /* 0x000ee80000300800 */
[----:B0-----:R0:W-:Y:S04]  /*cd2b0*/  STL.64 [R1+0xe0], R24 ;  /* 0x0000e01801007387 */ /* 0x0011e80000100a00 */
[----:B------:R1:W-:Y:S04]  /*cd2c0*/  STL.64 [R1+0xe8], R26 ;  /* 0x0000e81a01007387 */ /* 0x0003e80000100a00 */
[----:B------:R-:W3:Y:S04]  /*cd2d0*/  LDL.LU R186, [R1+0x494c] ;  /* 0x00494c0001ba7983 */ /* 0x000ee80000300800 */
[----:B------:R-:W3:Y:S01]  /*cd2e0*/  LDL.LU R194, [R1+0x4948] ;  /* 0x0049480001c27983 */ /* 0x000ee20000300800 */
        /* <DEDUP_REMOVED lines=22> */
[----:B------:R-:W-:-:S03]  /*cd450*/  PRMT R31, R241, 0x4210, R35 ;  /* 0x00004210f11f7816 */ /* 0x000fc60000000023 */
[----:B------:R-:W2:Y:S04]  /*cd460*/  LDL.LU R241, [R1+0x5354] ;  /* 0x0053540001f17983 */ /* 0x000ea80000300800 */
[----:B0-----:R-:W-:Y:S04]  /*cd470*/  STL.64 [R1+0x170], R36 ;  /* 0x0001702401007387 */ /* 0x001fe80000100a00 */
[----:B------:R-:W-:Y:S04]  /*cd480*/  STL.64 [R1+0x178], R38 ;  /* 0x0001782601007387 */ /* 0x000fe80000100a00 */
[----:B------:R-:W2:Y:S04]  /*cd490*/  LDL.LU R193, [R1+0x4ab4] ;  /* 0x004ab40001c17983 */ /* 0x000ea80000300800 */
[----:B------:R-:W2:Y:S04]  /*cd4a0*/  LDL.LU R200, [R1+0x4aac] ;  /* 0x004aac0001c87983 */ /* 0x000ea80000300800 */
[----:B-1----:R0:W-:Y:S04]  /*cd4b0*/  STL.64 [R1+0x160], R24 ;  /* 0x0001601801007387 */ /* 0x0021e80000100a00 */
[----:B------:R1:W-:Y:S04]  /*cd4c0*/  STL.64 [R1+0x168], R26 ;  /* 0x0001681a01007387 */ /* 0x0003e80000100a00 */
[----:B------:R-:W2:Y:S04]  /*cd4d0*/  LDL.LU R201, [R1+0x4960] ;  /* 0x0049600001c97983 */ /* 0x000ea80000300800 */
[----:B------:R-:W2:Y:S01]  /*cd4e0*/  LDL.LU R192, [R1+0x495c] ;  /* 0x00495c0001c07983 */ /* 0x000ea20000300800 */
[----:B------:R-:W-:Y:S01]  /*cd4f0*/  BAR.SYNC.DEFER_BLOCKING 0x0 ;  /* 0x0000000000007b1d */ /* 0x000fe20000010000 */
[----:B0-----:R-:W-:-:S02]  /*cd500*/  PRMT R24, R52, 0x5210, R32 ;  /* 0x0000521034187816 */ /* 0x001fc40000000020 */
[----:B------:R-:W-:Y:S02]  /*cd510*/  PRMT R25, R58, 0x5210, R33 ;  /* 0x000052103a197816 */ /* 0x000fe40000000021 */
[----:B-1----:R-:W-:Y:S02]  /*cd520*/  PRMT R26, R57, 0x5210, R34 ;  /* 0x00005210391a7816 */ /* 0x002fe40000000022 */
[----:B------:R-:W-:Y:S01]  /*cd530*/  PRMT R27, R56, 0x5210, R35 ;  /* 0x00005210381b7816 */ /* 0x000fe20000000023 */
[----:B------:R0:W-:Y:S01]  /*cd540*/  STSM.16.M88.4 [R222], R28 ;  /* 0x0000001cde007844 */ /* 0x0001e20000000200 */
[----:B------:R-:W-:Y:S01]  /*cd550*/  BAR.SYNC.DEFER_BLOCKING 0x0 ;  /* 0x0000000000007b1d */ /* 0x000fe20000010000 */
[----:B----4-:R-:W-:-:S05]  /*cd560*/  LOP3.LUT R32, R184, 0xffff, RZ, 0xc0, !PT ;  /* 0x0000ffffb8207812 */ /* 0x010fca00078ec0ff */
[----:B------:R-:W1:Y:S01]  /*cd570*/  LDS.128 R36, [R167] ;  /* 0x00000000a7247984 */ /* 0x000e620000000c00 */
[----:B---3--:R-:W-:Y:S01]  /*cd580*/  LOP3.LUT R33, R185, 0xffff, RZ, 0xc0, !PT ;  /* 0x0000ffffb9217812 */ /* 0x008fe200078ec0ff */
[----:B------:R-:W-:Y:S01]  /*cd590*/  BAR.SYNC.DEFER_BLOCKING 0x0 ;  /* 0x0000000000007b1d */ /* 0x000fe20000010000 */
[----:B0-----:R-:W-:Y:S02]  /*cd5a0*/  PRMT R28, R247, 0x4210, R32 ;  /* 0x00004210f71c7816 */ /* 0x001fe40000000020 */
[----:B------:R-:W-:-:S03]  /*cd5b0*/  PRMT R29, R14, 0x4210, R33 ;  /* 0x000042100e1d7816 */ /* 0x000fc60000000021 */
[----:B------:R-:W3:Y:S01]  /*cd5c0*/  LDL.LU R247, [R1+0x5350] ;  /* 0x0053500001f77983 */ /* 0x000ee20000300800 */
[----:B------:R-:W-:-:S03]  /*cd5d0*/  LOP3.LUT R34, R186, 0xffff, RZ, 0xc0, !PT ;  /* 0x0000ffffba227812 */ /* 0x000fc600078ec0ff */
[----:B------:R-:W4:Y:S01]  /*cd5e0*/  LDL.LU R14, [R1+0x534c] ;  /* 0x00534c00010e7983 */ /* 0x000f220000300800 */
[----:B------:R-:W-:Y:S02]  /*cd5f0*/  LOP3.LUT R35, R194, 0xffff, RZ, 0xc0, !PT ;  /* 0x0000ffffc2237812 */ /* 0x000fe400078ec0ff */
[----:B------:R-:W-:Y:S02]  /*cd600*/  PRMT R30, R22, 0x4210, R34 ;  /* 0x00004210161e7816 */ /* 0x000fe40000000022 */
[----:B------:R-:W3:Y:S01]  /*cd610*/  LDL.LU R22, [R1+0x5348] ;  /* 0x0053480001167983 */ /* 0x000ee20000300800 */
[----:B------:R-:W-:-:S03]  /*cd620*/  PRMT R31, R243, 0x4210, R35 ;  /* 0x00004210f31f7816 */ /* 0x000fc60000000023 */
[----:B------:R-:W4:Y:S04]  /*cd630*/  LDL.LU R243, [R1+0x5344] ;  /* 0x0053440001f37983 */ /* 0x000f280000300800 */
[----:B------:R-:W3:Y:S04]  /*cd640*/  LDL.LU R194, [R1+0x4ac8] ;  /* 0x004ac80001c27983 */ /* 0x000ee80000300800 */
[----:B------:R-:W-:Y:S01]  /*cd650*/  STSM.16.M88.4 [R222], R24 ;  /* 0x00000018de007844 */ /* 0x000fe20000000200 */
[----:B------:R-:W-:Y:S06]  /*cd660*/  BAR.SYNC.DEFER_BLOCKING 0x0 ;  /* 0x0000000000007b1d */ /* 0x000fec0000010000 */
[----:B------:R-:W0:Y:S02]  /*cd670*/  LDS.128 R24, [R167] ;  /* 0x00000000a7187984 */ /* 0x000e240000000c00 */
[----:B------:R-:W-:Y:S06]  /*cd680*/  BAR.SYNC.DEFER_BLOCKING 0x0 ;  /* 0x0000000000007b1d */ /* 0x000fec0000010000 */
[----:B------:R-:W-:Y:S04]  /*cd690*/  STSM.16.M88.4 [R222], R28 ;  /* 0x0000001cde007844 */ /* 0x000fe80000000200 */
[----:B-1----:R-:W-:Y:S04]  /*cd6a0*/  STL.64 [R1+0x150], R36 ;  /* 0x0001502401007387 */ /* 0x002fe80000100a00 */
[----:B------:R-:W-:Y:S01]  /*cd6b0*/  STL.64 [R1+0x158], R38 ;  /* 0x0001582601007387 */ /* 0x000fe20000100a00 */
[----:B------:R-:W-:Y:S06]  /*cd6c0*/  BAR.SYNC.DEFER_BLOCKING 0x0 ;  /* 0x0000000000007b1d */ /* 0x000fec0000010000 */
[----:B------:R-:W1:Y:S04]  /*cd6d0*/  LDS.128 R36, [R167] ;  /* 0x00000000a7247984 */ /* 0x000e680000000c00 */
[----:B0-----:R0:W-:Y:S04]  /*cd6e0*/  STL.64 [R1+0x140], R24 ;  /* 0x0001401801007387 */ /* 0x0011e80000100a00 */
[----:B------:R1:W-:Y:S01]  /*cd6f0*/  STL.64 [R1+0x148], R26 ;  /* 0x0001481a01007387 */ /* 0x0003e20000100a00 */
        /* <DEDUP_REMOVED lines=8> */
[----:B--2---:R-:W-:-:S03]  /*cd780*/  LOP3.LUT R32, R193, 0xffff, RZ, 0xc0, !PT ;  /* 0x0000ffffc1207812 */ /* 0x004fc600078ec0ff */
[----:B------:R-:W2:Y:S01]  /*cd790*/  LDL.LU R193, [R1+0x4ad4] ;  /* 0x004ad40001c17983 */ /* 0x000ea20000300800 */
[----:B------:R-:W-:-:S03]  /*cd7a0*/  LOP3.LUT R33, R200, 0xffff, RZ, 0xc0, !PT ;  /* 0x0000ffffc8217812 */ /* 0x000fc600078ec0ff */
[----:B------:R-:W4:Y:S01]  /*cd7b0*/  LDL.LU R200, [R1+0x4984] ;  /* 0x0049840001c87983 */ /* 0x000f220000300800 */
[----:B------:R-:W-:Y:S02]  /*cd7c0*/  PRMT R28, R226, 0x4210, R32 ;  /* 0x00004210e21c7816 */ /* 0x000fe40000000020 */
[----:B------:R-:W-:Y:S02]  /*cd7d0*/  PRMT R29, R12, 0x4210, R33 ;  /* 0x000042100c1d7816 */ /* 0x000fe40000000021 */
[----:B------:R-:W-:Y:S02]  /*cd7e0*/  LOP3.LUT R34, R201, 0xffff, RZ, 0xc0, !PT ;  /* 0x0000ffffc9227812 */ /* 0x000fe400078ec0ff */
[----:B------:R-:W4:Y:S01]  /*cd7f0*/  LDL.LU R201, [R1+0x4980] ;  /* 0x0049800001c97983 */ /* 0x000f220000300800 */
[----:B------:R-:W-:Y:S02]  /*cd800*/  LOP3.LUT R35, R192, 0xffff, RZ, 0xc0, !PT ;  /* 0x0000ffffc0237812 */ /* 0x000fe400078ec0ff */
[----:B------:R-:W-:Y:S01]  /*cd810*/  PRMT R30, R19, 0x4210, R34 ;  /* 0x00004210131e7816 */ /* 0x000fe20000000022 */
[----:B------:R-:W4:Y:S01]  /*cd820*/  LDL.LU R226, [R1+0x5340] ;  /* 0x0053400001e27983 */ /* 0x000f220000300800 */
[----:B------:R-:W-:Y:S01]  /*cd830*/  PRMT R31, R229, 0x4210, R35 ;  /* 0x00004210e51f7816 */ /* 0x000fe20000000023 */
[----:B------:R-:W-:Y:S01]  /*cd840*/  BAR.SYNC.DEFER_BLOCKING 0x0 ;  /* 0x0000000000007b1d */ /* 0x000fe20000010000 */
[----:B------:R-:W-:-:S04]  /*cd850*/  LOP3.LUT R47, R47, 0xffff, RZ, 0xc0, !PT ;  /* 0x0000ffff2f2f7812 */ /* 0x000fc800078ec0ff */
[----:B------:R-:W-:Y:S01]  /*cd860*/  PRMT R47, R47, 0x3340, R0 ;  /* 0x000033402f2f7816 */ /* 0x000fe20000000000 */
[----:B------:R-:W4:Y:S04]  /*cd870*/  LDL.LU R12, [R1+0x533c] ;  /* 0x00533c00010c7983 */ /* 0x000f280000300800 */
[----:B------:R-:W-:Y:S01]  /*cd880*/  STSM.16.M88.4 [R222], R28 ;  /* 0x0000001cde007844 */ /* 0x000fe20000000200 */
[----:B------:R-:W-:-:S03]  /*cd890*/  PRMT R47, R157, 0x5410, R47 ;  /* 0x000054109d2f7816 */ /* 0x000fc6000000002f */
[----:B------:R-:W4:Y:S04]  /*cd8a0*/  LDL.LU R19, [R1+0x5338] ;  /* 0x0053380001137983 */ /* 0x000f280000300800 */
[----:B------:R-:W4:Y:S04]  /*cd8b0*/  LDL.LU R229, [R1+0x5334] ;  /* 0x0053340001e57983 */ /* 0x000f280000300800 */
[----:B------:R-:W-:Y:S04]  /*cd8c0*/  STL.64 [R1+0x1e0], R36 ;  /* 0x0001e02401007387 */ /* 0x000fe80000100a00 */
[----:B------:R-:W-:Y:S01]  /*cd8d0*/  STL.64 [R1+0x1e8], R38 ;  /* 0x0001e82601007387 */ /* 0x000fe20000100a00 */
[----:B------:R-:W-:Y:S06]  /*cd8e0*/  BAR.SYNC.DEFER_BLOCKING 0x0 ;  /* 0x0000000000007b1d */ /* 0x000fec0000010000 */
[----:B0-----:R0:W-:Y:S04]  /*cd8f0*/  STL.64 [R1+0x1d0], R24 ;  /* 0x0001d01801007387 */ /* 0x0011e80000100a00 */
[----:B------:R1:W-:Y:S04]  /*cd900*/  STL.64 [R1+0x1d8], R26 ;  /* 0x0001d81a01007387 */ /* 0x0003e80000100a00 */
[----:B------:R-:W4:Y:S01]  /*cd910*/  LDL.LU R177, [R1+0x4af8] ;  /* 0x004af80001b17983 */ /* 0x000f220000300800 */
[----:B0-----:R-:W-:-:S03]  /*cd920*/  PRMT R24, R47, 0x5210, R32 ;  /* 0x000052102f187816 */ /* 0x001fc60000000020 */
[----:B------:R-:W4:Y:S01]  /*cd930*/  LDL.LU R184, [R1+0x4af0] ;  /* 0x004af00001b87983 */ /* 0x000f220000300800 */
[----:B------:R-:W-:Y:S02]  /*cd940*/  PRMT R25, R49, 0x5210, R33 ;  /* 0x0000521031197816 */ /* 0x000fe40000000021 */
[----:B-1----:R-:W-:Y:S02]  /*cd950*/  PRMT R26, R51, 0x5210, R34 ;  /* 0x00005210331a7816 */ /* 0x002fe40000000022 */
[----:B------:R-:W-:Y:S02]  /*cd960*/  PRMT R27, R135, 0x5210, R35 ;  /* 0x00005210871b7816 */ /* 0x000fe40000000023 */
[----:B------:R-:W0:Y:S01]  /*cd970*/  LDS.128 R32, [R167] ;  /* 0x00000000a7207984 */ /* 0x000e220000000c00 */
[----:B------:R-:W-:Y:S01]  /*cd980*/  BAR.SYNC.DEFER_BLOCKING 0x0 ;  /* 0x0000000000007b1d */ /* 0x000fe20000010000 */
[----:B---3--:R-:W-:-:S05]  /*cd990*/  LOP3.LUT R29, R194, 0xffff, RZ, 0xc0, !PT ;  /* 0x0000ffffc21d7812 */ /* 0x008fca00078ec0ff */
[----:B0-----:R-:W-:Y:S04]  /*cd9a0*/  STL.64 [R1+0x1c0], R32 ;  /* 0x0001c02001007387 */ /* 0x001fe80000100a00 */
[----:B------:R-:W-:Y:S04]  /*cd9b0*/  STL.64 [R1+0x1c8], R34 ;  /* 0x0001c82201007387 */ /* 0x000fe80000100a00 */
[----:B------:R-:W3:Y:S04]  /*cd9c0*/  LDL.LU R185, [R1+0x4994] ;  /* 0x0049940001b97983 */ /* 0x000ee80000300800 */
[----:B------:R-:W3:Y:S04]  /*cd9d0*/  LDL.LU R194, [R1+0x4988] ;  /* 0x0049880001c27983 */ /* 0x000ee80000300800 */
[----:B------:R0:W-:Y:S01]  /*cd9e0*/  STSM.16.M88.4 [R222], R24 ;  /* 0x00000018de007844 */ /* 0x0001e20000000200 */
[----:B------:R-:W-:Y:S01]  /*cd9f0*/  BAR.SYNC.DEFER_BLOCKING 0x0 ;  /* 0x0000000000007b1d */ /* 0x000fe20000010000 */
[----:B------:R-:W-:-:S04]  /*cda00*/  LOP3.LUT R42, R42, 0xffff, RZ, 0xc0, !PT ;  /* 0x0000ffff2a2a7812 */ /* 0x000fc800078ec0ff */
[----:B------:R-:W-:-:S04]  /*cda10*/  PRMT R42, R42, 0x3340, R0 ;  /* 0x000033402a2a7816 */ /* 0x000fc80000000000 */
[----:B------:R-:W-:Y:S01]  /*cda20*/  PRMT R42, R154, 0x5410, R42 ;  /* 0x000054109a2a7816 */ /* 0x000fe2000000002a */
[----:B------:R-:W1:Y:S01]  /*cda30*/  LDS.128 R32, [R167] ;  /* 0x00000000a7207984 */ /* 0x000e620000000c00 */
[--C-:B------:R-:W-:Y:S02]  /*cda40*/  PRMT R28, R238, 0x4210, R29.reuse ;  /* 0x00004210ee1c7816 */ /* 0x100fe4000000001d */
[----:B0-----:R-:W-:Y:S01]  /*cda50*/  PRMT R24, R42, 0x5210, R29 ;  /* 0x000052102a187816 */ /* 0x001fe2000000001d */
[----:B------:R-:W3:Y:S01]  /*cda60*/  LDL.LU R238, [R1+0x5330] ;  /* 0x0053300001ee7983 */ /* 0x000ee20000300800 */
[----:B------:R-:W-:Y:S02]  /*cda70*/  LOP3.LUT R48, R48, 0xffff, RZ, 0xc0, !PT ;  /* 0x0000ffff30307812 */ /* 0x000fe400078ec0ff */
[----:B------:R-:W-:Y:S02]  /*cda80*/  LOP3.LUT R46, R46, 0xffff, RZ, 0xc0, !PT ;  /* 0x0000ffff2e2e7812 */ /* 0x000fe400078ec0ff */
[----:B------:R-:W-:-:S02]  /*cda90*/  PRMT R48, R48, 0x3340, R0 ;  /* 0x0000334030307816 */ /* 0x000fc40000000000 */
[----:B------:R-:W-:Y:S02]  /*cdaa0*/  PRMT R46, R46, 0x3340, R0 ;  /* 0x000033402e2e7816 */ /* 0x000fe40000000000 */
[----:B------:R-:W-:Y:S02]  /*cdab0*/  PRMT R48, R155, 0x5410, R48 ;  /* 0x000054109b307816 */ /* 0x000fe40000000030 */
[----:B------:R-:W-:Y:S02]  /*cdac0*/  PRMT R46, R156, 0x5410, R46 ;  /* 0x000054109c2e7816 */ /* 0x000fe4000000002e */
[----:B--2---:R-:W-:Y:S02]  /*cdad0*/  LOP3.LUT R25, R193, 0xffff, RZ, 0xc0, !PT ;  /* 0x0000ffffc1197812 */ /* 0x004fe400078ec0ff */
[----:B----4-:R-:W-:Y:S02]  /*cdae0*/  LOP3.LUT R26, R200, 0xffff, RZ, 0xc0, !PT ;  /* 0x0000ffffc81a7812 */ /* 0x010fe400078ec0ff */
[----:B------:R-:W-:-:S02]  /*cdaf0*/  PRMT R29, R245, 0x4210, R25 ;  /* 0x00004210f51d7816 */ /* 0x000fc40000000019 */
[----:B------:R-:W-:Y:S01]  /*cdb00*/  PRMT R30, R10, 0x4210, R26 ;  /* 0x000042100a1e7816 */ /* 0x000fe2000000001a */
[----:B------:R-:W2:Y:S04]  /*cdb10*/  LDL.LU R245, [R1+0x532c] ;  /* 0x00532c0001f57983 */ /* 0x000ea80000300800 */
[----:B------:R-:W4:Y:S01]  /*cdb20*/  LDL.LU R186, [R1+0x49fc] ;  /* 0x0049fc0001ba7983 */ /* 0x000f220000300800 */
[----:B------:R-:W-:-:S03]  /*cdb30*/  LOP3.LUT R27, R201, 0xffff, RZ, 0xc0, !PT ;  /* 0x0000ffffc91b7812 */ /* 0x000fc600078ec0ff */
[----:B------:R-:W2:Y:S01]  /*cdb40*/  LDL.LU R10, [R1+0x5328] ;  /* 0x00532800010a7983 */ /* 0x000ea20000300800 */
[----:B------:R-:W-:Y:S01]  /*cdb50*/  PRMT R31, R251, 0x4210, R27 ;  /* 0x00004210fb1f7816 */ /* 0x000fe2000000001b */
[----:B------:R-:W-:Y:S06]  /*cdb60*/  BAR.SYNC.DEFER_BLOCKING 0x0 ;  /* 0x0000000000007b1d */ /* 0x000fec0000010000 */
[----:B------:R-:W2:Y:S04]  /*cdb70*/  LDL.LU R251, [R1+0x5324] ;  /* 0x0053240001fb7983 */ /* 0x000ea80000300800 */
[----:B------:R-:W2:Y:S04]  /*cdb80*/  LDL.LU R178, [R1+0x4a04] ;  /* 0x004a040001b27983 */ /* 0x000ea80000300800 */
[----:B------:R-:W2:Y:S04]  /*cdb90*/  LDL.LU R200, [R1+0x5014] ;  /* 0x0050140001c87983 */ /* 0x000ea80000300800 */
[----:B------:R-:W-:Y:S01]  /*cdba0*/  STSM.16.M88.4 [R222], R28 ;  /* 0x0000001cde007844 */ /* 0x000fe20000000200 */
[----:B------:R-:W-:Y:S06]  /*cdbb0*/  BAR.SYNC.DEFER_BLOCKING 0x0 ;  /* 0x0000000000007b1d */ /* 0x000fec0000010000 */
[----:B------:R-:W0:Y:S04]  /*cdbc0*/  LDS.128 R28, [R167] ;  /* 0x00000000a71c7984 */ /* 0x000e280000000c00 */
[----:B-1----:R-:W-:Y:S04]  /*cdbd0*/  STL.64 [R1+0x1b0], R32 ;  /* 0x0001b02001007387 */ /* 0x002fe80000100a00 */
[----:B------:R-:W-:Y:S01]  /*cdbe0*/  STL.64 [R1+0x1b8], R34 ;  /* 0x0001b82201007387 */ /* 0x000fe20000100a00 */
[----:B------:R-:W-:-:S03]  /*cdbf0*/  PRMT R25, R46, 0x5210, R25 ;  /* 0x000052102e197816 */ /* 0x000fc60000000019 */
[----:B------:R-:W2:Y:S01]  /*cdc00*/  LDL.LU R169, [R1+0x4a10] ;  /* 0x004a100001a97983 */ /* 0x000ea20000300800 */
[----:B------:R-:W-:-:S03]  /*cdc10*/  PRMT R26, R48, 0x5210, R26 ;  /* 0x00005210301a7816 */ /* 0x000fc6000000001a */
[----:B------:R-:W2:Y:S01]  /*cdc20*/  LDL.LU R201, [R1+0x500c] ;  /* 0x00500c0001c97983 */ /* 0x000ea20000300800 */
[----:B------:R-:W-:Y:S01]  /*cdc30*/  PRMT R27, R134, 0x5210, R27 ;  /* 0x00005210861b7816 */ /* 0x000fe2000000001b */
[----:B------:R-:W-:Y:S06]  /*cdc40*/  BAR.SYNC.DEFER_BLOCKING 0x0 ;  /* 0x0000000000007b1d */ /* 0x000fec0000010000 */
[----:B------:R-:W2:Y:S04]  /*cdc50*/  LDL.LU R170, [R1+0x4a14] ;  /* 0x004a140001aa7983 */ /* 0x000ea80000300800 */
[----:B------:R-:W2:Y:S04]  /*cdc60*/  LDL.LU R192, [R1+0x4ffc] ;  /* 0x004ffc0001c07983 */ /* 0x000ea80000300800 */
[----:B0-----:R0:W-:Y:S04]  /*cdc70*/  STL.64 [R1+0x1a0], R28 ;  /* 0x0001a01c01007387 */ /* 0x0011e80000100a00 */
[----:B------:R1:W-:Y:S04]  /*cdc80*/  STL.64 [R1+0x1a8], R30 ;  /* 0x0001a81e01007387 */ /* 0x0003e80000100a00 */
[----:B------:R-:W2:Y:S01]  /*cdc90*/  LDL.LU R193, [R1+0x4974] ;  /* 0x0049740001c17983 */ /* 0x000ea20000300800 */
[----:B0-----:R-:W-:-:S03]  /*cdca0*/  LOP3.LUT R29, R177, 0xffff, RZ, 0xc0, !PT ;  /* 0x0000ffffb11d7812 */ /* 0x001fc600078ec0ff */
[----:B------:R0:W-:Y:S01]  /*cdcb0*/  STSM.16.M88.4 [R222], R24 ;  /* 0x00000018de007844 */ /* 0x0001e20000000200 */
[----:B-1----:R-:W-:Y:S01]  /*cdcc0*/  LOP3.LUT R30, R184, 0xffff, RZ, 0xc0, !PT ;  /* 0x0000ffffb81e7812 */ /* 0x002fe200078ec0ff */
[----:B------:R-:W-:Y:S01]  /*cdcd0*/  BAR.SYNC.DEFER_BLOCKING 0x0 ;  /* 0x0000000000007b1d */ /* 0x000fe20000010000 */
[----:B0-----:R-:W-:Y:S02]  /*cdce0*/  PRMT R24, R235, 0x4210, R29 ;  /* 0x00004210eb187816 */ /* 0x001fe4000000001d */
[----:B---3--:R-:W-:Y:S02]  /*cdcf0*/  LOP3.LUT R31, R185, 0xffff, RZ, 0xc0, !PT ;  /* 0x0000ffffb91f7812 */ /* 0x008fe400078ec0ff */
[----:B------:R-:W-:Y:S02]  /*cdd00*/  PRMT R25, R221, 0x4210, R30 ;  /* 0x00004210dd197816 */ /* 0x000fe4000000001e */
[----:B------:R-:W-:Y:S02]  /*cdd10*/  LOP3.LUT R32, R194, 0xffff, RZ, 0xc0, !PT ;  /* 0x0000ffffc2207812 */ /* 0x000fe400078ec0ff */
[----:B------:R-:W3:Y:S01]  /*cdd20*/  LDL.LU R194, [R1+0x4a24] ;  /* 0x004a240001c27983 */ /* 0x000ee20000300800 */
[----:B------:R-:W-:-:S03]  /*cdd30*/  PRMT R26, R249, 0x4210, R31 ;  /* 0x00004210f91a7816 */ /* 0x000fc6000000001f */
[----:B------:R-:W3:Y:S01]  /*cdd40*/  LDL.LU R235, [R1+0x5320] ;  /* 0x0053200001eb7983 */ /* 0x000ee20000300800 */
[----:B------:R-:W-:-:S03]  /*cdd50*/  PRMT R27, R20, 0x4210, R32 ;  /* 0x00004210141b7816 */ /* 0x000fc60000000020 */
[----:B------:R-:W3:Y:S04]  /*cdd60*/  LDL.LU R221, [R1+0x531c] ;  /* 0x00531c0001dd7983 */ /* 0x000ee80000300800 */
[----:B------:R-:W3:Y:S04]  /*cdd70*/  LDL.LU R184, [R1+0x4a28] ;  /* 0x004a280001b87983 */ /* 0x000ee80000300800 */
[----:B------:R-:W3:Y:S04]  /*cdd80*/  LDL.LU R249, [R1+0x5318] ;  /* 0x0053180001f97983 */ /* 0x000ee80000300800 */
[----:B------:R-:W3:Y:S04]  /*cdd90*/  LDL.LU R20, [R1+0x5314] ;  /* 0x0053140001147983 */ /* 0x000ee80000300800 */
[----:B------:R-:W0:Y:S01]  /*cdda0*/  LDS.128 R36, [R167] ;  /* 0x00000000a7247984 */ /* 0x000e220000000c00 */
[----:B------:R-:W-:Y:S06]  /*cddb0*/  BAR.SYNC.DEFER_BLOCKING 0x0 ;  /* 0x0000000000007b1d */ /* 0x000fec0000010000 */
[----:B------:R-:W3:Y:S04]  /*cddc0*/  LDL.LU R185, [R1+0x4958] ;  /* 0x0049580001b97983 */ /* 0x000ee80000300800 */
[----:B------:R2:W-:Y:S01]  /*cddd0*/  STSM.16.M88.4 [R222], R24 ;  /* 0x00000018de007844 */ /* 0x0005e20000000200 */
[----:B----4-:R-:W-:-:S03]  /*cdde0*/  LOP3.LUT R28, R186, 0xffff, RZ, 0xc0, !PT ;  /* 0x0000ffffba1c7812 */ /* 0x010fc600078ec0ff */
[----:B------:R-:W4:Y:S04]  /*cddf0*/  LDL.LU R186, [R1+0x4a38] ;  /* 0x004a380001ba7983 */ /* 0x000f280000300800 */
[----:B------:R-:W4:Y:S04]  /*cde00*/  LDL.LU R176, [R1+0x4a3c] ;  /* 0x004a3c0001b07983 */ /* 0x000f280000300800 */
[----:B0-----:R0:W-:Y:S04]  /*cde10*/  STL.64 [R1+0x1f0], R36 ;  /* 0x0001f02401007387 */ /* 0x0011e80000100a00 */
[----:B------:R1:W-:Y:S04]  /*cde20*/  STL.64 [R1+0x1f8], R38 ;  /* 0x0001f82601007387 */ /* 0x0003e80000100a00 */
[----:B------:R-:W4:Y:S01]  /*cde30*/  LDL.LU R177, [R1+0x4930] ;  /* 0x0049300001b17983 */ /* 0x000f220000300800 */
[----:B--2---:R-:W-:-:S03]  /*cde40*/  LOP3.LUT R24, R178, 0xffff, RZ, 0xc0, !PT ;  /* 0x0000ffffb2187812 */ /* 0x004fc600078ec0ff */
[----:B------:R-:W2:Y:S01]  /*cde50*/  LDL.LU R178, [R1+0x4a50] ;  /* 0x004a500001b27983 */ /* 0x000ea20000300800 */
[--C-:B------:R-:W-:Y:S02]  /*cde60*/  PRMT R205, R205, 0x5210, R24.reuse ;  /* 0x00005210cdcd7816 */ /* 0x100fe40000000018 */
[----:B------:R-:W-:Y:S02]  /*cde70*/  LOP3.LUT R25, R169, 0xffff, RZ, 0xc0, !PT ;  /* 0x0000ffffa9197812 */ /* 0x000fe400078ec0ff */
[----:B------:R-:W2:Y:S01]  /*cde80*/  LDL.LU R169, [R1+0x4a54] ;  /* 0x004a540001a97983 */ /* 0x000ea20000300800 */
[----:B------:R-:W-:Y:S02]  /*cde90*/  PRMT R201, R201, 0x4210, R24 ;  /* 0x00004210c9c97816 */ /* 0x000fe40000000018 */
[----:B------:R-:W-:Y:S02]  /*cdea0*/  PRMT R196, R196, 0x5210, R25 ;  /* 0x00005210c4c47816 */ /* 0x000fe40000000019 */
[----:B------:R-:W-:-:S02]  /*cdeb0*/  LOP3.LUT R26, R170, 0xffff, RZ, 0xc0, !PT ;  /* 0x0000ffffaa1a7812 */ /* 0x000fc400078ec0ff */
[----:B------:R-:W2:Y:S01]  /*cdec0*/  LDL.LU R170, [R1+0x4a6c] ;  /* 0x004a6c0001aa7983 */ /* 0x000ea20000300800 */
[----:B------:R-:W-:Y:S02]  /*cded0*/  PRMT R192, R192, 0x4210, R25 ;  /* 0x00004210c0c07816 */ /* 0x000fe40000000019 */
[----:B------:R-:W-:Y:S02]  /*cdee0*/  PRMT R197, R197, 0x5210, R26 ;  /* 0x00005210c5c57816 */ /* 0x000fe4000000001a */
[----:B------:R-:W-:Y:S02]  /*cdef0*/  LOP3.LUT R24, R193, 0xffff, RZ, 0xc0, !PT ;  /* 0x0000ffffc1187812 */ /* 0x000fe400078ec0ff */
[----:B---3--:R-:W-:Y:S02]  /*cdf00*/  LOP3.LUT R25, R194, 0xffff, RZ, 0xc0, !PT ;  /* 0x0000ffffc2197812 */ /* 0x008fe400078ec0ff */
[----:B------:R-:W-:Y:S02]  /*cdf10*/  PRMT R194, R249, 0x4210, R24 ;  /* 0x00004210f9c27816 */ /* 0x000fe40000000018 */
[----:B------:R-:W-:-:S02]  /*cdf20*/  PRMT R193, R20, 0x4210, R26 ;  /* 0x0000421014c17816 */ /* 0x000fc4000000001a */
[----:B------:R-:W3:Y:S01]  /*cdf30*/  LDL.LU R20, [R1+0x5310] ;  /* 0x0053100001147983 */ /* 0x000ee20000300800 */
[----:B------:R-:W-:Y:S02]  /*cdf40*/  LOP3.LUT R26, R184, 0xffff, RZ, 0xc0, !PT ;  /* 0x0000ffffb81a7812 */ /* 0x000fe400078ec0ff */
[----:B------:R-:W-:Y:S01]  /*cdf50*/  PRMT R184, R221, 0x4210, R25 ;  /* 0x00004210ddb87816 */ /* 0x000fe20000000019 */
[----:B------:R-:W3:Y:S04]  /*cdf60*/  LDL.LU R166, [R1+0x4a70] ;  /* 0x004a700001a67983 */ /* 0x000ee80000300800 */
[----:B------:R-:W3:Y:S04]  /*cdf70*/  LDL.LU R249, [R1+0x530c] ;  /* 0x00530c0001f97983 */ /* 0x000ee80000300800 */
[----:B------:R-:W3:Y:S01]  /*cdf80*/  LDL.LU R221, [R1+0x5308] ;  /* 0x0053080001dd7983 */ /* 0x000ee20000300800 */
[----:B------:R-:W-:-:S02]  /*cdf90*/  PRMT R198, R198, 0x5210, R24 ;  /* 0x00005210c6c67816 */ /* 0x000fc40000000018 */
[----:B------:R-:W-:Y:S02]  /*cdfa0*/  LOP3.LUT R24, R185, 0xffff, RZ, 0xc0, !PT ;  /* 0x0000ffffb9187812 */ /* 0x000fe400078ec0ff */
[----:B------:R-:W-:Y:S02]  /*cdfb0*/  PRMT R188, R188, 0x5210, R25 ;  /* 0x00005210bcbc7816 */ /* 0x000fe40000000019 */
[--C-:B------:R-:W-:Y:S02]  /*cdfc0*/  PRMT R185, R235, 0x4210, R26.reuse ;  /* 0x00004210ebb97816 */ /* 0x100fe4000000001a */
[----:B------:R-:W-:Y:S01]  /*cdfd0*/  PRMT R189, R189, 0x5210, R26 ;  /* 0x00005210bdbd7816 */ /* 0x000fe2000000001a */
[----:B------:R-:W3:Y:S01]  /*cdfe0*/  LDL.LU R235, [R1+0x5304] ;  /* 0x0053040001eb7983 */ /* 0x000ee20000300800 */
[----:B------:R-:W-:Y:S02]  /*cdff0*/  PRMT R190, R190, 0x5210, R24 ;  /* 0x00005210bebe7816 */ /* 0x000fe40000000018 */
[----:B----4-:R-:W-:-:S02]  /*ce000*/  LOP3.LUT R25, R186, 0xffff, RZ, 0xc0, !PT ;  /* 0x0000ffffba197812 */ /* 0x010fc400078ec0ff */
[----:B------:R-:W-:Y:S02]  /*ce010*/  PRMT R186, R251, 0x4210, R24 ;  /* 0x00004210fbba7816 */ /* 0x000fe40000000018 */
[----:B------:R-:W-:Y:S01]  /*ce020*/  LOP3.LUT R26, R176, 0xffff, RZ, 0xc0, !PT ;  /* 0x0000ffffb01a7812 */ /* 0x000fe200078ec0ff */
[----:B------:R-:W4:Y:S01]  /*ce030*/  LDL.LU R251, [R1+0x5300] ;  /* 0x0053000001fb7983 */ /* 0x000f220000300800 */
[--C-:B------:R-:W-:Y:S02]  /*ce040*/  PRMT R176, R10, 0x4210, R25.reuse ;  /* 0x000042100ab07816 */ /* 0x100fe40000000019 */
[----:B------:R-:W-:Y:S01]  /*ce050*/  PRMT R180, R180, 0x5210, R25 ;  /* 0x00005210b4b47816 */ /* 0x000fe20000000019 */
[----:B------:R-:W4:Y:S01]  /*ce060*/  LDL.LU R10, [R1+0x52fc] ;  /* 0x0052fc00010a7983 */ /* 0x000f220000300800 */
[----:B------:R-:W-:Y:S02]  /*ce070*/  PRMT R181, R181, 0x5210, R26 ;  /* 0x00005210b5b57816 */ /* 0x000fe4000000001a */
[----:B------:R-:W-:-:S02]  /*ce080*/  LOP3.LUT R24, R177, 0xffff, RZ, 0xc0, !PT ;  /* 0x0000ffffb1187812 */ /* 0x000fc400078ec0ff */
[----:B------:R-:W-:Y:S02]  /*ce090*/  PRMT R177, R245, 0x4210, R26 ;  /* 0x00004210f5b17816 */ /* 0x000fe4000000001a */
[----:B--2---:R-:W-:Y:S01]  /*ce0a0*/  LOP3.LUT R25, R178, 0xffff, RZ, 0xc0, !PT ;  /* 0x0000ffffb2197812 */ /* 0x004fe200078ec0ff */
[----:B------:R-:W2:Y:S01]  /*ce0b0*/  LDL.LU R245, [R1+0x52f8] ;  /* 0x0052f80001f57983 */ /* 0x000ea20000300800 */
[--C-:B------:R-:W-:Y:S02]  /*ce0c0*/  PRMT R178, R238, 0x4210, R24.reuse ;  /* 0x00004210eeb27816 */ /* 0x100fe40000000018 */
[----:B------:R-:W-:Y:S01]  /*ce0d0*/  PRMT R182, R182, 0x5210, R24 ;  /* 0x00005210b6b67816 */ /* 0x000fe20000000018 */
[----:B------:R-:W2:Y:S01]  /*ce0e0*/  LDL.LU R238, [R1+0x52f4] ;  /* 0x0052f40001ee7983 */ /* 0x000ea20000300800 */
[----:B------:R-:W-:-:S03]  /*ce0f0*/  PRMT R168, R229, 0x4210, R25 ;  /* 0x00004210e5a87816 */ /* 0x000fc60000000019 */
[----:B------:R-:W2:Y:S01]  /*ce100*/  LDL.LU R229, [R1+0x52f0] ;  /* 0x0052f00001e57983 */ /* 0x000ea20000300800 */
[----:B------:R-:W-:-:S04]  /*ce110*/  LOP3.LUT R26, R169, 0xffff, RZ, 0xc0, !PT ;  /* 0x0000ffffa91a7812 */ /* 0x000fc800078ec0ff */
[----:B------:R-:W-:Y:S02]  /*ce120*/  PRMT R169, R19, 0x4210, R26 ;  /* 0x0000421013a97816 */ /* 0x000fe4000000001a */
[----:B------:R-:W-:Y:S02]  /*ce130*/  LOP3.LUT R164, R170, 0xffff, RZ, 0xc0, !PT ;  /* 0x0000ffffaaa47812 */ /* 0x000fe400078ec0ff */
[----:B---3--:R-:W-:Y:S02]  /*ce140*/  LOP3.LUT R24, R221, 0xffff, RZ, 0xc0, !PT ;  /* 0x0000ffffdd187812 */ /* 0x008fe400078ec0ff */
[----:B------:R-:W3:Y:S02]  /*ce150*/  LDL.LU R221, [R1+0x52ec] ;  /* 0x0052ec0001dd7983 */ /* 0x000ee40000300800 */
[----:B------:R-:W-:Y:S02]  /*ce160*/  PRMT R170, R12, 0x4210, R24 ;  /* 0x000042100caa7816 */ /* 0x000fe40000000018 */
[----:B------:R-:W3:Y:S04]  /*ce170*/  LDL.LU R19, [R1+0x52e8] ;  /* 0x0052e80001137983 */ /* 0x000ee80000300800 */
[----:B------:R-:W4:Y:S01]  /*ce180*/  LDL.LU R12, [R1+0x52e4] ;  /* 0x0052e400010c7983 */ /* 0x000f220000300800 */
[----:B------:R-:W-:-:S03]  /*ce190*/  PRMT R160, R226, 0x4210, R164 ;  /* 0x00004210e2a07816 */ /* 0x000fc600000000a4 */
[----:B------:R-:W2:Y:S01]  /*ce1a0*/  LDL.LU R226, [R1+0x52e0] ;  /* 0x0052e00001e27983 */ /* 0x000ea20000300800 */
[----:B------:R-:W-:Y:S02]  /*ce1b0*/  LOP3.LUT R165, R166, 0xffff, RZ, 0xc0, !PT ;  /* 0x0000ffffa6a57812 */ /* 0x000fe400078ec0ff */
[----:B------:R-:W-:Y:S02]  /*ce1c0*/  LOP3.LUT R166, R20, 0xffff, RZ, 0xc0, !PT ;  /* 0x0000ffff14a67812 */ /* 0x000fe400078ec0ff */
[----:B------:R-:W3:Y:S01]  /*ce1d0*/  LDL.LU R20, [R1+0x52dc] ;  /* 0x0052dc0001147983 */ /* 0x000ee20000300800 */
[----:B------:R-:W-:-:S03]  /*ce1e0*/  PRMT R161, R243, 0x4210, R165 ;  /* 0x00004210f3a17816 */ /* 0x000fc600000000a5 */
[----:B------:R-:W3:Y:S01]  /*ce1f0*/  LDL.LU R243, [R1+0x52d8] ;  /* 0x0052d80001f37983 */ /* 0x000ee20000300800 */
[----:B------:R-:W-:Y:S02]  /*ce200*/  PRMT R162, R22, 0x4210, R166 ;  /* 0x0000421016a27816 */ /* 0x000fe400000000a6 */
[----:B------:R-:W-:Y:S02]  /*ce210*/  LOP3.LUT R158, R249, 0xffff, RZ, 0xc0, !PT ;  /* 0x0000fffff99e7812 */ /* 0x000fe400078ec0ff */
[----:B------:R-:W-:Y:S02]  /*ce220*/  LOP3.LUT R44, R44, 0xffff, RZ, 0xc0, !PT ;  /* 0x0000ffff2c2c7812 */ /* 0x000fe400078ec0ff */
[----:B------:R-:W-:Y:S02]  /*ce230*/  LOP3.LUT R2, R2, 0x7fffffff, RZ, 0xc0, !PT ;  /* 0x7fffffff02027812 */ /* 0x000fe400078ec0ff */
[----:B------:R-:W-:Y:S02]  /*ce240*/  LOP3.LUT R3, R3, 0x7fffffff, RZ, 0xc0, !PT ;  /* 0x7fffffff03037812 */ /* 0x000fe400078ec0ff */
[----:B------:R-:W-:-:S02]  /*ce250*/  SHF.R.U32.HI R131, RZ, 0x8, R131 ;  /* 0x00000008ff837819 */ /* 0x000fc40000011683 */
[----:B------:R-:W-:Y:S01]  /*ce260*/  LOP3.LUT R13, R13, 0x7fffffff, RZ, 0xc0, !PT ;  /* 0x7fffffff0d0d7812 */ /* 0x000fe200078ec0ff */
[----:B------:R-:W-:Y:S01]  /*ce270*/  BAR.SYNC.DEFER_BLOCKING 0x0 ;  /* 0x0000000000007b1d */ /* 0x000fe20000010000 */
[----:B----4-:R-:W-:-:S05]  /*ce280*/  LOP3.LUT R156, R12, 0xffff, RZ, 0xc0, !PT ;  /* 0x0000ffff0c9c7812 */ /* 0x010fca00078ec0ff */
[----:B------:R-:W4:Y:S01]  /*ce290*/  LDL.LU R12, [R1+0x52d4] ;  /* 0x0052d400010c7983 */ /* 0x000f220000300800 */
[----:B--2---:R-:W-:-:S03]  /*ce2a0*/  LOP3.LUT R157, R226, 0xffff, RZ, 0xc0, !PT ;  /* 0x0000ffffe29d7812 */ /* 0x004fc600078ec0ff */
[----:B------:R-:W2:Y:S04]  /*ce2b0*/  LDL.LU R22, [R1+0x52d0] ;  /* 0x0052d00001167983 */ /* 0x000ea80000300800 */
[----:B------:R-:W2:Y:S01]  /*ce2c0*/  LDL.LU R226, [R1+0x52cc] ;  /* 0x0052cc0001e27983 */ /* 0x000ea20000300800 */
[----:B------:R-:W-:-:S03]  /*ce2d0*/  PRMT R152, R14, 0x4210, R156 ;  /* 0x000042100e987816 */ /* 0x000fc6000000009c */
[----:B------:R-:W2:Y:S04]  /*ce2e0*/  LDL.LU R14, [R1+0x52c8] ;  /* 0x0052c800010e7983 */ /* 0x000ea80000300800 */
[----:B------:R-:W2:Y:S01]  /*ce2f0*/  LDL.LU R249, [R1+0x52c4] ;  /* 0x0052c40001f97983 */ /* 0x000ea20000300800 */
[----:B------:R-:W-:-:S04]  /*ce300*/  PRMT R44, R44, 0x3340, R0 ;  /* 0x000033402c2c7816 */ /* 0x000fc80000000000 */
[----:B------:R-:W-:Y:S02]  /*ce310*/  PRMT R44, R153, 0x5410, R44 ;  /* 0x00005410992c7816 */ /* 0x000fe4000000002c */
[----:B------:R-:W-:Y:S02]  /*ce320*/  PRMT R153, R247, 0x4210, R157 ;  /* 0x00004210f7997816 */ /* 0x000fe4000000009d */
[----:B------:R-:W2:Y:S01]  /*ce330*/  LDL.LU R247, [R1+0x52c0] ;  /* 0x0052c00001f77983 */ /* 0x000ea20000300800 */
[----:B------:R-:W-:Y:S02]  /*ce340*/  PRMT R154, R241, 0x4210, R158 ;  /* 0x00004210f19a7816 */ /* 0x000fe4000000009e */
[----:B---3--:R-:W-:Y:S02]  /*ce350*/  LOP3.LUT R149, R243, 0xffff, RZ, 0xc0, !PT ;  /* 0x0000fffff3957812 */ /* 0x008fe400078ec0ff */
[----:B------:R-:W-:Y:S02]  /*ce360*/  LOP3.LUT R150, R235, 0xffff, RZ, 0xc0, !PT ;  /* 0x0000ffffeb967812 */ /* 0x000fe400078ec0ff */
[----:B------:R-:W-:-:S02]  /*ce370*/  PRMT R145, R223, 0x4210, R149 ;  /* 0x00004210df917816 */ /* 0x000fc40000000095 */
[----:B------:R-:W-:Y:S02]  /*ce380*/  PRMT R146, R21, 0x4210, R150 ;  /* 0x0000421015927816 */ /* 0x000fe40000000096 */
[----:B------:R-:W-:-:S04]  /*ce390*/  LOP3.LUT R142, R251, 0xffff, RZ, 0xc0, !PT ;  /* 0x0000fffffb8e7812 */ /* 0x000fc800078ec0ff */
[----:B------:R-:W-:Y:S02]  /*ce3a0*/  PRMT R138, R8, 0x4210, R142 ;  /* 0x00004210088a7816 */ /* 0x000fe4000000008e */
[----:B----4-:R-:W-:Y:S02]  /*ce3b0*/  LOP3.LUT R148, R12, 0xffff, RZ, 0xc0, !PT ;  /* 0x0000ffff0c947812 */ /* 0x010fe400078ec0ff */
[----:B------:R-:W3:Y:S02]  /*ce3c0*/  LDL.LU R12, [R1+0x52bc] ;  /* 0x0052bc00010c7983 */ /* 0x000ee40000300800 */
[----:B------:R-:W-:Y:S02]  /*ce3d0*/  PRMT R144, R232, 0x4210, R148 ;  /* 0x00004210e8907816 */ /* 0x000fe40000000094 */
[----:B------:R-:W4:Y:S01]  /*ce3e0*/  LDL.LU R241, [R1+0x52b8] ;  /* 0x0052b80001f17983 */ /* 0x000f220000300800 */
[----:B--2---:R-:W-:-:S03]  /*ce3f0*/  LOP3.LUT R140, R226, 0xffff, RZ, 0xc0, !PT ;  /* 0x0000ffffe28c7812 */ /* 0x004fc600078ec0ff */
[----:B------:R-:W2:Y:S01]  /*ce400*/  LDL.LU R243, [R1+0x52b4] ;  /* 0x0052b40001f37983 */ /* 0x000ea20000300800 */
[----:B------:R-:W-:-:S03]  /*ce410*/  LOP3.LUT R141, R22, 0xffff, RZ, 0xc0, !PT ;  /* 0x0000ffff168d7812 */ /* 0x000fc600078ec0ff */
[----:B------:R-:W4:Y:S04]  /*ce420*/  LDL.LU R232, [R1+0x52b0] ;  /* 0x0052b00001e87983 */ /* 0x000f280000300800 */
[----:B------:R-:W4:Y:S01]  /*ce430*/  LDL.LU R235, [R1+0x52ac] ;  /* 0x0052ac0001eb7983 */ /* 0x000f220000300800 */
[----:B------:R-:W-:-:S03]  /*ce440*/  PRMT R136, R252, 0x4210, R140 ;  /* 0x00004210fc887816 */ /* 0x000fc6000000008c */
[----:B------:R-:W4:Y:S04]  /*ce450*/  LDL.LU R223, [R1+0x52a8] ;  /* 0x0052a80001df7983 */ /* 0x000f280000300800 */
[----:B------:R-:W4:Y:S01]  /*ce460*/  LDL.LU R226, [R1+0x52a4] ;  /* 0x0052a40001e27983 */ /* 0x000f220000300800 */
[----:B------:R-:W-:-:S03]  /*ce470*/  PRMT R137, R250, 0x4210, R141 ;  /* 0x00004210fa897816 */ /* 0x000fc6000000008d */
[----:B------:R-:W4:Y:S01]  /*ce480*/  LDL.LU R21, [R1+0x52a0] ;  /* 0x0052a00001157983 */ /* 0x000f220000300800 */
[----:B------:R-:W-:-:S03]  /*ce490*/  LOP3.LUT R132, R249, 0xffff, RZ, 0xc0, !PT ;  /* 0x0000fffff9847812 */ /* 0x000fc600078ec0ff */
[----:B------:R-:W4:Y:S04]  /*ce4a0*/  LDL.LU R22, [R1+0x529c] ;  /* 0x00529c0001167983 */ /* 0x000f280000300800 */
[----:B------:R-:W2:Y:S04]  /*ce4b0*/  LDL.LU R252, [R1+0x5298] ;  /* 0x0052980001fc7983 */ /* 0x000ea80000300800 */
[----:B------:R-:W4:Y:S04]  /*ce4c0*/  LDL.LU R251, [R1+0x5294] ;  /* 0x0052940001fb7983 */ /* 0x000f280000300800 */
[----:B------:R-:W2:Y:S04]  /*ce4d0*/  LDL.LU R250, [R1+0x5290] ;  /* 0x0052900001fa7983 */ /* 0x000ea80000300800 */
[----:B------:R-:W4:Y:S04]  /*ce4e0*/  LDL.LU R249, [R1+0x528c] ;  /* 0x00528c0001f97983 */ /* 0x000f280000300800 */
[----:B------:R-:W2:Y:S01]  /*ce4f0*/  LDL.LU R8, [R1+0x5288] ;  /* 0x0052880001087983 */ /* 0x000ea20000300800 */
[----:B------:R-:W-:-:S03]  /*ce500*/  LOP3.LUT R133, R14, 0xffff, RZ, 0xc0, !PT ;  /* 0x0000ffff0e857812 */ /* 0x000fc600078ec0ff */
[----:B------:R-:W4:Y:S01]  /*ce510*/  LDL.LU R14, [R1+0x5284] ;  /* 0x00528400010e7983 */ /* 0x000f220000300800 */
[----:B------:R-:W-:-:S03]  /*ce520*/  PRMT R128, R11, 0x4210, R132 ;  /* 0x000042100b807816 */ /* 0x000fc60000000084 */
[----:B------:R-:W4:Y:S01]  /*ce530*/  LDL.LU R11, [R1+0x5280] ;  /* 0x00528000010b7983 */ /* 0x000f220000300800 */
[----:B------:R-:W-:-:S03]  /*ce540*/  LOP3.LUT R134, R10, 0xffff, RZ, 0xc0, !PT ;  /* 0x0000ffff0a867812 */ /* 0x000fc600078ec0ff */
[----:B------:R-:W4:Y:S01]  /*ce550*/  LDL.LU R10, [R1+0x527c] ;  /* 0x00527c00010a7983 */ /* 0x000f220000300800 */
[----:B------:R-:W-:-:S03]  /*ce560*/  PRMT R129, R9, 0x4210, R133 ;  /* 0x0000421009817816 */ /* 0x000fc60000000085 */
[----:B------:R-:W4:Y:S01]  /*ce570*/  LDL.LU R9, [R1+0x5278] ;  /* 0x0052780001097983 */ /* 0x000f220000300800 */
[----:B---3--:R-:W-:-:S03]  /*ce580*/  LOP3.LUT R124, R12, 0xffff, RZ, 0xc0, !PT ;  /* 0x0000ffff0c7c7812 */ /* 0x008fc600078ec0ff */
[----:B------:R-:W3:Y:S01]  /*ce590*/  LDL.LU R12, [R1+0x5274] ;  /* 0x00527400010c7983 */ /* 0x000ee20000300800 */
[----:B------:R-:W-:Y:S02]  /*ce5a0*/  PRMT R27, R44, 0x5210, R32 ;  /* 0x000052102c1b7816 */ /* 0x000fe40000000020 */
[----:B--2---:R-:W-:Y:S02]  /*ce5b0*/  ISETP.LT.AND P1, PT, R8, UR23, !P1 ;  /* 0x0000001708007c0c */ /* 0x004fe4000cf21270 */
[----:B----4-:R-:W-:Y:S01]  /*ce5c0*/  LOP3.LUT R14, R14, 0xfff7ffff, RZ, 0xc0, !PT ;  /* 0xfff7ffff0e0e7812 */ /* 0x010fe200078ec0ff */
[----:B------:R-:W-:Y:S01]  /*ce5d0*/  VIADD R32, R8, 0x1ad ;  /* 0x000001ad08207836 */ /* 0x000fe20000000000 */
[----:B------:R-:W-:Y:S01]  /*ce5e0*/  PRMT R174, R174, 0x5210, R24 ;  /* 0x00005210aeae7816 */ /* 0x000fe20000000018 */
[----:B------:R-:W-:Y:S01]  /*ce5f0*/  VIADD R33, R8, 0x1ae ;  /* 0x000001ae08217836 */ /* 0x000fe20000000000 */
[----:B------:R-:W-:Y:S01]  /*ce600*/  PRMT R172, R172, 0x5210, R25 ;  /* 0x00005210acac7816 */ /* 0x000fe20000000019 */
[C---:B------:R-:W-:Y:S01]  /*ce610*/  VIADD R34, R8.reuse, 0x1af ;  /* 0x000001af08227836 */ /* 0x040fe20000000000 */
[----:B------:R-:W-:Y:S01]  /*ce620*/  PRMT R173, R173, 0x5210, R26 ;  /* 0x00005210adad7816 */ /* 0x000fe2000000001a */
[C---:B------:R-:W-:Y:S01]  /*ce630*/  VIADD R35, R8.reuse, 0x1b0 ;  /* 0x000001b008237836 */ /* 0x040fe20000000000 */
[----:B------:R-:W-:Y:S01]  /*ce640*/  LOP3.LUT R131, R131, 0xffff, RZ, 0xc0, !PT ;  /* 0x0000ffff83837812 */ /* 0x000fe200078ec0ff */
[----:B0-----:R-:W-:-:S02]  /*ce650*/  VIADD R36, R8, 0x1b1 ;  /* 0x000001b108247836 */ /* 0x001fc40000000000 */
[----:B------:R-:W-:Y:S01]  /*ce660*/  @P1 LOP3.LUT R14, R14, 0x80000, RZ, 0xfc, !PT ;  /* 0x000800000e0e1812 */ /* 0x000fe200078efcff */
[C---:B------:R-:W-:Y:S01]  /*ce670*/  VIADD R37, R8.reuse, 0x1b2 ;  /* 0x000001b208257836 */ /* 0x040fe20000000000 */
[----:B------:R-:W-:Y:S01]  /*ce680*/  ISETP.LT.AND P1, PT, R11, UR24, !P0 ;  /* 0x000000180b007c0c */ /* 0x000fe2000c721270 */
[----:B-1----:R-:W-:Y:S01]  /*ce690*/  VIADD R38, R8, 0x1b3 ;  /* 0x000001b308267836 */ /* 0x002fe20000000000 */
[----:B------:R-:W-:Y:S01]  /*ce6a0*/  ISETP.LT.AND P0, PT, R10, UR26, !P0 ;  /* 0x0000001a0a007c0c */ /* 0x000fe2000c701270 */
[----:B------:R-:W-:Y:S01]  /*ce6b0*/  ULDC UR26, c[0x0][0x228] ;  /* 0x00008a00001a7ab9 */ /* 0x000fe20000000800 */
[----:B------:R-:W-:Y:S01]  /*ce6c0*/  LOP3.LUT R14, R14, 0xffffbfff, RZ, 0xc0, !PT ;  /* 0xffffbfff0e0e7812 */ /* 0x000fe200078ec0ff */
[C---:B------:R-:W-:Y:S02]  /*ce6d0*/  VIADD R39, R8.reuse, 0x1b4 ;  /* 0x000001b408277836 */ /* 0x040fe40000000000 */
[C---:B------:R-:W-:Y:S01]  /*ce6e0*/  VIADD R40, R8.reuse, 0x1b5 ;  /* 0x000001b508287836 */ /* 0x040fe20000000000 */
[----:B------:R-:W-:Y:S01]  /*ce6f0*/  PRMT R24, R41, 0x5210, R29 ;  /* 0x0000521029187816 */ /* 0x000fe2000000001d */
[C---:B------:R-:W-:Y:S01]  /*ce700*/  VIADD R42, R8.reuse, 0x1b7 ;  /* 0x000001b7082a7836 */ /* 0x040fe20000000000 */
[----:B------:R-:W-:Y:S01]  /*ce710*/  PRMT R25, R43, 0x5210, R30 ;  /* 0x000052102b197816 */ /* 0x000fe2000000001e */
[C---:B------:R-:W-:Y:S01]  /*ce720*/  VIADD R44, R8.reuse, 0x1b9 ;  /* 0x000001b9082c7836 */ /* 0x040fe20000000000 */
[----:B------:R-:W-:Y:S01]  /*ce730*/  PRMT R26, R45, 0x5210, R31 ;  /* 0x000052102d1a7816 */ /* 0x000fe2000000001f */
[----:B------:R-:W-:Y:S01]  /*ce740*/  VIADD R46, R8, 0x1bb ;  /* 0x000001bb082e7836 */ /* 0x000fe20000000000 */
[----:B------:R-:W-:Y:S01]  /*ce750*/  @P1 LOP3.LUT R14, R14, 0x4000, RZ, 0xfc, !PT ;  /* 0x000040000e0e1812 */ /* 0x000fe200078efcff */
[----:B------:R-:W-:-:S02]  /*ce760*/  VIADD R47, R8, 0x1bc ;  /* 0x000001bc082f7836 */ /* 0x000fc40000000000 */
[----:B------:R-:W-:Y:S01]  /*ce770*/  VIADD R48, R8, 0x1bd ;  /* 0x000001bd08307836 */ /* 0x000fe20000000000 */
[----:B------:R-:W-:Y:S01]  /*ce780*/  LOP3.LUT R14, R14, 0xffffdfff, RZ, 0xc0, !PT ;  /* 0xffffdfff0e0e7812 */ /* 0x000fe200078ec0ff */
[C---:B------:R-:W-:Y:S02]  /*ce790*/  VIADD R49, R8.reuse, 0x1be ;  /* 0x000001be08317836 */ /* 0x040fe40000000000 */
[----:B------:R-:W-:Y:S01]  /*ce7a0*/  VIADD R50, R8, 0x1bf ;  /* 0x000001bf08327836 */ /* 0x000fe20000000000 */
[----:B------:R-:W-:Y:S01]  /*ce7b0*/  @P0 LOP3.LUT R14, R14, 0x2000, RZ, 0xfc, !PT ;  /* 0x000020000e0e0812 */ /* 0x000fe200078efcff */
[----:B------:R-:W-:Y:S01]  /*ce7c0*/  VIADD R51, R8, 0x1c0 ;  /* 0x000001c008337836 */ /* 0x000fe20000000000 */
[----:B------:R-:W-:Y:S01]  /*ce7d0*/  ISETP.GE.AND P0, PT, R32, UR38, PT ;  /* 0x0000002620007c0c */ /* 0x000fe2000bf06270 */
[----:B------:R-:W-:Y:S01]  /*ce7e0*/  ULDC.64 UR38, c[0x0][0x228] ;  /* 0x00008a0000267ab9 */ /* 0x000fe20000000a00 */
[----:B------:R-:W-:Y:S02]  /*ce7f0*/  PRMT R131, R131, 0x3340, R0 ;  /* 0x0000334083837816 */ /* 0x000fe40000000000 */
[----:B------:R-:W-:Y:S01]  /*ce800*/  PRMT R158, R195, 0x5210, R158 ;  /* 0x00005210c39e7816 */ /* 0x000fe2000000009e */
[----:B------:R-:W-:Y:S01]  /*ce810*/  VIADD R163, R8, 0x1fd ;  /* 0x000001fd08a37836 */ /* 0x000fe20000000000 */
[----:B------:R-:W-:Y:S01]  /*ce820*/  ISETP.LT.AND P3, PT, R9, UR28, !P0 ;  /* 0x0000001c09007c0c */ /* 0x000fe2000c761270 */
[----:B------:R-:W-:Y:S01]  /*ce830*/  ULDC UR28, c[0x0][0x228] ;  /* 0x00008a00001c7ab9 */ /* 0x000fe20000000800 */
[----:B------:R-:W-:Y:S01]  /*ce840*/  LOP3.LUT R14, R14, 0xffffefff, RZ, 0xc0, !PT ;  /* 0xffffefff0e0e7812 */ /* 0x000fe200078ec0ff */
[C---:B------:R-:W-:Y:S01]  /*ce850*/  VIADD R159, R8.reuse, 0x1fc ;  /* 0x000001fc089f7836 */ /* 0x040fe20000000000 */
[----:B------:R-:W-:Y:S01]  /*ce860*/  ISETP.LT.AND P1, PT, R11, UR32, !P0 ;  /* 0x000000200b007c0c */ /* 0x000fe2000c721270 */
[----:B------:R-:W-:Y:S01]  /*ce870*/  ULDC UR32, c[0x0][0x22c] ;  /* 0x00008b0000207ab9 */ /* 0x000fe20000000800 */
[----:B------:R-:W-:Y:S01]  /*ce880*/  PRMT R164, R171, 0x5210, R164 ;  /* 0x00005210aba47816 */ /* 0x000fe200000000a4 */
[C---:B------:R-:W-:Y:S01]  /*ce890*/  VIADD R155, R8.reuse, 0x1fb ;  /* 0x000001fb089b7836 */ /* 0x040fe20000000000 */
[----:B------:R-:W-:Y:S01]  /*ce8a0*/  ULDC UR23, c[0x0][0x22c] ;  /* 0x00008b0000177ab9 */ /* 0x000fe20000000800 */
[C---:B------:R-:W-:Y:S01]  /*ce8b0*/  VIADD R151, R8.reuse, 0x1fa ;  /* 0x000001fa08977836 */ /* 0x040fe20000000000 */
[----:B------:R-:W-:Y:S01]  /*ce8c0*/  LOP3.LUT R249, R249, 0x7fffffff, RZ, 0xc0, !PT ;  /* 0x7ffffffff9f97812 */ /* 0x000fe200078ec0ff */
[----:B------:R-:W-:Y:S01]  /*ce8d0*/  VIADD R147, R8, 0x1f9 ;  /* 0x000001f908937836 */ /* 0x000fe20000000000 */
[----:B------:R-:W-:Y:S01]  /*ce8e0*/  LOP3.LUT R250, R250, 0x7fffffff, RZ, 0xc0, !PT ;  /* 0x7ffffffffafa7812 */ /* 0x000fe200078ec0ff */
[----:B------:R-:W-:Y:S01]  /*ce8f0*/  VIADD R143, R8, 0x1f8 ;  /* 0x000001f8088f7836 */ /* 0x000fe20000000000 */
[----:B------:R-:W-:Y:S01]  /*ce900*/  @P3 LOP3.LUT R14, R14, 0x1000, RZ, 0xfc, !PT ;  /* 0x000010000e0e3812 */ /* 0x000fe200078efcff */
[----:B------:R-:W-:Y:S01]  /*ce910*/  VIADD R139, R8, 0x1f7 ;  /* 0x000001f7088b7836 */ /* 0x000fe20000000000 */
[----:B------:R-:W-:-:S02]  /*ce920*/  ULDC UR24, c[0x0][0x22c] ;  /* 0x00008b0000187ab9 */ /* 0x000fc40000000800 */
[----:B------:R-:W-:Y:S02]  /*ce930*/  LOP3.LUT R14, R14, 0xfffff7ff, RZ, 0xc0, !PT ;  /* 0xfffff7ff0e0e7812 */ /* 0x000fe400078ec0ff */
[----:B---3--:R-:W-:Y:S01]  /*ce940*/  ISETP.LT.AND P2, PT, R12, UR30, !P0 ;  /* 0x0000001e0c007c0c */ /* 0x008fe2000c741270 */
[----:B------:R-:W-:Y:S01]  /*ce950*/  ULDC UR30, c[0x0][0x22c] ;  /* 0x00008b00001e7ab9 */ /* 0x000fe20000000800 */
[----:B------:R-:W-:Y:S01]  /*ce960*/  ISETP.LT.AND P0, PT, R10, UR34, !P0 ;  /* 0x000000220a007c0c */ /* 0x000fe2000c701270 */
[----:B------:R-:W-:-:S10]  /*ce970*/  ULDC UR34, c[0x0][0x22c] ;  /* 0x00008b0000227ab9 */ /* 0x000fd40000000800 */
[----:B------:R-:W-:-:S04]  /*ce980*/  @P2 LOP3.LUT R14, R14, 0x800, RZ, 0xfc, !PT ;  /* 0x000008000e0e2812 */ /* 0x000fc800078efcff */
[----:B------:R-:W-:-:S04]  /*ce990*/  LOP3.LUT R14, R14, 0xfffffbff, RZ, 0xc0, !PT ;  /* 0xfffffbff0e0e7812 */ /* 0x000fc800078ec0ff */
[----:B------:R-:W-:-:S04]  /*ce9a0*/  @P1 LOP3.LUT R14, R14, 0x400, RZ, 0xfc, !PT ;  /* 0x000004000e0e1812 */ /* 0x000fc800078efcff */
[----:B------:R-:W-:-:S04]  /*ce9b0*/  LOP3.LUT R14, R14, 0xfffffdff, RZ, 0xc0, !PT ;  /* 0xfffffdff0e0e7812 */ /* 0x000fc800078ec0ff */
[----:B------:R-:W-:Y:S02]  /*ce9c0*/  @P0 LOP3.LUT R14, R14, 0x200, RZ, 0xfc, !PT ;  /* 0x000002000e0e0812 */ /* 0x000fe400078efcff */
[----:B------:R-:W-:Y:S01]  /*ce9d0*/  ISETP.GE.AND P0, PT, R33, UR44, PT ;  /* 0x0000002c21007c0c */ /* 0x000fe2000bf06270 */
[----:B------:R-:W-:-:S03]  /*ce9e0*/  ULDC.64 UR44, c[0x0][0x228] ;  /* 0x00008a00002c7ab9 */ /* 0x000fc60000000a00 */
[----:B------:R-:W-:Y:S01]  /*ce9f0*/  ISETP.LT.AND P3, PT, R9, UR36, !P0 ;  /* 0x0000002409007c0c */ /* 0x000fe2000c761270 */
[----:B------:R-:W-:Y:S01]  /*cea00*/  ULDC UR36, c[0x0][0x22c] ;  /* 0x00008b0000247ab9 */ /* 0x000fe20000000800 */
[----:B------:R-:W-:Y:S01]  /*cea10*/  ISETP.LT.AND P2, PT, R12, UR38, !P0 ;  /* 0x000000260c007c0c */ /* 0x000fe2000c741270 */
[----:B------:R-:W-:Y:S01]  /*cea20*/  ULDC UR38, c[0x0][0x22c] ;  /* 0x00008b0000267ab9 */ /* 0x000fe20000000800 */
[----:B------:R-:W-:Y:S02]  /*cea30*/  LOP3.LUT R14, R14, 0xfffffeff, RZ, 0xc0, !PT ;  /* 0xfffffeff0e0e7812 */ /* 0x000fe400078ec0ff */
[----:B------:R-:W-:Y:S01]  /*cea40*/  ISETP.LT.AND P1, PT, R11, UR40, !P0 ;  /* 0x000000280b007c0c */ /* 0x000fe2000c721270 */
[----:B------:R-:W-:-:S06]  /*cea50*/  ULDC UR40, c[0x0][0x22c] ;  /* 0x00008b0000287ab9 */ /* 0x000fcc0000000800 */
[----:B------:R-:W-:-:S04]  /*cea60*/  @P3 LOP3.LUT R14, R14, 0x100, RZ, 0xfc, !PT ;  /* 0x000001000e0e3812 */ /* 0x000fc800078efcff */
[----:B------:R-:W-:-:S04]  /*cea70*/  LOP3.LUT R14, R14, 0xffffff7f, RZ, 0xc0, !PT ;  /* 0xffffff7f0e0e7812 */ /* 0x000fc800078ec0ff */
[----:B------:R-:W-:Y:S02]  /*cea80*/  @P2 LOP3.LUT R14, R14, 0x80, RZ, 0xfc, !PT ;  /* 0x000000800e0e2812 */ /* 0x000fe400078efcff */
[----:B------:R-:W-:Y:S01]  /*cea90*/  ISETP.LT.AND P0, PT, R10, UR42, !P0 ;  /* 0x0000002a0a007c0c */ /* 0x000fe2000c701270 */
[----:B------:R-:W-:Y:S01]  /*ceaa0*/  VIADD R41, R8, 0x1b6 ;  /* 0x000001b608297836 */ /* 0x000fe20000000000 */
[----:B------:R-:W-:Y:S01]  /*ceab0*/  LOP3.LUT R14, R14, 0xffffffbf, RZ, 0xc0, !PT ;  /* 0xffffffbf0e0e7812 */ /* 0x000fe200078ec0ff */
[----:B------:R-:W-:-:S03]  /*ceac0*/  ULDC UR42, c[0x0][0x22c] ;  /* 0x00008b00002a7ab9 */ /* 0x000fc60000000800 */
[----:B------:R-:W-:-:S04]  /*cead0*/  @P1 LOP3.LUT R14, R14, 0x40, RZ, 0xfc, !PT ;  /* 0x000000400e0e1812 */ /* 0x000fc800078efcff */
[----:B------:R-:W-:-:S04]  /*ceae0*/  LOP3.LUT R14, R14, 0xffffffdf, RZ, 0xc0, !PT ;  /* 0xffffffdf0e0e7812 */ /* 0x000fc800078ec0ff */
[----:B------:R-:W-:Y:S02]  /*ceaf0*/  @P0 LOP3.LUT R14, R14, 0x20, RZ, 0xfc, !PT ;  /* 0x000000200e0e0812 */ /* 0x000fe400078efcff */
[----:B------:R-:W-:Y:S01]  /*ceb00*/  ISETP.GE.AND P0, PT, R34, UR30, PT ;  /* 0x0000001e22007c0c */ /* 0x000fe2000bf06270 */
[----:B------:R-:W-:-:S03]  /*ceb10*/  ULDC UR30, c[0x0][0x228] ;  /* 0x00008a00001e7ab9 */ /* 0x000fc60000000800 */
        /* <DEDUP_REMOVED lines=32> */
[----:B------:R-:W-:Y:S01]  /*ced20*/  ISETP.GE.AND P0, PT, R36, UR32, PT ;  /* 0x0000002024007c0c */ /* 0x000fe2000bf06270 */
[----:B------:R-:W-:Y:S01]  /*ced30*/  ULDC UR32, c[0x0][0x228] ;  /* 0x00008a0000207ab9 */ /* 0x000fe20000000800 */
[----:B------:R-:W-:Y:S02]  /*ced40*/  @P3 LOP3.LUT R14, R14, 0x1, RZ, 0xfc, !PT ;  /* 0x000000010e0e3812 */ /* 0x000fe400078efcff */
[----:B------:R-:W-:Y:S01]  /*ced50*/  ISETP.LT.AND P3, PT, R9, UR22, !P0 ;  /* 0x0000001609007c0c */ /* 0x000fe2000c761270 */
[----:B------:R-:W-:Y:S01]  /*ced60*/  VIADD R43, R8, 0x1b8 ;  /* 0x000001b8082b7836 */ /* 0x000fe20000000000 */
[----:B------:R-:W-:Y:S01]  /*ced70*/  ISETP.LT.AND P2, PT, R12, UR26, !P0 ;  /* 0x0000001a0c007c0c */ /* 0x000fe2000c741270 */
[----:B------:R-:W-:Y:S01]  /*ced80*/  ULDC UR26, c[0x0][0x228] ;  /* 0x00008a00001a7ab9 */ /* 0x000fe20000000800 */
[----:B------:R-:W-:Y:S01]  /*ced90*/  LOP3.LUT R2, R2, 0xefffffff, RZ, 0xc0, !PT ;  /* 0xefffffff02027812 */ /* 0x000fe200078ec0ff */
[----:B------:R-:W-:Y:S01]  /*ceda0*/  VIADD R45, R8, 0x1ba ;  /* 0x000001ba082d7836 */ /* 0x000fe20000000000 */
[----:B------:R-:W-:Y:S01]  /*cedb0*/  ISETP.LT.AND P1, PT, R11, UR28, !P0 ;  /* 0x0000001c0b007c0c */ /* 0x000fe2000c721270 */
[----:B------:R-:W-:Y:S01]  /*cedc0*/  ULDC UR28, c[0x0][0x228] ;  /* 0x00008a00001c7ab9 */ /* 0x000fe20000000800 */
[----:B------:R-:W-:Y:S01]  /*cedd0*/  PRMT R215, R215, 0x5410, R131 ;  /* 0x00005410d7d77816 */ /* 0x000fe20000000083 */
[----:B------:R-:W-:Y:S01]  /*cede0*/  IMAD.MOV.U32 R195, RZ, RZ, R167 ;  /* 0x000000ffffc37224 */ /* 0x000fe200078e00a7 */
[----:B------:R-:W-:-:S03]  /*cedf0*/  ULDC UR22, c[0x0][0x22c] ;  /* 0x00008b0000167ab9 */ /* 0x000fc60000000800 */
[----:B------:R-:W-:Y:S02]  /*cee00*/  @P3 LOP3.LUT R2, R2, 0x10000000, RZ, 0xfc, !PT ;  /* 0x1000000002023812 */ /* 0x000fe400078efcff */
[----:B------:R-:W-:Y:S01]  /*cee10*/  ISETP.LT.AND P0, PT, R10, UR30, !P0 ;  /* 0x0000001e0a007c0c */ /* 0x000fe2000c701270 */
[----:B------:R-:W-:Y:S01]  /*cee20*/  ULDC UR30, c[0x0][0x228] ;  /* 0x00008a00001e7ab9 */ /* 0x000fe20000000800 */
[----:B------:R-:W-:Y:S01]  /*cee30*/  LOP3.LUT R2, R2, 0xf7ffffff, RZ, 0xc0, !PT ;  /* 0xf7ffffff02027812 */ /* 0x000fe200078ec0ff */
[C---:B------:R-:W-:Y:S02]  /*cee40*/  VIADD R171, R8.reuse, 0x1ff ;  /* 0x000001ff08ab7836 */ /* 0x040fe40000000000 */
[----:B------:R-:W-:Y:S01]  /*cee50*/  VIADD R135, R8, 0x1f6 ;  /* 0x000001f608877836 */ /* 0x000fe20000000000 */
[----:B------:R-:W-:Y:S01]  /*cee60*/  @P2 LOP3.LUT R2, R2, 0x8000000, RZ, 0xfc, !PT ;  /* 0x0800000002022812 */ /* 0x000fe200078efcff */
[C---:B------:R-:W-:Y:S02]  /*cee70*/  VIADD R167, R8.reuse, 0x1fe ;  /* 0x000001fe08a77836 */ /* 0x040fe40000000000 */
[----:B------:R-:W-:Y:S01]  /*cee80*/  VIADD R127, R8, 0x1f4 ;  /* 0x000001f4087f7836 */ /* 0x000fe20000000000 */
[----:B------:R-:W-:Y:S01]  /*cee90*/  LOP3.LUT R2, R2, 0xfbffffff, RZ, 0xc0, !PT ;  /* 0xfbffffff02027812 */ /* 0x000fe200078ec0ff */
[----:B------:R-:W-:-:S02]  /*ceea0*/  VIADD R131, R8, 0x1f5 ;  /* 0x000001f508837836 */ /* 0x000fc40000000000 */
[----:B------:R-:W-:Y:S01]  /*ceeb0*/  VIADD R123, R8, 0x1f3 ;  /* 0x000001f3087b7836 */ /* 0x000fe20000000000 */
[----:B------:R-:W-:Y:S01]  /*ceec0*/  @P1 LOP3.LUT R2, R2, 0x4000000, RZ, 0xfc, !PT ;  /* 0x0400000002021812 */ /* 0x000fe200078efcff */
[C---:B------:R-:W-:Y:S02]  /*ceed0*/  VIADD R119, R8.reuse, 0x1f2 ;  /* 0x000001f208777836 */ /* 0x040fe40000000000 */
[----:B------:R-:W-:Y:S01]  /*ceee0*/  VIADD R115, R8, 0x1f1 ;  /* 0x000001f108737836 */ /* 0x000fe20000000000 */
[----:B------:R-:W-:Y:S01]  /*ceef0*/  LOP3.LUT R2, R2, 0xfdffffff, RZ, 0xc0, !PT ;  /* 0xfdffffff02027812 */ /* 0x000fe200078ec0ff */
[C---:B------:R-:W-:Y:S02]  /*cef00*/  VIADD R111, R8.reuse, 0x1f0 ;  /* 0x000001f0086f7836 */ /* 0x040fe40000000000 */
[----:B------:R-:W-:Y:S01]  /*cef10*/  VIADD R107, R8, 0x1ef ;  /* 0x000001ef086b7836 */ /* 0x000fe20000000000 */
[----:B------:R-:W-:Y:S01]  /*cef20*/  @P0 LOP3.LUT R2, R2, 0x2000000, RZ, 0xfc, !PT ;  /* 0x0200000002020812 */ /* 0x000fe200078efcff */
[C---:B------:R-:W-:Y:S01]  /*cef30*/  VIADD R103, R8.reuse, 0x1ee ;  /* 0x000001ee08677836 */ /* 0x040fe20000000000 */
[----:B------:R-:W-:Y:S01]  /*cef40*/  ISETP.GE.AND P0, PT, R37, UR34, PT ;  /* 0x0000002225007c0c */ /* 0x000fe2000bf06270 */
[----:B------:R-:W-:Y:S01]  /*cef50*/  ULDC UR34, c[0x0][0x228] ;  /* 0x00008a0000227ab9 */ /* 0x000fe20000000800 */
[----:B------:R-:W-:-:S02]  /*cef60*/  VIADD R99, R8, 0x1ed ;  /* 0x000001ed08637836 */ /* 0x000fc40000000000 */
[C---:B------:R-:W-:Y:S01]  /*cef70*/  VIADD R95, R8.reuse, 0x1ec ;  /* 0x000001ec085f7836 */ /* 0x040fe20000000000 */
[----:B------:R-:W-:Y:S01]  /*cef80*/  ISETP.LT.AND P3, PT, R9, UR26, !P0 ;  /* 0x0000001a09007c0c */ /* 0x000fe2000c761270 */
[----:B------:R-:W-:Y:S01]  /*cef90*/  VIADD R94, R8, 0x1eb ;  /* 0x000001eb085e7836 */ /* 0x000fe20000000000 */
[----:B------:R-:W-:Y:S01]  /*cefa0*/  ISETP.LT.AND P2, PT, R12, UR28, !P0 ;  /* 0x0000001c0c007c0c */ /* 0x000fe2000c741270 */
[----:B------:R-:W-:Y:S01]  /*cefb0*/  ULDC UR28, c[0x0][0x228] ;  /* 0x00008a00001c7ab9 */ /* 0x000fe20000000800 */
[----:B------:R-:W-:Y:S01]  /*cefc0*/  LOP3.LUT R2, R2, 0xfeffffff, RZ, 0xc0, !PT ;  /* 0xfeffffff02027812 */ /* 0x000fe200078ec0ff */
[C---:B------:R-:W-:Y:S01]  /*cefd0*/  VIADD R93, R8.reuse, 0x1ea ;  /* 0x000001ea085d7836 */ /* 0x040fe20000000000 */
[----:B------:R-:W-:Y:S01]  /*cefe0*/  ISETP.LT.AND P1, PT, R11, UR30, !P0 ;  /* 0x0000001e0b007c0c */ /* 0x000fe2000c721270 */
[----:B------:R-:W-:Y:S01]  /*ceff0*/  ULDC UR30, c[0x0][0x228] ;  /* 0x00008a00001e7ab9 */ /* 0x000fe20000000800 */
[C---:B------:R-:W-:Y:S01]  /*cf000*/  VIADD R92, R8.reuse, 0x1e9 ;  /* 0x000001e9085c7836 */ /* 0x040fe20000000000 */
[----:B------:R-:W-:Y:S01]  /*cf010*/  ULDC UR26, c[0x0][0x22c] ;  /* 0x00008b00001a7ab9 */ /* 0x000fe20000000800 */
        /* <DEDUP_REMOVED lines=9> */
[----:B------:R-:W-:Y:S01]  /*cf0b0*/  VIADD R85, R8, 0x1e2 ;  /* 0x000001e208557836 */ /* 0x000fe20000000000 */
[----:B------:R-:W-:Y:S01]  /*cf0c0*/  ISETP.LT.AND P0, PT, R10, UR32, !P0 ;  /* 0x000000200a007c0c */ /* 0x000fe2000c701270 */
[----:B------:R-:W-:Y:S01]  /*cf0d0*/  ULDC UR32, c[0x0][0x228] ;  /* 0x00008a0000207ab9 */ /* 0x000fe20000000800 */
        /* <DEDUP_REMOVED lines=61> */
[----:B------:R-:W-:Y:S01]  /*cf4b0*/  LOP3.LUT R251, R251, 0x7fffffff, RZ, 0xc0, !PT ;  /* 0x7ffffffffbfb7812 */ /* 0x000fe200078ec0ff */
[C---:B------:R-:W-:Y:S01]  /*cf4c0*/  VIADD R53, R8.reuse, 0x1c2 ;  /* 0x000001c208357836 */ /* 0x040fe20000000000 */
[----:B------:R-:W-:Y:S01]  /*cf4d0*/  ULDC UR30, c[0x0][0x22c] ;  /* 0x00008b00001e7ab9 */ /* 0x000fe20000000800 */
[----:B------:R-:W-:Y:S01]  /*cf4e0*/  VIADD R52, R8, 0x1c1 ;  /* 0x000001c108347836 */ /* 0x000fe20000000000 */
[----:B------:R-:W-:Y:S01]  /*cf4f0*/  @P3 LOP3.LUT R2, R2, 0x10000, RZ, 0xfc, !PT ;  /* 0x0001000002023812 */ /* 0x000fe200078efcff */
[----:B------:R-:W0:Y:S03]  /*cf500*/  LDS.128 R32, [R195] ;  /* 0x00000000c3207984 */ /* 0x000e260000000c00 */
        /* <DEDUP_REMOVED lines=82> */
[----:B------:R-:W-:Y:S01]  /*cfa30*/  ULDC UR4, c[0x0][0x228] ;  /* 0x00008a0000047ab9 */ /* 0x000fe20000000800 */
[----:B------:R-:W-:Y:S01]  /*cfa40*/  ISETP.LT.AND P2, PT, R12, UR38, !P0 ;  /* 0x000000260c007c0c */ /* 0x000fe2000c741270 */
[----:B------:R-:W-:Y:S01]  /*cfa50*/  ULDC UR38, c[0x0][0x228] ;  /* 0x00008a0000267ab9 */ /* 0x000fe20000000800 */
[----:B------:R-:W-:-:S02]  /*cfa60*/  LOP3.LUT R3, R3, 0xefffffff, RZ, 0xc0, !PT ;  /* 0xefffffff03037812 */ /* 0x000fc400078ec0ff */
        /* <DEDUP_REMOVED lines=127> */
[----:B------:R-:W-:Y:S01]  /*d0260*/  ULDC UR8, c[0x0][0x22c] ;  /* 0x00008b0000087ab9 */ /* 0x000fe20000000800 */
[----:B------:R-:W-:Y:S01]  /*d0270*/  ISETP.LT.AND P0, PT, R10, UR13, !P0 ;  /* 0x0000000d0a007c0c */ /* 0x000fe2000c701270 */
[----:B------:R-:W-:-:S04]  /*d0280*/  ULDC UR13, c[0x0][0x228] ;  /* 0x00008a00000d7ab9 */ /* 0x000fc80000000800 */
        /* <DEDUP_REMOVED lines=655> */
[----:B------:R-:W-:Y:S02]  /*d2b80*/  ISETP.LT.AND P3, PT, R12, UR21, !P0 ;  /* 0x000000150c007c0c */ /* 0x000fe4000c761270 */
[----:B------:R-:W-:-:S09]  /*d2b90*/  LOP3.LUT R251, R251, 0xffffefff, RZ, 0xc0, !PT ;  /* 0xffffeffffbfb7812 */ /* 0x000fd200078ec0ff */
[----:B------:R-:W-:Y:S02]  /*d2ba0*/  @P1 LOP3.LUT R251, R251, 0x1000, RZ, 0xfc, !PT ;  /* 0x00001000fbfb1812 */ /* 0x000fe400078efcff */
[----:B------:R-:W-:Y:S02]  /*d2bb0*/  ISETP.LT.AND P1, PT, R11, UR22, !P0 ;  /* 0x000000160b007c0c */ /* 0x000fe4000c721270 */
[----:B------:R-:W-:-:S04]  /*d2bc0*/  LOP3.LUT R251, R251, 0xfffff7ff, RZ, 0xc0, !PT ;  /* 0xfffff7fffbfb7812 */ /* 0x000fc800078ec0ff */
[----:B------:R-:W-:Y:S02]  /*d2bd0*/  @P3 LOP3.LUT R251, R251, 0x800, RZ, 0xfc, !PT ;  /* 0x00000800fbfb3812 */ /* 0x000fe400078efcff */
[----:B------:R-:W-:Y:S02]  /*d2be0*/  ISETP.LT.AND P2, PT, R10, UR18, !P0 ;  /* 0x000000120a007c0c */ /* 0x000fe4000c741270 */
[----:B------:R-:W-:Y:S02]  /*d2bf0*/  LOP3.LUT R251, R251, 0xfffffbff, RZ, 0xc0, !PT ;  /* 0xfffffbfffbfb7812 */ /* 0x000fe400078ec0ff */
[----:B------:R-:W-:Y:S01]  /*d2c00*/  ISETP.GE.AND P0, PT, R89, UR20, PT ;  /* 0x0000001459007c0c */ /* 0x000fe2000bf06270 */
[----:B------:R-:W-:Y:S01]  /*d2c10*/  ULDC UR20, c[0x0][0x22c] ;  /* 0x00008b0000147ab9 */ /* 0x000fe20000000800 */
        /* <DEDUP_REMOVED lines=26> */
[----:B------:R-:W-:Y:S02]  /*d2dc0*/  ISETP.GE.AND P0, PT, R91, UR20, PT ;  /* 0x000000145b007c0c */ /* 0x000fe4000bf06270 */
[----:B------:R-:W-:Y:S02]  /*d2dd0*/  @P2 LOP3.LUT R251, R251, 0x4, RZ, 0xfc, !PT ;  /* 0x00000004fbfb2812 */ /* 0x000fe400078efcff */
[----:B------:R-:W-:-:S02]  /*d2de0*/  ISETP.LT.AND P3, PT, R12, UR56, !P0 ;  /* 0x000000380c007c0c */ /* 0x000fc4000c761270 */
[----:B------:R-:W-:Y:S02]  /*d2df0*/  ISETP.LT.AND P2, PT, R9, UR24, !P0 ;  /* 0x0000001809007c0c */ /* 0x000fe4000c741270 */
[----:B------:R-:W-:Y:S02]  /*d2e00*/  LOP3.LUT R251, R251, 0xfffffffd, RZ, 0xc0, !PT ;  /* 0xfffffffdfbfb7812 */ /* 0x000fe400078ec0ff */
[----:B------:R-:W-:Y:S02]  /*d2e10*/  LOP3.LUT R252, R252, 0x7fffffff, RZ, 0xc0, !PT ;  /* 0x7ffffffffcfc7812 */ /* 0x000fe400078ec0ff */
[----:B------:R-:W-:Y:S02]  /*d2e20*/  @P1 LOP3.LUT R251, R251, 0x2, RZ, 0xfc, !PT ;  /* 0x00000002fbfb1812 */ /* 0x000fe400078efcff */
[----:B------:R-:W-:Y:S02]  /*d2e30*/  ISETP.LT.AND P1, PT, R11, UR55, !P0 ;  /* 0x000000370b007c0c */ /* 0x000fe4000c721270 */
[----:B------:R-:W-:-:S02]  /*d2e40*/  LOP3.LUT R251, R251, 0xfffffffe, RZ, 0xc0, !PT ;  /* 0xfffffffefbfb7812 */ /* 0x000fc400078ec0ff */
[----:B------:R-:W-:Y:S02]  /*d2e50*/  @P3 LOP3.LUT R252, R252, 0x80000000, RZ, 0xfc, !PT ;  /* 0x80000000fcfc3812 */ /* 0x000fe400078efcff */
[----:B------:R-:W-:Y:S02]  /*d2e60*/  @P2 LOP3.LUT R251, R251, 0x1, RZ, 0xfc, !PT ;  /* 0x00000001fbfb2812 */ /* 0x000fe400078efcff */
[----:B------:R-:W-:Y:S02]  /*d2e70*/  ISETP.LT.AND P2, PT, R10, UR54, !P0 ;  /* 0x000000360a007c0c */ /* 0x000fe4000c741270 */
[----:B------:R-:W-:Y:S02]  /*d2e80*/  LOP3.LUT R252, R252, 0xbfffffff, RZ, 0xc0, !PT ;  /* 0xbffffffffcfc7812 */ /* 0x000fe400078ec0ff */
[----:B------:R-:W-:Y:S02]  /*d2e90*/  ISETP.GE.AND P0, PT, R92, UR4, PT ;  /* 0x000000045c007c0c */ /* 0x000fe4000bf06270 */
[----:B------:R-:W-:-:S02]  /*d2ea0*/  @P1 LOP3.LUT R252, R252, 0x40000000, RZ, 0xfc, !PT ;  /* 0x40000000fcfc1812 */ /* 0x000fc400078efcff */
        /* <DEDUP_REMOVED lines=51> */
[----:B------:R-:W-:Y:S02]  /*d31e0*/  ISETP.GE.AND P1, PT, R131, UR25, PT ;  /* 0x0000001983007c0c */ /* 0x000fe4000bf26270 */
        /* <DEDUP_REMOVED lines=15> */
[----:B------:R-:W-:Y:S02]  /*d32e0*/  LOP3.LUT R252, R252, 0xff7fffff, RZ, 0xc0, !PT ;  /* 0xff7ffffffcfc7812 */ /* 0x000fe400078ec0ff */
[----:B------:R-:W-:Y:S02]  /*d32f0*/  ISETP.GE.AND P4, PT, R151, UR35, PT ;  /* 0x0000002397007c0c */ /* 0x000fe4000bf86270 */
[----:B------:R-:W-:-:S04]  /*d3300*/  @P0 LOP3.LUT R252, R252, 0x800000, RZ, 0xfc, !PT ;  /* 0x00800000fcfc0812 */ /* 0x000fc800078efcff */
[----:B------:R-:W-:Y:S02]  /*d3310*/  LOP3.LUT R252, R252, 0xfffffffd, RZ, 0xc0, !PT ;  /* 0xfffffffdfcfc7812 */ /* 0x000fe400078ec0ff */
[----:B------:R-:W-:Y:S02]  /*d3320*/  ISETP.GE.AND P6, PT, R107, UR12, PT ;  /* 0x0000000c6b007c0c */ /* 0x000fe4000bfc6270 */
[----:B------:R-:W-:Y:S02]  /*d3330*/  LOP3.LUT R0, R0, 0xfffffffd, RZ, 0xc0, !PT ;  /* 0xfffffffd00007812 */ /* 0x000fe400078ec0ff */
[----:B------:R-:W-:Y:S02]  /*d3340*/  @P5 LOP3.LUT R252, R252, 0x2, RZ, 0xfc, !PT ;  /* 0x00000002fcfc5812 */ /* 0x000fe400078efcff */
[----:B------:R-:W-:Y:S02]  /*d3350*/  @P4 LOP3.LUT R0, R0, 0x2, RZ, 0xfc, !PT ;  /* 0x0000000200004812 */ /* 0x000fe400078efcff */
[----:B------:R-:W-:-:S02]  /*d3360*/  LOP3.LUT R252, R252, 0xfffffffb, RZ, 0xc0, !PT ;  /* 0xfffffffbfcfc7812 */ /* 0x000fc400078ec0ff */
[----:B------:R-:W-:Y:S02]  /*d3370*/  ISETP.GE.AND P4, PT, R99, UR8, PT ;  /* 0x0000000863007c0c */ /* 0x000fe4000bf86270 */
[----:B------:R-:W-:Y:S02]  /*d3380*/  LOP3.LUT R252, R252, 0xfffffffe, RZ, 0xc0, !PT ;  /* 0xfffffffefcfc7812 */ /* 0x000fe400078ec0ff */
[----:B------:R-:W-:Y:S02]  /*d3390*/  PRMT R130, R248, 0x4210, R134 ;  /* 0x00004210f8827816 */ /* 0x000fe40000000086 */
[----:B------:R-:W-:Y:S01]  /*d33a0*/  @P6 LOP3.LUT R252, R252, 0x1, RZ, 0xfc, !PT ;  /* 0x00000001fcfc6812 */ /* 0x000fe200078efcff */
[----:B------:R-:W2:Y:S01]  /*d33b0*/  LDL.LU R248, [R1+0x5270] ;  /* 0x0052700001f87983 */ /* 0x000ea20000300800 */
[----:B------:R-:W-:Y:S02]  /*d33c0*/  ISETP.GE.AND P6, PT, R115, UR14, PT ;  /* 0x0000000e73007c0c */ /* 0x000fe4000bfc6270 */
[----:B------:R-:W-:-:S02]  /*d33d0*/  LOP3.LUT R125, R247, 0xffff, RZ, 0xc0, !PT ;  /* 0x0000fffff77d7812 */ /* 0x000fc400078ec0ff */
[----:B------:R-:W3:Y:S01]  /*d33e0*/  LDL.LU R247, [R1+0x526c] ;  /* 0x00526c0001f77983 */ /* 0x000ee20000300800 */
[----:B------:R-:W-:Y:S02]  /*d33f0*/  PRMT R120, R246, 0x4210, R124 ;  /* 0x00004210f6787816 */ /* 0x000fe4000000007c */
[----:B------:R-:W-:Y:S01]  /*d3400*/  LOP3.LUT R126, R245, 0xffff, RZ, 0xc0, !PT ;  /* 0x0000fffff57e7812 */ /* 0x000fe200078ec0ff */
[----:B------:R-:W4:Y:S01]  /*d3410*/  LDL.LU R246, [R1+0x5268] ;  /* 0x0052680001f67983 */ /* 0x000f220000300800 */
[----:B------:R-:W-:Y:S02]  /*d3420*/  PRMT R121, R244, 0x4210, R125 ;  /* 0x00004210f4797816 */ /* 0x000fe4000000007d */
[----:B------:R-:W-:Y:S01]  /*d3430*/  LOP3.LUT R116, R243, 0xffff, RZ, 0xc0, !PT ;  /* 0x0000fffff3747812 */ /* 0x000fe200078ec0ff */
[----:B------:R-:W2:Y:S01]  /*d3440*/  LDL.LU R245, [R1+0x5264] ;  /* 0x0052640001f57983 */ /* 0x000ea20000300800 */
[----:B------:R-:W-:Y:S02]  /*d3450*/  @P4 LOP3.LUT R252, R252, 0x4, RZ, 0xfc, !PT ;  /* 0x00000004fcfc4812 */ /* 0x000fe400078efcff */
[----:B------:R-:W-:Y:S01]  /*d3460*/  PRMT R122, R242, 0x4210, R126 ;  /* 0x00004210f27a7816 */ /* 0x000fe2000000007e */
[----:B------:R-:W3:Y:S01]  /*d3470*/  LDL.LU R244, [R1+0x5260] ;  /* 0x0052600001f47983 */ /* 0x000ee20000300800 */
[----:B------:R-:W-:-:S03]  /*d3480*/  LOP3.LUT R117, R241, 0xffff, RZ, 0xc0, !PT ;  /* 0x0000fffff1757812 */ /* 0x000fc600078ec0ff */
[----:B------:R-:W4:Y:S01]  /*d3490*/  LDL.LU R243, [R1+0x525c] ;  /* 0x00525c0001f37983 */ /* 0x000f220000300800 */
[--C-:B------:R-:W-:Y:S02]  /*d34a0*/  PRMT R112, R240, 0x4210, R116.reuse ;  /* 0x00004210f0707816 */ /* 0x100fe40000000074 */
[----:B------:R-:W-:Y:S01]  /*d34b0*/  LOP3.LUT R252, R252, 0xffffffdf, RZ, 0xc0, !PT ;  /* 0xffffffdffcfc7812 */ /* 0x000fe200078ec0ff */
[----:B------:R-:W2:Y:S01]  /*d34c0*/  LDL.LU R242, [R1+0x5258] ;  /* 0x0052580001f27983 */ /* 0x000ea20000300800 */
[----:B------:R-:W-:-:S03]  /*d34d0*/  PRMT R116, R239, 0x5210, R116 ;  /* 0x00005210ef747816 */ /* 0x000fc60000000074 */
[----:B------:R-:W3:Y:S01]  /*d34e0*/  LDL.LU R241, [R1+0x5254] ;  /* 0x0052540001f17983 */ /* 0x000ee20000300800 */
[----:B------:R-:W-:-:S03]  /*d34f0*/  LOP3.LUT R118, R238, 0xffff, RZ, 0xc0, !PT ;  /* 0x0000ffffee767812 */ /* 0x000fc600078ec0ff */
[----:B------:R-:W4:Y:S01]  /*d3500*/  LDL.LU R240, [R1+0x5250] ;  /* 0x0052500001f07983 */ /* 0x000f220000300800 */
[----:B------:R-:W-:-:S03]  /*d3510*/  PRMT R113, R237, 0x4210, R117 ;  /* 0x00004210ed717816 */ /* 0x000fc60000000075 */
[----:B------:R-:W2:Y:S01]  /*d3520*/  LDL.LU R239, [R1+0x524c] ;  /* 0x00524c0001ef7983 */ /* 0x000ea20000300800 */
[----:B------:R-:W-:Y:S02]  /*d3530*/  PRMT R117, R236, 0x5210, R117 ;  /* 0x00005210ec757816 */ /* 0x000fe40000000075 */
[----:B------:R-:W-:Y:S01]  /*d3540*/  @P6 LOP3.LUT R252, R252, 0x20, RZ, 0xfc, !PT ;  /* 0x00000020fcfc6812 */ /* 0x000fe200078efcff */
[----:B------:R-:W3:Y:S01]  /*d3550*/  LDL.LU R238, [R1+0x5248] ;  /* 0x0052480001ee7983 */ /* 0x000ee20000300800 */
[----:B------:R-:W-:Y:S02]  /*d3560*/  LOP3.LUT R108, R235, 0xffff, RZ, 0xc0, !PT ;  /* 0x0000ffffeb6c7812 */ /* 0x000fe400078ec0ff */
[----:B------:R-:W-:Y:S01]  /*d3570*/  ISETP.GE.AND P6, PT, R119, UR15, PT ;  /* 0x0000000f77007c0c */ /* 0x000fe2000bfc6270 */
[----:B------:R-:W4:Y:S01]  /*d3580*/  LDL.LU R237, [R1+0x5244] ;  /* 0x0052440001ed7983 */ /* 0x000f220000300800 */
[----:B------:R-:W-:-:S03]  /*d3590*/  PRMT R114, R234, 0x4210, R118 ;  /* 0x00004210ea727816 */ /* 0x000fc60000000076 */
[----:B------:R-:W2:Y:S01]  /*d35a0*/  LDL.LU R236, [R1+0x5240] ;  /* 0x0052400001ec7983 */ /* 0x000ea20000300800 */
[----:B------:R-:W-:-:S03]  /*d35b0*/  PRMT R118, R233, 0x5210, R118 ;  /* 0x00005210e9767816 */ /* 0x000fc60000000076 */
[----:B------:R-:W3:Y:S01]  /*d35c0*/  LDL.LU R235, [R1+0x523c] ;  /* 0x00523c0001eb7983 */ /* 0x000ee20000300800 */
[----:B------:R-:W-:-:S03]  /*d35d0*/  LOP3.LUT R109, R232, 0xffff, RZ, 0xc0, !PT ;  /* 0x0000ffffe86d7812 */ /* 0x000fc600078ec0ff */
[----:B------:R-:W3:Y:S01]  /*d35e0*/  LDL.LU R234, [R1+0x5238] ;  /* 0x0052380001ea7983 */ /* 0x000ee20000300800 */
[----:B------:R-:W-:-:S03]  /*d35f0*/  PRMT R104, R231, 0x4210, R108 ;  /* 0x00004210e7687816 */ /* 0x000fc6000000006c */
[----:B------:R-:W4:Y:S01]  /*d3600*/  LDL.LU R233, [R1+0x5234] ;  /* 0x0052340001e97983 */ /* 0x000f220000300800 */
[----:B------:R-:W-:-:S03]  /*d3610*/  PRMT R108, R230, 0x5210, R108 ;  /* 0x00005210e66c7816 */ /* 0x000fc6000000006c */
[----:B------:R-:W4:Y:S01]  /*d3620*/  LDL.LU R232, [R1+0x5230] ;  /* 0x0052300001e87983 */ /* 0x000f220000300800 */
[----:B------:R-:W-:-:S03]  /*d3630*/  LOP3.LUT R110, R229, 0xffff, RZ, 0xc0, !PT ;  /* 0x0000ffffe56e7812 */ /* 0x000fc600078ec0ff */
[----:B------:R-:W2:Y:S01]  /*d3640*/  LDL.LU R231, [R1+0x522c] ;  /* 0x00522c0001e77983 */ /* 0x000ea20000300800 */
[----:B------:R-:W-:-:S03]  /*d3650*/  PRMT R105, R228, 0x4210, R109 ;  /* 0x00004210e4697816 */ /* 0x000fc6000000006d */
[----:B------:R-:W2:Y:S01]  /*d3660*/  LDL.LU R230, [R1+0x5228] ;  /* 0x0052280001e67983 */ /* 0x000ea20000300800 */
[----:B------:R-:W-:-:S03]  /*d3670*/  PRMT R109, R227, 0x5210, R109 ;  /* 0x00005210e36d7816 */ /* 0x000fc6000000006d */
[----:B------:R-:W3:Y:S01]  /*d3680*/  LDL.LU R229, [R1+0x5224] ;  /* 0x0052240001e57983 */ /* 0x000ee20000300800 */
[----:B------:R-:W-:Y:S02]  /*d3690*/  LOP3.LUT R100, R226, 0xffff, RZ, 0xc0, !PT ;  /* 0x0000ffffe2647812 */ /* 0x000fe400078ec0ff */
[----:B------:R-:W-:Y:S01]  /*d36a0*/  LOP3.LUT R252, R252, 0xfffffeff, RZ, 0xc0, !PT ;  /* 0xfffffefffcfc7812 */ /* 0x000fe200078ec0ff */
[----:B------:R-:W3:Y:S01]  /*d36b0*/  LDL.LU R228, [R1+0x5220] ;  /* 0x0052200001e47983 */ /* 0x000ee20000300800 */
[----:B------:R-:W-:-:S03]  /*d36c0*/  PRMT R106, R225, 0x4210, R110 ;  /* 0x00004210e16a7816 */ /* 0x000fc6000000006e */
[----:B------:R-:W4:Y:S01]  /*d36d0*/  LDL.LU R227, [R1+0x521c] ;  /* 0x00521c0001e37983 */ /* 0x000f220000300800 */
[----:B------:R-:W-:-:S03]  /*d36e0*/  PRMT R110, R224, 0x5210, R110 ;  /* 0x00005210e06e7816 */ /* 0x000fc6000000006e */
[----:B------:R-:W4:Y:S01]  /*d36f0*/  LDL.LU R226, [R1+0x5218] ;  /* 0x0052180001e27983 */ /* 0x000f220000300800 */
[----:B------:R-:W-:-:S03]  /*d3700*/  LOP3.LUT R101, R223, 0xffff, RZ, 0xc0, !PT ;  /* 0x0000ffffdf657812 */ /* 0x000fc600078ec0ff */
[----:B------:R-:W2:Y:S01]  /*d3710*/  LDL.LU R225, [R1+0x5214] ;  /* 0x0052140001e17983 */ /* 0x000ea20000300800 */
[----:B------:R-:W-:Y:S02]  /*d3720*/  LOP3.LUT R102, R221, 0xffff, RZ, 0xc0, !PT ;  /* 0x0000ffffdd667812 */ /* 0x000fe400078ec0ff */
[----:B------:R-:W-:Y:S01]  /*d3730*/  @P6 LOP3.LUT R252, R252, 0x100, RZ, 0xfc, !PT ;  /* 0x00000100fcfc6812 */ /* 0x000fe200078efcff */
[----:B------:R-:W2:Y:S01]  /*d3740*/  LDL.LU R224, [R1+0x5210] ;  /* 0x0052100001e07983 */ /* 0x000ea20000300800 */
[--C-:B------:R-:W-:Y:S02]  /*d3750*/  PRMT R96, R220, 0x4210, R100.reuse ;  /* 0x00004210dc607816 */ /* 0x100fe40000000064 */
[----:B------:R-:W-:Y:S01]  /*d3760*/  ISETP.GE.AND P6, PT, R123, UR16, PT ;  /* 0x000000107b007c0c */ /* 0x000fe2000bfc6270 */
        /* <DEDUP_REMOVED lines=9> */
[----:B------:R-:W-:Y:S02]  /*d3800*/  PRMT R165, R179, 0x5210, R165 ;  /* 0x00005210b3a57816 */ /* 0x000fe400000000a5 */
[----:B------:R-:W-:Y:S01]  /*d3810*/  PRMT R102, R23, 0x5210, R102 ;  /* 0x0000521017667816 */ /* 0x000fe20000000066 */
[----:B------:R-:W3:Y:S01]  /*d3820*/  LDL.LU R217, [R1+0x51f8] ;  /* 0x0051f80001d97983 */ /* 0x000ee20000300800 */
[----:B------:R-:W-:Y:S02]  /*d3830*/  PRMT R166, R183, 0x5210, R166 ;  /* 0x00005210b7a67816 */ /* 0x000fe400000000a6 */
[----:B------:R-:W-:Y:S01]  /*d3840*/  LOP3.LUT R179, R22, 0xffff, RZ, 0xc0, !PT ;  /* 0x0000ffff16b37812 */ /* 0x000fe200078ec0ff */
[----:B------:R-:W3:Y:S01]  /*d3850*/  LDL.LU R216, [R1+0x51f4] ;  /* 0x0051f40001d87983 */ /* 0x000ee20000300800 */
[----:B------:R-:W-:Y:S02]  /*d3860*/  PRMT R156, R187, 0x5210, R156 ;  /* 0x00005210bb9c7816 */ /* 0x000fe4000000009c */
[----:B------:R-:W-:Y:S01]  /*d3870*/  LOP3.LUT R183, R21, 0xffff, RZ, 0xc0, !PT ;  /* 0x0000ffff15b77812 */ /* 0x000fe200078ec0ff */
[----:B------:R-:W3:Y:S01]  /*d3880*/  LDL.LU R23, [R1+0x51f0] ;  /* 0x0051f00001177983 */ /* 0x000ee20000300800 */
[----:B------:R-:W-:-:S02]  /*d3890*/  PRMT R157, R191, 0x5210, R157 ;  /* 0x00005210bf9d7816 */ /* 0x000fc4000000009d */
[----:B------:R-:W-:Y:S01]  /*d38a0*/  LOP3.LUT R187, R20, 0xffff, RZ, 0xc0, !PT ;  /* 0x0000ffff14bb7812 */ /* 0x000fe200078ec0ff */
[----:B------:R-:W3:Y:S01]  /*d38b0*/  LDL.LU R22, [R1+0x51ec] ;  /* 0x0051ec0001167983 */ /* 0x000ee20000300800 */
[--C-:B------:R-:W-:Y:S02]  /*d38c0*/  PRMT R200, R200, 0x4210, R28.reuse ;  /* 0x00004210c8c87816 */ /* 0x100fe4000000001c */
[----:B------:R-:W-:Y:S01]  /*d38d0*/  PRMT R204, R204, 0x5210, R28 ;  /* 0x00005210cccc7816 */ /* 0x000fe2000000001c */
[----:B------:R-:W3:Y:S01]  /*d38e0*/  LDL.LU R21, [R1+0x51e8] ;  /* 0x0051e80001157983 */ /* 0x000ee20000300800 */
[----:B------:R-:W-:Y:S02]  /*d38f0*/  LOP3.LUT R191, R19, 0xffff, RZ, 0xc0, !PT ;  /* 0x0000ffff13bf7812 */ /* 0x000fe400078ec0ff */
[----:B------:R-:W-:Y:S01]  /*d3900*/  LOP3.LUT R252, R252, 0xfffffbff, RZ, 0xc0, !PT ;  /* 0xfffffbfffcfc7812 */ /* 0x000fe200078ec0ff */
[----:B------:R-:W3:Y:S01]  /*d3910*/  LDL.LU R20, [R1+0x51e4] ;  /* 0x0051e40001147983 */ /* 0x000ee20000300800 */
[----:B------:R-:W-:-:S02]  /*d3920*/  PRMT R28, R18, 0x4210, R179 ;  /* 0x00004210121c7816 */ /* 0x000fc400000000b3 */
[----:B------:R-:W-:Y:S01]  /*d3930*/  PRMT R29, R17, 0x4210, R183 ;  /* 0x00004210111d7816 */ /* 0x000fe200000000b7 */
[----:B------:R-:W3:Y:S01]  /*d3940*/  LDL.LU R19, [R1+0x51e0] ;  /* 0x0051e00001137983 */ /* 0x000ee20000300800 */
[----:B------:R-:W-:-:S03]  /*d3950*/  PRMT R30, R16, 0x4210, R187 ;  /* 0x00004210101e7816 */ /* 0x000fc600000000bb */
[----:B------:R-:W3:Y:S01]  /*d3960*/  LDL.LU R18, [R1+0x51dc] ;  /* 0x0051dc0001127983 */ /* 0x000ee20000300800 */
[----:B------:R-:W-:Y:S02]  /*d3970*/  PRMT R31, R15, 0x4210, R191 ;  /* 0x000042100f1f7816 */ /* 0x000fe400000000bf */
[----:B------:R-:W-:Y:S01]  /*d3980*/  @P6 LOP3.LUT R252, R252, 0x400, RZ, 0xfc, !PT ;  /* 0x00000400fcfc6812 */ /* 0x000fe200078efcff */
[----:B------:R-:W3:Y:S01]  /*d3990*/  LDL.LU R17, [R1+0x51d8] ;  /* 0x0051d80001117983 */ /* 0x000ee20000300800 */
[----:B------:R-:W-:-:S03]  /*d39a0*/  ISETP.GE.AND P6, PT, R127, UR17, PT ;  /* 0x000000117f007c0c */ /* 0x000fc6000bfc6270 */
[----:B------:R-:W3:Y:S04]  /*d39b0*/  LDL.LU R16, [R1+0x51d4] ;  /* 0x0051d40001107983 */ /* 0x000ee80000300800 */
[----:B------:R-:W3:Y:S04]  /*d39c0*/  LDL.LU R15, [R1+0x51d0] ;  /* 0x0051d000010f7983 */ /* 0x000ee80000300800 */
[----:B0-----:R-:W-:Y:S04]  /*d39d0*/  STL.64 [R1+0x190], R32 ;  /* 0x0001902001007387 */ /* 0x001fe80000100a00 */
[----:B------:R-:W-:Y:S01]  /*d39e0*/  STL.64 [R1+0x198], R34 ;  /* 0x0001982201007387 */ /* 0x000fe20000100a00 */
[----:B------:R-:W-:-:S02]  /*d39f0*/  ISETP.LT.AND P4, PT, R9, UR42, !P4 ;  /* 0x0000002a09007c0c */ /* 0x000fc4000e781270 */
[----:B------:R-:W-:-:S04]  /*d3a00*/  LOP3.LUT R252, R252, 0xffffdfff, RZ, 0xc0, !PT ;  /* 0xffffdffffcfc7812 */ /* 0x000fc800078ec0ff */
[----:B------:R-:W-:-:S04]  /*d3a10*/  @P6 LOP3.LUT R252, R252, 0x2000, RZ, 0xfc, !PT ;  /* 0x00002000fcfc6812 */ /* 0x000fc800078efcff */
[----:B------:R-:W-:Y:S02]  /*d3a20*/  LOP3.LUT R252, R252, 0xfffffff7, RZ, 0xc0, !PT ;  /* 0xfffffff7fcfc7812 */ /* 0x000fe400078ec0ff */
[----:B------:R-:W-:Y:S02]  /*d3a30*/  PRMT R148, R199, 0x5210, R148 ;  /* 0x00005210c7947816 */ /* 0x000fe40000000094 */
[----:B------:R-:W-:Y:S02]  /*d3a40*/  @P4 LOP3.LUT R252, R252, 0x8, RZ, 0xfc, !PT ;  /* 0x00000008fcfc4812 */ /* 0x000fe400078efcff */
        /* <DEDUP_REMOVED lines=10> */
[----:B------:R-:W-:Y:S01]  /*d3af0*/  PRMT R126, R214, 0x5210, R126 ;  /* 0x00005210d67e7816 */ /* 0x000fe2000000007e */
[----:B------:R-:W-:Y:S01]  /*d3b00*/  BAR.SYNC.DEFER_BLOCKING 0x0 ;  /* 0x0000000000007b1d */ /* 0x000fe20000010000 */
[----:B------:R-:W-:Y:S02]  /*d3b10*/  ISETP.GE.AND P3, PT, R155, UR37, PT ;  /* 0x000000259b007c0c */ /* 0x000fe4000bf66270 */
[----:B------:R-:W-:Y:S02]  /*d3b20*/  ISETP.GE.AND P2, PT, R159, UR39, PT ;  /* 0x000000279f007c0c */ /* 0x000fe4000bf46270 */
[----:B------:R-:W-:Y:S02]  /*d3b30*/  ISETP.GE.AND P1, PT, R163, UR41, PT ;  /* 0x00000029a3007c0c */ /* 0x000fe4000bf26270 */
[----:B------:R-:W-:-:S02]  /*d3b40*/  ISETP.GE.AND P0, PT, R167, UR43, PT ;  /* 0x0000002ba7007c0c */ /* 0x000fc4000bf06270 */
[----:B------:R-:W-:Y:S02]  /*d3b50*/  ISETP.GE.AND P5, PT, R111, UR13, PT ;  /* 0x0000000d6f007c0c */ /* 0x000fe4000bfa6270 */
[----:B------:R-:W-:Y:S02]  /*d3b60*/  ISETP.GE.AND P6, PT, R171, UR45, PT ;  /* 0x0000002dab007c0c */ /* 0x000fe4000bfc6270 */
[C---:B------:R-:W-:Y:S01]  /*d3b70*/  LOP3.LUT P4, RZ, R0.reuse, 0x2, RZ, 0xc0, !PT ;  /* 0x0000000200ff7812 */ /* 0x040fe2000788c0ff */
[----:B------:R-:W3:Y:S01]  /*d3b80*/  LDL.LU R195, [R1+0x1630] ;  /* 0x0016300001c37983 */ /* 0x000ee20000300800 */
[----:B------:R-:W-:Y:S01]  /*d3b90*/  LOP3.LUT R0, R0, 0xff7fffff, RZ, 0xc0, !PT ;  /* 0xff7fffff00007812 */ /* 0x000fe200078ec0ff */
[----:B------:R-:W-:Y:S01]  /*d3ba0*/  ULDC UR4, c[0x0][0x228] ;  /* 0x00008a0000047ab9 */ /* 0x000fe20000000800 */
[----:B------:R-:W-:Y:S01]  /*d3bb0*/  ULDC UR5, c[0x0][0x228] ;  /* 0x00008a0000057ab9 */ /* 0x000fe20000000800 */
[----:B------:R-:W3:Y:S01]  /*d3bc0*/  LDL.LU R214, [R1+0x210] ;  /* 0x0002100001d67983 */ /* 0x000ee20000300800 */
[----:B------:R-:W-:-:S03]  /*d3bd0*/  ULDC UR6, c[0x0][0x228] ;  /* 0x00008a0000067ab9 */ /* 0x000fc60000000800 */
        /* <DEDUP_REMOVED lines=10> */
[----:B------:R0:W-:Y:S04]  /*d3c80*/  STL.64 [R1+0x52a8], R6 ;  /* 0x0052a80601007387 */ /* 0x0001e80000100a00 */
[----:B0-----:R-:W3:Y:S04]  /*d3c90*/  LDL R6, [R1+0x400] ;  /* 0x0004000001067983 */ /* 0x001ee80000100800 */
[----:B--2---:R-:W-:Y:S04]  /*d3ca0*/  STL.64 [R1+0x52a0], R224 ;  /* 0x0052a0e001007387 */ /* 0x004fe80000100a00 */
[----:B----4-:R-:W-:Y:S04]  /*d3cb0*/  STL.64 [R1+0x5298], R226 ;  /* 0x005298e201007387 */ /* 0x010fe80000100a00 */
[----:B---3--:R-:W-:Y:S04]  /*d3cc0*/  STL.64 [R1+0x5290], R228 ;  /* 0x005290e401007387 */ /* 0x008fe80000100a00 */
[----:B------:R-:W-:Y:S04]  /*d3cd0*/  STL.64 [R1+0x5280], R230 ;  /* 0x005280e601007387 */ /* 0x000fe80000100a00 */
[----:B------:R-:W-:Y:S04]  /*d3ce0*/  STL.64 [R1+0x5278], R232 ;  /* 0x005278e801007387 */ /* 0x000fe80000100a00 */
[----:B------:R-:W-:Y:S04]  /*d3cf0*/  STL.64 [R1+0x5268], R234 ;  /* 0x005268ea01007387 */ /* 0x000fe80000100a00 */
[----:B------:R-:W-:Y:S04]  /*d3d00*/  STL [R1+0x5254], R236 ;  /* 0x005254ec01007387 */ /* 0x000fe80000100800 */
[----:B------:R0:W-:Y:S04]  /*d3d10*/  STSM.16.M88.4 [R222], R24 ;  /* 0x00000018de007844 */ /* 0x0001e80000000200 */
        /* <DEDUP_REMOVED lines=24> */
[----:B------:R-:W-:Y:S01]  /*d3ea0*/  BAR.SYNC.DEFER_BLOCKING 0x0 ;  /* 0x0000000000007b1d */ /* 0x000fe20000010000 */
[----:B------:R-:W-:-:S04]  /*d3eb0*/  LOP3.LUT R195, R195, 0xffffff7f, RZ, 0xc0, !PT ;  /* 0xffffff7fc3c37812 */ /* 0x000fc800078ec0ff */
[----:B------:R-:W-:Y:S02]  /*d3ec0*/  @P5 LOP3.LUT R195, R195, 0x80, RZ, 0xfc, !PT ;  /* 0x00000080c3c35812 */ /* 0x000fe400078efcff */
[----:B0-----:R-:W-:Y:S02]  /*d3ed0*/  PRMT R24, R214, 0x5210, R179 ;  /* 0x00005210d6187816 */ /* 0x001fe400000000b3 */
[----:B------:R-:W-:Y:S02]  /*d3ee0*/  LOP3.LUT R195, R195, 0xffffffbf, RZ, 0xc0, !PT ;  /* 0xffffffbfc3c37812 */ /* 0x000fe400078ec0ff */
[----:B------:R-:W-:Y:S02]  /*d3ef0*/  PRMT R25, R213, 0x5210, R183 ;  /* 0x00005210d5197816 */ /* 0x000fe400000000b7 */
[----:B------:R-:W-:Y:S02]  /*d3f00*/  @P4 LOP3.LUT R195, R195, 0x40, RZ, 0xfc, !PT ;  /* 0x00000040c3c34812 */ /* 0x000fe400078efcff */
[----:B------:R-:W-:-:S02]  /*d3f10*/  PRMT R26, R202, 0x5210, R187 ;  /* 0x00005210ca1a7816 */ /* 0x000fc400000000bb */
[----:B------:R-:W-:Y:S02]  /*d3f20*/  LOP3.LUT R195, R195, 0xffffffdf, RZ, 0xc0, !PT ;  /* 0xffffffdfc3c37812 */ /* 0x000fe400078ec0ff */
[----:B------:R-:W-:Y:S02]  /*d3f30*/  PRMT R27, R175, 0x5210, R191 ;  /* 0x00005210af1b7816 */ /* 0x000fe400000000bf */
[----:B------:R-:W-:Y:S02]  /*d3f40*/  @P3 LOP3.LUT R195, R195, 0x20, RZ, 0xfc, !PT ;  /* 0x00000020c3c33812 */ /* 0x000fe400078efcff */
        /* <DEDUP_REMOVED lines=8> */
[----:B------:R-:W-:-:S02]  /*d3fd0*/  LOP3.LUT P3, RZ, R14, 0x80000, RZ, 0xc0, !PT ;  /* 0x000800000eff7812 */ /* 0x000fc4000786c0ff */
[----:B------:R-:W-:Y:S02]  /*d3fe0*/  LOP3.LUT R195, R195, 0xfffffffb, RZ, 0xc0, !PT ;  /* 0xfffffffbc3c37812 */ /* 0x000fe400078ec0ff */
[C---:B------:R-:W-:Y:S02]  /*d3ff0*/  LOP3.LUT P4, RZ, R14.reuse, 0x8000, RZ, 0xc0, !PT ;  /* 0x000080000eff7812 */ /* 0x040fe4000788c0ff */
[----:B------:R-:W-:Y:S02]  /*d4000*/  @P0 LOP3.LUT R195, R195, 0x4, RZ, 0xfc, !PT ;  /* 0x00000004c3c30812 */ /* 0x000fe400078efcff */
[C---:B------:R-:W-:Y:S02]  /*d4010*/  LOP3.LUT P1, RZ, R14.reuse, 0x10000000, RZ, 0xc0, !PT ;  /* 0x100000000eff7812 */ /* 0x040fe4000782c0ff */
[----:B------:R-:W-:Y:S02]  /*d4020*/  LOP3.LUT R195, R195, 0xfffffffd, RZ, 0xc0, !PT ;  /* 0xfffffffdc3c37812 */ /* 0x000fe400078ec0ff */
[----:B------:R-:W-:-:S02]  /*d4030*/  LOP3.LUT P5, RZ, R14, 0x10000, RZ, 0xc0, !PT ;  /* 0x000100000eff7812 */ /* 0x000fc400078ac0ff */
[----:B------:R-:W-:Y:S02]  /*d4040*/  @P6 LOP3.LUT R195, R195, 0x2, RZ, 0xfc, !PT ;  /* 0x00000002c3c36812 */ /* 0x000fe400078efcff */
[C---:B------:R-:W-:Y:S02]  /*d4050*/  LOP3.LUT P6, RZ, R14.reuse, 0x4000000, RZ, 0xc0, !PT ;  /* 0x040000000eff7812 */ /* 0x040fe400078cc0ff */
[----:B------:R-:W-:Y:S01]  /*d4060*/  LOP3.LUT P0, RZ, R14, 0x8000000, RZ, 0xc0, !PT ;  /* 0x080000000eff7812 */ /* 0x000fe2000780c0ff */
[----:B------:R-:W-:Y:S02]  /*d4070*/  STL [R1+0x1630], R195 ;  /* 0x001630c301007387 */ /* 0x000fe40000100800 */
[----:B------:R-:W-:Y:S02]  /*d4080*/  @P1 LOP3.LUT R0, R0, 0x800000, RZ, 0xfc, !PT ;  /* 0x0080000000001812 */ /* 0x000fe400078efcff */
[----:B------:R-:W0:Y:S01]  /*d4090*/  LDS.128 R8, [R6] ;  /* 0x0000000006087984 */ /* 0x000e220000000c00 */
[----:B------:R-:W-:Y:S01]  /*d40a0*/  BAR.SYNC.DEFER_BLOCKING 0x0 ;  /* 0x0000000000007b1d */ /* 0x000fe20000010000 */
[----:B------:R-:W-:-:S02]  /*d40b0*/  LOP3.LUT P1, RZ, R14, 0x2000000, RZ, 0xc0, !PT ;  /* 0x020000000eff7812 */ /* 0x000fc4000782c0ff */
[----:B------:R-:W-:-:S11]  /*d40c0*/  LOP3.LUT R0, R0, 0xfeffffff, RZ, 0xc0, !PT ;  /* 0xfeffffff00007812 */ /* 0x000fd600078ec0ff */
[----:B------:R-:W-:Y:S02]  /*d40d0*/  @P1 LOP3.LUT R0, R0, 0x1000000, RZ, 0xfc, !PT ;  /* 0x0100000000001812 */ /* 0x000fe400078efcff */
[----:B------:R-:W-:Y:S02]  /*d40e0*/  LOP3.LUT P1, RZ, R14, 0x1000000, RZ, 0xc0, !PT ;  /* 0x010000000eff7812 */ /* 0x000fe4000782c0ff */
[----:B------:R-:W-:Y:S01]  /*d40f0*/  LOP3.LUT R0, R0, 0xfdffffff, RZ, 0xc0, !PT ;  /* 0xfdffffff00007812 */ /* 0x000fe200078ec0ff */
[----:B0-----:R-:W-:Y:S01]  /*d4100*/  STL [R1+0x324], R9 ;  /* 0x0003240901007387 */ /* 0x001fe20000100800 */
[----:B------:R-:W-:-:S09]  /*d4110*/  IMAD.MOV.U32 R236, RZ, RZ, R8 ;  /* 0x000000ffffec7224 */ /* 0x000fd200078e0008 */
[----:B------:R-:W-:Y:S01]  /*d4120*/  @P1 LOP3.LUT R0, R0, 0x2000000, RZ, 0xfc, !PT ;  /* 0x0200000000001812 */ /* 0x000fe200078efcff */
[----:B------:R-:W-:Y:S01]  /*d4130*/  IMAD.MOV.U32 R237, RZ, RZ, R11 ;  /* 0x000000ffffed7224 */ /* 0x000fe200078e000b */
[----:B------:R-:W-:Y:S01]  /*d4140*/  STL [R1+0x328], R10 ;  /* 0x0003280a01007387 */ /* 0x000fe20000100800 */
[----:B------:R-:W-:Y:S02]  /*d4150*/  LOP3.LUT P1, RZ, R14, 0x800000, RZ, 0xc0, !PT ;  /* 0x008000000eff7812 */ /* 0x000fe4000782c0ff */
[----:B------:R-:W-:Y:S01]  /*d4160*/  LOP3.LUT R0, R0, 0xfbffffff, RZ, 0xc0, !PT ;  /* 0xfbffffff00007812 */ /* 0x000fe200078ec0ff */
[----:B------:R-:W2:Y:S04]  /*d4170*/  LDL.LU R209, [R1+0x21c] ;  /* 0x00021c0001d17983 */ /* 0x000ea80000300800 */
[----:B------:R-:W3:Y:S04]  /*d4180*/  LDL.LU R195, [R1+0x218] ;  /* 0x0002180001c37983 */ /* 0x000ee80000300800 */
[----:B------:R0:W-:Y:S02]  /*d4190*/  STSM.16.M88.4 [R222], R28 ;  /* 0x0000001cde007844 */ /* 0x0001e40000000200 */
[----:B------:R-:W-:Y:S01]  /*d41a0*/  @P1 LOP3.LUT R0, R0, 0x4000000, RZ, 0xfc, !PT ;  /* 0x0400000000001812 */ /* 0x000fe200078efcff */
[----:B------:R-:W-:Y:S01]  /*d41b0*/  BAR.SYNC.DEFER_BLOCKING 0x0 ;  /* 0x0000000000007b1d */ /* 0x000fe20000010000 */
[----:B------:R-:W-:-:S02]  /*d41c0*/  LOP3.LUT P1, RZ, R14, 0x400000, RZ, 0xc0, !PT ;  /* 0x004000000eff7812 */ /* 0x000fc4000782c0ff */
[----:B------:R-:W-:-:S03]  /*d41d0*/  LOP3.LUT R0, R0, 0xf7ffffff, RZ, 0xc0, !PT ;  /* 0xf7ffffff00007812 */ /* 0x000fc600078ec0ff */
[----:B------:R-:W-:Y:S04]  /*d41e0*/  STL.64 [R1+0x5258], R236 ;  /* 0x005258ec01007387 */ /* 0x000fe80000100a00 */
[----:B------:R-:W4:Y:S01]  /*d41f0*/  LDL.LU R202, [R1+0x220] ;  /* 0x0002200001ca7983 */ /* 0x000f220000300800 */
[----:B0-----:R-:W-:Y:S02]  /*d4200*/  PRMT R28, R203, 0x4210, R32 ;  /* 0x00004210cb1c7816 */ /* 0x001fe40000000020 */
[----:B------:R-:W-:Y:S01]  /*d4210*/  PRMT R29, R212, 0x4210, R33 ;  /* 0x00004210d41d7816 */ /* 0x000fe20000000021 */
[----:B------:R-:W4:Y:S01]  /*d4220*/  LDL.LU R208, [R1+0x4c3c] ;  /* 0x004c3c0001d07983 */ /* 0x000f220000300800 */
[----:B------:R-:W-:Y:S02]  /*d4230*/  PRMT R30, R211, 0x4210, R34 ;  /* 0x00004210d31e7816 */ /* 0x000fe40000000022 */
[----:B------:R-:W-:Y:S01]  /*d4240*/  PRMT R31, R210, 0x4210, R35 ;  /* 0x00004210d21f7816 */ /* 0x000fe20000000023 */
[----:B------:R-:W4:Y:S01]  /*d4250*/  LDL.LU R207, [R1+0x4c38] ;  /* 0x004c380001cf7983 */ /* 0x000f220000300800 */
[----:B------:R-:W-:-:S02]  /*d4260*/  @P1 LOP3.LUT R0, R0, 0x8000000, RZ, 0xfc, !PT ;  /* 0x0800000000001812 */ /* 0x000fc400078efcff */
[----:B------:R-:W-:Y:S01]  /*d4270*/  LOP3.LUT P1, RZ, R14, 0x200000, RZ, 0xc0, !PT ;  /* 0x002000000eff7812 */ /* 0x000fe2000782c0ff */
[----:B------:R-:W0:Y:S01]  /*d4280*/  LDS.128 R8, [R6] ;  /* 0x0000000006087984 */ /* 0x000e220000000c00 */
[----:B------:R-:W-:Y:S01]  /*d4290*/  LOP3.LUT R0, R0, 0xefffffff, RZ, 0xc0, !PT ;  /* 0xefffffff00007812 */ /* 0x000fe200078ec0ff */
[----:B------:R-:W-:Y:S06]  /*d42a0*/  BAR.SYNC.DEFER_BLOCKING 0x0 ;  /* 0x0000000000007b1d */ /* 0x000fec0000010000 */
[----:B------:R-:W4:Y:S04]  /*d42b0*/  LDL.LU R199, [R1+0x4b0c] ;  /* 0x004b0c0001c77983 */ /* 0x000f280000300800 */
[----:B------:R-:W-:-:S02]  /*d42c0*/  @P1 LOP3.LUT R0, R0, 0x10000000, RZ, 0xfc, !PT ;  /* 0x1000000000001812 */ /* 0x000fc400078efcff */
[----:B------:R-:W-:Y:S01]  /*d42d0*/  LOP3.LUT P1, RZ, R14, 0x100000, RZ, 0xc0, !PT ;  /* 0x001000000eff7812 */ /* 0x000fe2000782c0ff */
[----:B------:R-:W4:Y:S01]  /*d42e0*/  LDL.LU R206, [R1+0x4b08] ;  /* 0x004b080001ce7983 */ /* 0x000f220000300800 */
[----:B------:R-:W-:-:S03]  /*d42f0*/  LOP3.LUT R0, R0, 0xdfffffff, RZ, 0xc0, !PT ;  /* 0xdfffffff00007812 */ /* 0x000fc600078ec0ff */
[----:B------:R-:W4:Y:S04]  /*d4300*/  LDL.LU R203, [R1+0x4694] ;  /* 0x0046940001cb7983 */ /* 0x000f280000300800 */
[----:B------:R-:W4:Y:S04]  /*d4310*/  LDL.LU R37, [R1+0x4690] ;  /* 0x0046900001257983 */ /* 0x000f280000300800 */
[----:B------:R3:W-:Y:S01]  /*d4320*/  STSM.16.M88.4 [R222], R24 ;  /* 0x00000018de007844 */ /* 0x0007e20000000200 */
[----:B------:R-:W-:Y:S02]  /*d4330*/  @P1 LOP3.LUT R0, R0, 0x20000000, RZ, 0xfc, !PT ;  /* 0x2000000000001812 */ /* 0x000fe400078efcff */
[----:B------:R-:W-:Y:S01]  /*d4340*/  LOP3.LUT P1, RZ, R14, 0x40000, RZ, 0xc0, !PT ;  /* 0x000400000eff7812 */ /* 0x000fe2000782c0ff */
[----:B------:R-:W4:Y:S01]  /*d4350*/  LDL.LU R36, [R1+0x468c] ;  /* 0x00468c0001247983 */ /* 0x000f220000300800 */
[----:B------:R-:W-:-:S03]  /*d4360*/  LOP3.LUT R0, R0, 0xbfffffff, RZ, 0xc0, !PT ;  /* 0xbfffffff00007812 */ /* 0x000fc600078ec0ff */
[----:B------:R-:W4:Y:S04]  /*d4370*/  LDL.LU R214, [R1+0x4688] ;  /* 0x0046880001d67983 */ /* 0x000f280000300800 */
[----:B0-----:R-:W-:Y:S04]  /*d4380*/  STL.64 [R1+0x310], R8 ;  /* 0x0003100801007387 */ /* 0x001fe80000100a00 */
[----:B------:R-:W-:Y:S01]  /*d4390*/  STL.64 [R1+0x318], R10 ;  /* 0x0003180a01007387 */ /* 0x000fe20000100a00 */
[----:B---3--:R-:W-:Y:S01]  /*d43a0*/  PRMT R25, R195, 0x5210, R33 ;  /* 0x00005210c3197816 */ /* 0x008fe20000000021 */
[----:B------:R-:W-:Y:S01]  /*d43b0*/  BAR.SYNC.DEFER_BLOCKING 0x0 ;  /* 0x0000000000007b1d */ /* 0x000fe20000010000 */
[----:B--2---:R-:W-:-:S02]  /*d43c0*/  PRMT R24, R209, 0x5210, R32 ;  /* 0x00005210d1187816 */ /* 0x004fc40000000020 */
[----:B------:R-:W-:Y:S02]  /*d43d0*/  PRMT R27, R215, 0x5210, R35 ;  /* 0x00005210d71b7816 */ /* 0x000fe40000000023 */
[----:B------:R-:W-:Y:S02]  /*d43e0*/  @P1 LOP3.LUT R0, R0, 0x40000000, RZ, 0xfc, !PT ;  /* 0x4000000000001812 */ /* 0x000fe400078efcff */
[----:B------:R-:W-:Y:S01]  /*d43f0*/  LOP3.LUT P1, RZ, R14, 0x20000, RZ, 0xc0, !PT ;  /* 0x000200000eff7812 */ /* 0x000fe2000782c0ff */
[----:B------:R-:W0:Y:S01]  /*d4400*/  LDS.128 R8, [R6] ;  /* 0x0000000006087984 */ /* 0x000e220000000c00 */
[----:B------:R-:W-:Y:S06]  /*d4410*/  BAR.SYNC.DEFER_BLOCKING 0x0 ;  /* 0x0000000000007b1d */ /* 0x000fec0000010000 */
[----:B0-----:R-:W-:Y:S04]  /*d4420*/  STL.64 [R1+0x300], R8 ;  /* 0x0003000801007387 */ /* 0x001fe80000100a00 */
[----:B------:R-:W-:Y:S04]  /*d4430*/  STL.64 [R1+0x308], R10 ;  /* 0x0003080a01007387 */ /* 0x000fe80000100a00 */
[----:B------:R-:W2:Y:S04]  /*d4440*/  LDL.LU R213, [R1+0x22c] ;  /* 0x00022c0001d57983 */ /* 0x000ea80000300800 */
[----:B------:R-:W3:Y:S04]  /*d4450*/  LDL.LU R212, [R1+0x228] ;  /* 0x0002280001d47983 */ /* 0x000ee80000300800 */
[----:B------:R-:W2:Y:S04]  /*d4460*/  LDL.LU R211, [R1+0x230] ;  /* 0x0002300001d37983 */ /* 0x000ea80000300800 */
[----:B------:R-:W3:Y:S04]  /*d4470*/  LDL.LU R195, [R1+0x200] ;  /* 0x0002000001c37983 */ /* 0x000ee80000300800 */
[----:B------:R0:W-:Y:S01]  /*d4480*/  STSM.16.M88.4 [R222], R28 ;  /* 0x0000001cde007844 */ /* 0x0001e20000000200 */
[----:B------:R-:W-:Y:S01]  /*d4490*/  BAR.SYNC.DEFER_BLOCKING 0x0 ;  /* 0x0000000000007b1d */ /* 0x000fe20000010000 */
[----:B----4-:R-:W-:-:S05]  /*d44a0*/  PRMT R26, R202, 0x5210, R34 ;  /* 0x00005210ca1a7816 */ /* 0x010fca0000000022 */
[----:B------:R-:W4:Y:S04]  /*d44b0*/  LDL.LU R210, [R1+0x4c60] ;  /* 0x004c600001d27983 */ /* 0x000f280000300800 */
[----:B------:R-:W4:Y:S04]  /*d44c0*/  LDL.LU R209, [R1+0x4c54] ;  /* 0x004c540001d17983 */ /* 0x000f280000300800 */
[----:B------:R-:W4:Y:S04]  /*d44d0*/  LDL.LU R202, [R1+0x4b2c] ;  /* 0x004b2c0001ca7983 */ /* 0x000f280000300800 */
[----:B------:R-:W1:Y:S01]  /*d44e0*/  LDS.128 R8, [R6] ;  /* 0x0000000006087984 */ /* 0x000e620000000c00 */
[----:B------:R-:W-:Y:S01]  /*d44f0*/  BAR.SYNC.DEFER_BLOCKING 0x0 ;  /* 0x0000000000007b1d */ /* 0x000fe20000010000 */
[----:B------:R-:W-:-:S02]  /*d4500*/  LOP3.LUT R32, R208, 0xffff, RZ, 0xc0, !PT ;  /* 0x0000ffffd0207812 */ /* 0x000fc400078ec0ff */
[----:B------:R-:W-:Y:S02]  /*d4510*/  LOP3.LUT R34, R199, 0xffff, RZ, 0xc0, !PT ;  /* 0x0000ffffc7227812 */ /* 0x000fe400078ec0ff */
[----:B------:R-:W-:Y:S01]  /*d4520*/  LOP3.LUT R33, R207, 0xffff, RZ, 0xc0, !PT ;  /* 0x0000ffffcf217812 */ /* 0x000fe200078ec0ff */
[----:B------:R-:W4:Y:S04]  /*d4530*/  LDL.LU R199, [R1+0x4b28] ;  /* 0x004b280001c77983 */ /* 0x000f280000300800 */
[----:B------:R-:W-:Y:S01]  /*d4540*/  STSM.16.M88.4 [R222], R24 ;  /* 0x00000018de007844 */ /* 0x000fe20000000200 */
[----:B------:R-:W-:-:S03]  /*d4550*/  LOP3.LUT R35, R206, 0xffff, RZ, 0xc0, !PT ;  /* 0x0000ffffce237812 */ /* 0x000fc600078ec0ff */
[----:B------:R-:W4:Y:S01]  /*d4560*/  LDL.LU R208, [R1+0x46a0] ;  /* 0x0046a00001d07983 */ /* 0x000f220000300800 */
[----:B0-----:R-:W-:-:S03]  /*d4570*/  PRMT R28, R203, 0x4210, R32 ;  /* 0x00004210cb1c7816 */ /* 0x001fc60000000020 */
[----:B------:R-:W4:Y:S04]  /*d4580*/  LDL.LU R207, [R1+0x469c] ;  /* 0x00469c0001cf7983 */ /* 0x000f280000300800 */
[----:B------:R-:W4:Y:S04]  /*d4590*/  LDL.LU R206, [R1+0x4698] ;  /* 0x0046980001ce7983 */ /* 0x000f280000300800 */
[----:B------:R-:W4:Y:S04]  /*d45a0*/  LDL.LU R203, [R1+0x462c] ;  /* 0x00462c0001cb7983 */ /* 0x000f280000300800 */
[----:B-1----:R-:W-:Y:S04]  /*d45b0*/  STL.64 [R1+0x2f0], R8 ;  /* 0x0002f00801007387 */ /* 0x002fe80000100a00 */
[----:B------:R-:W-:Y:S01]  /*d45c0*/  STL.64 [R1+0x2f8], R10 ;  /* 0x0002f80a01007387 */ /* 0x000fe20000100a00 */
[----:B------:R-:W-:Y:S06]  /*d45d0*/  BAR.SYNC.DEFER_BLOCKING 0x0 ;  /* 0x0000000000007b1d */ /* 0x000fec0000010000 */
[----:B------:R-:W0:Y:S04]  /*d45e0*/  LDS.128 R8, [R6] ;  /* 0x0000000006087984 */ /* 0x000e280000000c00 */
[----:B0-----:R-:W-:Y:S04]  /*d45f0*/  STL [R1+0x2e4], R9 ;  /* 0x0002e40901007387 */ /* 0x001fe80000100800 */
[----:B------:R-:W-:Y:S01]  /*d4600*/  STL.64 [R1+0x2e8], R10 ;  /* 0x0002e80a01007387 */ /* 0x000fe20000100a00 */
[----:B---3--:R-:W-:-:S03]  /*d4610*/  PRMT R27, R195, 0x5210, R35 ;  /* 0x00005210c31b7816 */ /* 0x008fc60000000023 */
[----:B------:R-:W3:Y:S01]  /*d4620*/  LDL.LU R195, [R1+0x240] ;  /* 0x0002400001c37983 */ /* 0x000ee20000300800 */
[----:B------:R-:W-:Y:S02]  /*d4630*/  PRMT R29, R37, 0x4210, R33 ;  /* 0x00004210251d7816 */ /* 0x000fe40000000021 */
[----:B------:R-:W-:Y:S02]  /*d4640*/  PRMT R30, R36, 0x4210, R34 ;  /* 0x00004210241e7816 */ /* 0x000fe40000000022 */
[----:B------:R-:W-:Y:S01]  /*d4650*/  PRMT R31, R214, 0x4210, R35 ;  /* 0x00004210d61f7816 */ /* 0x000fe20000000023 */
[----:B------:R-:W-:Y:S06]  /*d4660*/  BAR.SYNC.DEFER_BLOCKING 0x0 ;  /* 0x0000000000007b1d */ /* 0x000fec0000010000 */
[----:B------:R-:W-:Y:S01]  /*d4670*/  STSM.16.M88.4 [R222], R28 ;  /* 0x0000001cde007844 */ /* 0x000fe20000000200 */
[----:B------:R-:W-:Y:S01]  /*d4680*/  IMAD.MOV.U32 R238, RZ, RZ, R8 ;  /* 0x000000ffffee7224 */ /* 0x000fe200078e0008 */
[----:B------:R-:W-:Y:S01]  /*d4690*/  BAR.SYNC.DEFER_BLOCKING 0x0 ;  /* 0x0000000000007b1d */ /* 0x000fe20000010000 */
[----:B------:R-:W-:-:S02]  /*d46a0*/  PRMT R25, R212, 0x5210, R33 ;  /* 0x00005210d4197816 */ /* 0x000fc40000000021 */
[----:B--2---:R-:W-:Y:S02]  /*d46b0*/  PRMT R24, R213, 0x5210, R32 ;  /* 0x00005210d5187816 */ /* 0x004fe40000000020 */
[----:B------:R-:W-:Y:S01]  /*d46c0*/  PRMT R26, R211, 0x5210, R34 ;  /* 0x00005210d31a7816 */ /* 0x000fe20000000022 */
[----:B------:R-:W0:Y:S02]  /*d46d0*/  LDS.128 R8, [R6] ;  /* 0x0000000006087984 */ /* 0x000e240000000c00 */
[----:B------:R-:W-:Y:S01]  /*d46e0*/  BAR.SYNC.DEFER_BLOCKING 0x0 ;  /* 0x0000000000007b1d */ /* 0x000fe20000010000 */
[----:B----4-:R-:W-:Y:S02]  /*d46f0*/  LOP3.LUT R32, R210, 0xffff, RZ, 0xc0, !PT ;  /* 0x0000ffffd2207812 */ /* 0x010fe400078ec0ff */
[----:B------:R-:W-:-:S03]  /*d4700*/  LOP3.LUT R34, R202, 0xffff, RZ, 0xc0, !PT ;  /* 0x0000ffffca227812 */ /* 0x000fc600078ec0ff */
[----:B------:R-:W2:Y:S04]  /*d4710*/  LDL.LU R212, [R1+0x23c] ;  /* 0x00023c0001d47983 */ /* 0x000ea80000300800 */
[----:B------:R-:W4:Y:S04]  /*d4720*/  LDL.LU R211, [R1+0x238] ;  /* 0x0002380001d37983 */ /* 0x000f280000300800 */
[----:B------:R-:W4:Y:S04]  /*d4730*/  LDL.LU R210, [R1+0x234] ;  /* 0x0002340001d27983 */ /* 0x000f280000300800 */
[----:B------:R-:W4:Y:S04]  /*d4740*/  LDL.LU R202, [R1+0x4c7c] ;  /* 0x004c7c0001ca7983 */ /* 0x000f280000300800 */
[----:B------:R-:W-:Y:S01]  /*d4750*/  STSM.16.M88.4 [R222], R24 ;  /* 0x00000018de007844 */ /* 0x000fe20000000200 */
[----:B------:R-:W-:-:S02]  /*d4760*/  LOP3.LUT R33, R209, 0xffff, RZ, 0xc0, !PT ;  /* 0x0000ffffd1217812 */ /* 0x000fc400078ec0ff */
[----:B------:R-:W-:Y:S01]  /*d4770*/  LOP3.LUT R35, R199, 0xffff, RZ, 0xc0, !PT ;  /* 0x0000ffffc7237812 */ /* 0x000fe200078ec0ff */
[----:B------:R-:W4:Y:S04]  /*d4780*/  LDL.LU R209, [R1+0x4c78] ;  /* 0x004c780001d17983 */ /* 0x000f280000300800 */
[----:B------:R-:W4:Y:S04]  /*d4790*/  LDL.LU R199, [R1+0x4b44] ;  /* 0x004b440001c77983 */ /* 0x000f280000300800 */
[----:B0-----:R-:W-:Y:S01]  /*d47a0*/  STL [R1+0x2d0], R8 ;  /* 0x0002d00801007387 */ /* 0x001fe20000100800 */
[----:B------:R-:W-:-:S03]  /*d47b0*/  IMAD.MOV.U32 R239, RZ, RZ, R9 ;  /* 0x000000ffffef7224 */ /* 0x000fc600078e0009 */
[----:B------:R-:W-:Y:S01]  /*d47c0*/  STL.64 [R1+0x2d8], R10 ;  /* 0x0002d80a01007387 */ /* 0x000fe20000100a00 */
[----:B------:R-:W-:Y:S01]  /*d47d0*/  BAR.SYNC.DEFER_BLOCKING 0x0 ;  /* 0x0000000000007b1d */ /* 0x000fe20000010000 */
[----:B------:R-:W-:Y:S02]  /*d47e0*/  PRMT R28, R208, 0x4210, R32 ;  /* 0x00004210d01c7816 */ /* 0x000fe40000000020 */
[----:B------:R-:W-:-:S03]  /*d47f0*/  PRMT R29, R207, 0x4210, R33 ;  /* 0x00004210cf1d7816 */ /* 0x000fc60000000021 */
[----:B------:R-:W4:Y:S04]  /*d4800*/  LDL.LU R39, [R1+0x4b38] ;  /* 0x004b380001277983 */ /* 0x000f280000300800 */
[----:B------:R-:W4:Y:S04]  /*d4810*/  LDL.LU R38, [R1+0x46ac] ;  /* 0x0046ac0001267983 */ /* 0x000f280000300800 */
[----:B------:R-:W4:Y:S04]  /*d4820*/  LDL.LU R37, [R1+0x46a8] ;  /* 0x0046a80001257983 */ /* 0x000f280000300800 */
[----:B------:R-:W4:Y:S04]  /*d4830*/  LDL.LU R208, [R1+0x46a4] ;  /* 0x0046a40001d07983 */ /* 0x000f280000300800 */
[----:B------:R-:W0:Y:S01]  /*d4840*/  LDS.128 R8, [R6] ;  /* 0x0000000006087984 */ /* 0x000e220000000c00 */
[----:B------:R-:W-:-:S03]  /*d4850*/  PRMT R30, R206, 0x4210, R34 ;  /* 0x00004210ce1e7816 */ /* 0x000fc60000000022 */
[----:B------:R-:W4:Y:S01]  /*d4860*/  LDL.LU R207, [R1+0x4630] ;  /* 0x0046300001cf7983 */ /* 0x000f220000300800 */
[----:B------:R-:W-:-:S03]  /*d4870*/  PRMT R31, R203, 0x4210, R35 ;  /* 0x00004210cb1f7816 */ /* 0x000fc60000000023 */
[----:B------:R-:W-:Y:S01]  /*d4880*/  STL.64 [R1+0x5240], R238 ;  /* 0x005240ee01007387 */ /* 0x000fe20000100a00 */
[----:B------:R-:W-:Y:S06]  /*d4890*/  BAR.SYNC.DEFER_BLOCKING 0x0 ;  /* 0x0000000000007b1d */ /* 0x000fec0000010000 */
[----:B0-----:R-:W-:Y:S04]  /*d48a0*/  STL.64 [R1+0x2c0], R8 ;  /* 0x0002c00801007387 */ /* 0x001fe80000100a00 */
[----:B------:R-:W-:Y:S04]  /*d48b0*/  STL [R1+0x2c8], R10 ;  /* 0x0002c80a01007387 */ /* 0x000fe80000100800 */
[----:B------:R-:W4:Y:S04]  /*d48c0*/  LDL.LU R206, [R1+0x24c] ;  /* 0x00024c0001ce7983 */ /* 0x000f280000300800 */
[----:B------:R-:W4:Y:S01]  /*d48d0*/  LDL.LU R203, [R1+0x248] ;  /* 0x0002480001cb7983 */ /* 0x000f220000300800 */
[----:B---3--:R-:W-:-:S03]  /*d48e0*/  PRMT R24, R195, 0x5210, R32 ;  /* 0x00005210c3187816 */ /* 0x008fc60000000020 */
[----:B------:R-:W3:Y:S04]  /*d48f0*/  LDL.LU R195, [R1+0x244] ;  /* 0x0002440001c37983 */ /* 0x000ee80000300800 */
[----:B------:R-:W-:Y:S01]  /*d4900*/  STSM.16.M88.4 [R222], R28 ;  /* 0x0000001cde007844 */ /* 0x000fe20000000200 */
[----:B------:R-:W-:Y:S01]  /*d4910*/  IMAD.MOV.U32 R240, RZ, RZ, R11 ;  /* 0x000000fffff07224 */ /* 0x000fe200078e000b */
[----:B------:R-:W-:Y:S06]  /*d4920*/  BAR.SYNC.DEFER_BLOCKING 0x0 ;  /* 0x0000000000007b1d */ /* 0x000fec0000010000 */
[----:B------:R-:W0:Y:S01]  /*d4930*/  LDS.128 R8, [R6] ;  /* 0x0000000006087984 */ /* 0x000e220000000c00 */
[----:B--2---:R-:W-:-:S02]  /*d4940*/  PRMT R25, R212, 0x5210, R33 ;  /* 0x00005210d4197816 */ /* 0x004fc40000000021 */
[----:B----4-:R-:W-:Y:S02]  /*d4950*/  PRMT R26, R211, 0x5210, R34 ;  /* 0x00005210d31a7816 */ /* 0x010fe40000000022 */
[----:B------:R-:W-:Y:S01]  /*d4960*/  PRMT R27, R210, 0x5210, R35 ;  /* 0x00005210d21b7816 */ /* 0x000fe20000000023 */
[----:B------:R-:W-:Y:S01]  /*d4970*/  BAR.SYNC.DEFER_BLOCKING 0x0 ;  /* 0x0000000000007b1d */ /* 0x000fe20000010000 */
[----:B------:R-:W-:-:S05]  /*d4980*/  LOP3.LUT R32, R202, 0xffff, RZ, 0xc0, !PT ;  /* 0x0000ffffca207812 */ /* 0x000fca00078ec0ff */
[----:B------:R-:W2:Y:S04]  /*d4990*/  LDL.LU R202, [R1+0x204] ;  /* 0x0002040001ca7983 */ /* 0x000ea80000300800 */
[----:B------:R-:W4:Y:S04]  /*d49a0*/  LDL.LU R36, [R1+0x4c94] ;  /* 0x004c940001247983 */ /* 0x000f280000300800 */
[----:B------:R-:W4:Y:S01]  /*d49b0*/  LDL.LU R214, [R1+0x4c90] ;  /* 0x004c900001d67983 */ /* 0x000f220000300800 */
[----:B------:R-:W-:-:S03]  /*d49c0*/  LOP3.LUT R33, R209, 0xffff, RZ, 0xc0, !PT ;  /* 0x0000ffffd1217812 */ /* 0x000fc600078ec0ff */
[----:B------:R-:W4:Y:S04]  /*d49d0*/  LDL.LU R213, [R1+0x4b50] ;  /* 0x004b500001d57983 */ /* 0x000f280000300800 */
[----:B------:R1:W-:Y:S01]  /*d49e0*/  STSM.16.M88.4 [R222], R24 ;  /* 0x00000018de007844 */ /* 0x0003e20000000200 */
[----:B------:R-:W-:-:S03]  /*d49f0*/  LOP3.LUT R34, R199, 0xffff, RZ, 0xc0, !PT ;  /* 0x0000ffffc7227812 */ /* 0x000fc600078ec0ff */
[----:B------:R-:W4:Y:S04]  /*d4a00*/  LDL.LU R212, [R1+0x4b4c] ;  /* 0x004b4c0001d47983 */ /* 0x000f280000300800 */
[----:B------:R-:W4:Y:S04]  /*d4a10*/  LDL.LU R211, [R1+0x46bc] ;  /* 0x0046bc0001d37983 */ /* 0x000f280000300800 */
[----:B------:R-:W4:Y:S04]  /*d4a20*/  LDL.LU R210, [R1+0x46b8] ;  /* 0x0046b80001d27983 */ /* 0x000f280000300800 */
[----:B------:R-:W4:Y:S04]  /*d4a30*/  LDL.LU R209, [R1+0x46b4] ;  /* 0x0046b40001d17983 */ /* 0x000f280000300800 */
[----:B------:R-:W4:Y:S04]  /*d4a40*/  LDL.LU R199, [R1+0x46b0] ;  /* 0x0046b00001c77983 */ /* 0x000f280000300800 */
[----:B0-----:R-:W-:Y:S04]  /*d4a50*/  STL.64 [R1+0x2b0], R8 ;  /* 0x0002b00801007387 */ /* 0x001fe80000100a00 */
[----:B------:R-:W-:Y:S01]  /*d4a60*/  STL.64 [R1+0x2b8], R10 ;  /* 0x0002b80a01007387 */ /* 0x000fe20000100a00 */
[----:B------:R-:W-:Y:S06]  /*d4a70*/  BAR.SYNC.DEFER_BLOCKING 0x0 ;  /* 0x0000000000007b1d */ /* 0x000fec0000010000 */
[----:B------:R-:W0:Y:S01]  /*d4a80*/  LDS.128 R8, [R6] ;  /* 0x0000000006087984 */ /* 0x000e220000000c00 */
[----:B------:R-:W-:-:S02]  /*d4a90*/  LOP3.LUT R35, R39, 0xffff, RZ, 0xc0, !PT ;  /* 0x0000ffff27237812 */ /* 0x000fc400078ec0ff */
[----:B------:R-:W-:Y:S02]  /*d4aa0*/  PRMT R30, R208, 0x4210, R34 ;  /* 0x00004210d01e7816 */ /* 0x000fe40000000022 */
[----:B------:R-:W-:Y:S02]  /*d4ab0*/  PRMT R31, R207, 0x4210, R35 ;  /* 0x00004210cf1f7816 */ /* 0x000fe40000000023 */
[----:B-1----:R-:W-:Y:S01]  /*d4ac0*/  PRMT R24, R206, 0x5210, R32 ;  /* 0x00005210ce187816 */ /* 0x002fe20000000020 */
[----:B0-----:R-:W-:Y:S04]  /*d4ad0*/  STL.64 [R1+0x2a0], R8 ;  /* 0x0002a00801007387 */ /* 0x001fe80000100a00 */
[----:B------:R-:W-:Y:S04]  /*d4ae0*/  STL.64 [R1+0x2a8], R10 ;  /* 0x0002a80a01007387 */ /* 0x000fe80000100a00 */
[----:B------:R-:W4:Y:S04]  /*d4af0*/  LDL.LU R208, [R1+0x254] ;  /* 0x0002540001d07983 */ /* 0x000f280000300800 */
[----:B------:R-:W4:Y:S04]  /*d4b00*/  LDL.LU R207, [R1+0x250] ;  /* 0x0002500001cf7983 */ /* 0x000f280000300800 */
[----:B------:R-:W4:Y:S01]  /*d4b10*/  LDL.LU R206, [R1+0x258] ;  /* 0x0002580001ce7983 */ /* 0x000f220000300800 */
[----:B------:R-:W-:Y:S01]  /*d4b20*/  BAR.SYNC.DEFER_BLOCKING 0x0 ;  /* 0x0000000000007b1d */ /* 0x000fe20000010000 */
[----:B---3--:R-:W-:-:S05]  /*d4b30*/  PRMT R26, R195, 0x5210, R34 ;  /* 0x00005210c31a7816 */ /* 0x008fca0000000022 */
[----:B------:R-:W3:Y:S01]  /*d4b40*/  LDL.LU R195, [R1+0x214] ;  /* 0x0002140001c37983 */ /* 0x000ee20000300800 */
[----:B------:R-:W-:Y:S02]  /*d4b50*/  PRMT R28, R38, 0x4210, R32 ;  /* 0x00004210261c7816 */ /* 0x000fe40000000020 */
[----:B------:R-:W-:-:S05]  /*d4b60*/  PRMT R29, R37, 0x4210, R33 ;  /* 0x00004210251d7816 */ /* 0x000fca0000000021 */
[----:B------:R-:W-:Y:S01]  /*d4b70*/  STSM.16.M88.4 [R222], R28 ;  /* 0x0000001cde007844 */ /* 0x000fe20000000200 */
[----:B------:R-:W-:Y:S01]  /*d4b80*/  BAR.SYNC.DEFER_BLOCKING 0x0 ;  /* 0x0000000000007b1d */ /* 0x000fe20000010000 */
[----:B------:R-:W-:-:S05]  /*d4b90*/  PRMT R25, R203, 0x5210, R33 ;  /* 0x00005210cb197816 */ /* 0x000fca0000000021 */
[----:B------:R-:W3:Y:S04]  /*d4ba0*/  LDL.LU R203, [R1+0x4cb0] ;  /* 0x004cb00001cb7983 */ /* 0x000ee80000300800 */
[----:B------:R-:W0:Y:S01]  /*d4bb0*/  LDS.128 R8, [R6] ;  /* 0x0000000006087984 */ /* 0x000e220000000c00 */
[----:B--2---:R-:W-:Y:S01]  /*d4bc0*/  PRMT R27, R202, 0x5210, R35 ;  /* 0x00005210ca1b7816 */ /* 0x004fe20000000023 */
[----:B------:R-:W-:Y:S06]  /*d4bd0*/  BAR.SYNC.DEFER_BLOCKING 0x0 ;  /* 0x0000000000007b1d */ /* 0x000fec0000010000 */
[----:B------:R-:W2:Y:S04]  /*d4be0*/  LDL.LU R202, [R1+0x4cac] ;  /* 0x004cac0001ca7983 */ /* 0x000ea80000300800 */
[----:B------:R-:W-:Y:S01]  /*d4bf0*/  STSM.16.M88.4 [R222], R24 ;  /* 0x00000018de007844 */ /* 0x000fe20000000200 */
[----:B0-----:R-:W-:-:S03]  /*d4c00*/  IMAD.MOV.U32 R241, RZ, RZ, R8 ;  /* 0x000000fffff17224 */ /* 0x001fc600078e0008 */
[----:B------:R-:W-:Y:S04]  /*d4c10*/  STL [R1+0x294], R9 ;  /* 0x0002940901007387 */ /* 0x000fe80000100800 */
[----:B------:R-:W-:Y:S01]  /*d4c20*/  STL.64 [R1+0x298], R10 ;  /* 0x0002980a01007387 */ /* 0x000fe20000100a00 */
[----:B------:R-:W-:Y:S01]  /*d4c30*/  BAR.SYNC.DEFER_BLOCKING 0x0 ;  /* 0x0000000000007b1d */ /* 0x000fe20000010000 */
[----:B----4-:R-:W-:Y:S02]  /*d4c40*/  LOP3.LUT R35, R212, 0xffff, RZ, 0xc0, !PT ;  /* 0x0000ffffd4237812 */ /* 0x010fe400078ec0ff */
[----:B------:R-:W-:-:S03]  /*d4c50*/  LOP3.LUT R32, R36, 0xffff, RZ, 0xc0, !PT ;  /* 0x0000ffff24207812 */ /* 0x000fc600078ec0ff */
[----:B------:R-:W4:Y:S04]  /*d4c60*/  LDL.LU R40, [R1+0x4b64] ;  /* 0x004b640001287983 */ /* 0x000f280000300800 */
[----:B------:R-:W0:Y:S01]  /*d4c70*/  LDS.128 R8, [R6] ;  /* 0x0000000006087984 */ /* 0x000e220000000c00 */
[----:B------:R-:W-:-:S03]  /*d4c80*/  PRMT R31, R199, 0x4210, R35 ;  /* 0x00004210c71f7816 */ /* 0x000fc60000000023 */
[----:B------:R-:W4:Y:S04]  /*d4c90*/  LDL.LU R39, [R1+0x4b60] ;  /* 0x004b600001277983 */ /* 0x000f280000300800 */
[----:B------:R-:W4:Y:S04]  /*d4ca0*/  LDL.LU R38, [R1+0x46cc] ;  /* 0x0046cc0001267983 */ /* 0x000f280000300800 */
[----:B------:R-:W4:Y:S04]  /*d4cb0*/  LDL.LU R37, [R1+0x46c4] ;  /* 0x0046c40001257983 */ /* 0x000f280000300800 */
[----:B------:R-:W4:Y:S04]  /*d4cc0*/  LDL.LU R36, [R1+0x46c8] ;  /* 0x0046c80001247983 */ /* 0x000f280000300800 */
[----:B------:R-:W4:Y:S04]  /*d4cd0*/  LDL.LU R199, [R1+0x46c0] ;  /* 0x0046c00001c77983 */ /* 0x000f280000300800 */
[----:B------:R-:W-:Y:S04]  /*d4ce0*/  STL.64 [R1+0x5230], R240 ;  /* 0x005230f001007387 */ /* 0x000fe80000100a00 */
[----:B0-----:R-:W-:Y:S04]  /*d4cf0*/  STL.64 [R1+0x280], R8 ;  /* 0x0002800801007387 */ /* 0x001fe80000100a00 */
[----:B------:R-:W-:Y:S01]  /*d4d00*/  STL.64 [R1+0x288], R10 ;  /* 0x0002880a01007387 */ /* 0x000fe20000100a00 */
[----:B------:R-:W-:Y:S01]  /*d4d10*/  BAR.SYNC.DEFER_BLOCKING 0x0 ;  /* 0x0000000000007b1d */ /* 0x000fe20000010000 */
[----:B---3--:R-:W-:-:S05]  /*d4d20*/  PRMT R27, R195, 0x5210, R35 ;  /* 0x00005210c31b7816 */ /* 0x008fca0000000023 */
[----:B------:R-:W3:Y:S01]  /*d4d30*/  LDL.LU R195, [R1+0x33c] ;  /* 0x00033c0001c37983 */ /* 0x000ee20000300800 */
[----:B------:R-:W-:Y:S02]  /*d4d40*/  LOP3.LUT R33, R214, 0xffff, RZ, 0xc0, !PT ;  /* 0x0000ffffd6217812 */ /* 0x000fe400078ec0ff */
[----:B------:R-:W-:Y:S01]  /*d4d50*/  LOP3.LUT R34, R213, 0xffff, RZ, 0xc0, !PT ;  /* 0x0000ffffd5227812 */ /* 0x000fe200078ec0ff */
[----:B------:R-:W3:Y:S01]  /*d4d60*/  LDL.LU R214, [R1+0x25c] ;  /* 0x00025c0001d67983 */ /* 0x000ee20000300800 */
[----:B------:R-:W-:Y:S02]  /*d4d70*/  PRMT R28, R211, 0x4210, R32 ;  /* 0x00004210d31c7816 */ /* 0x000fe40000000020 */
[----:B------:R-:W-:Y:S01]  /*d4d80*/  PRMT R29, R210, 0x4210, R33 ;  /* 0x00004210d21d7816 */ /* 0x000fe20000000021 */
[----:B------:R-:W3:Y:S01]  /*d4d90*/  LDL.LU R213, [R1+0x340] ;  /* 0x0003400001d57983 */ /* 0x000ee20000300800 */
[----:B------:R-:W-:-:S03]  /*d4da0*/  PRMT R30, R209, 0x4210, R34 ;  /* 0x00004210d11e7816 */ /* 0x000fc60000000022 */
[----:B------:R-:W3:Y:S04]  /*d4db0*/  LDL.LU R212, [R1+0x224] ;  /* 0x0002240001d47983 */ /* 0x000ee80000300800 */
[----:B------:R-:W-:Y:S01]  /*d4dc0*/  STSM.16.M88.4 [R222], R28 ;  /* 0x0000001cde007844 */ /* 0x000fe20000000200 */
[----:B------:R-:W-:Y:S01]  /*d4dd0*/  BAR.SYNC.DEFER_BLOCKING 0x0 ;  /* 0x0000000000007b1d */ /* 0x000fe20000010000 */
[----:B------:R-:W-:Y:S02]  /*d4de0*/  PRMT R24, R208, 0x5210, R32 ;  /* 0x00005210d0187816 */ /* 0x000fe40000000020 */
[----:B------:R-:W-:Y:S02]  /*d4df0*/  PRMT R25, R207, 0x5210, R33 ;  /* 0x00005210cf197816 */ /* 0x000fe40000000021 */
[----:B------:R-:W-:Y:S01]  /*d4e00*/  PRMT R26, R206, 0x5210, R34 ;  /* 0x00005210ce1a7816 */ /* 0x000fe20000000022 */
[----:B------:R-:W3:Y:S04]  /*d4e10*/  LDL.LU R211, [R1+0x4ccc] ;  /* 0x004ccc0001d37983 */ /* 0x000ee80000300800 */
[----:B------:R-:W3:Y:S04]  /*d4e20*/  LDL.LU R210, [R1+0x4cc8] ;  /* 0x004cc80001d27983 */ /* 0x000ee80000300800 */
[----:B------:R-:W0:Y:S01]  /*d4e30*/  LDS.128 R8, [R6] ;  /* 0x0000000006087984 */ /* 0x000e220000000c00 */
[----:B------:R-:W-:Y:S01]  /*d4e40*/  BAR.SYNC.DEFER_BLOCKING 0x0 ;  /* 0x0000000000007b1d */ /* 0x000fe20000010000 */
[----:B------:R-:W-:-:S05]  /*d4e50*/  LOP3.LUT R32, R203, 0xffff, RZ, 0xc0, !PT ;  /* 0x0000ffffcb207812 */ /* 0x000fca00078ec0ff */
[----:B------:R-:W3:Y:S04]  /*d4e60*/  LDL.LU R209, [R1+0x4b6c] ;  /* 0x004b6c0001d17983 */ /* 0x000ee80000300800 */
[----:B------:R-:W3:Y:S04]  /*d4e70*/  LDL.LU R208, [R1+0x4b68] ;  /* 0x004b680001d07983 */ /* 0x000ee80000300800 */
[----:B------:R-:W3:Y:S04]  /*d4e80*/  LDL.LU R207, [R1+0x46d8] ;  /* 0x0046d80001cf7983 */ /* 0x000ee80000300800 */
[----:B------:R-:W3:Y:S04]  /*d4e90*/  LDL.LU R206, [R1+0x46d0] ;  /* 0x0046d00001ce7983 */ /* 0x000ee80000300800 */
[----:B------:R-:W-:Y:S04]  /*d4ea0*/  STSM.16.M88.4 [R222], R24 ;  /* 0x00000018de007844 */ /* 0x000fe80000000200 */
[----:B------:R-:W3:Y:S01]  /*d4eb0*/  LDL.LU R203, [R1+0x46d4] ;  /* 0x0046d40001cb7983 */ /* 0x000ee20000300800 */
[----:B0-----:R-:W-:Y:S01]  /*d4ec0*/  IMAD.MOV.U32 R242, RZ, RZ, R9 ;  /* 0x000000fffff27224 */ /* 0x001fe200078e0009 */
[----:B--2---:R-:W-:-:S02]  /*d4ed0*/  LOP3.LUT R33, R202, 0xffff, RZ, 0xc0, !PT ;  /* 0x0000ffffca217812 */ /* 0x004fc400078ec0ff */
[----:B------:R-:W2:Y:S04]  /*d4ee0*/  LDL.LU R202, [R1+0x4638] ;  /* 0x0046380001ca7983 */ /* 0x000ea80000300800 */
[----:B------:R-:W-:Y:S04]  /*d4ef0*/  STL [R1+0x270], R8 ;  /* 0x0002700801007387 */ /* 0x000fe80000100800 */
[----:B------:R-:W-:Y:S01]  /*d4f00*/  STL.64 [R1+0x278], R10 ;  /* 0x0002780a01007387 */ /* 0x000fe20000100a00 */
[----:B------:R-:W-:Y:S06]  /*d4f10*/  BAR.SYNC.DEFER_BLOCKING 0x0 ;  /* 0x0000000000007b1d */ /* 0x000fec0000010000 */
[----:B------:R-:W0:Y:S01]  /*d4f20*/  LDS.128 R8, [R6] ;  /* 0x0000000006087984 */ /* 0x000e220000000c00 */
[----:B----4-:R-:W-:-:S04]  /*d4f30*/  LOP3.LUT R35, R39, 0xffff, RZ, 0xc0, !PT ;  /* 0x0000ffff27237812 */ /* 0x010fc800078ec0ff */
[----:B------:R-:W-:Y:S01]  /*d4f40*/  PRMT R31, R199, 0x4210, R35 ;  /* 0x00004210c71f7816 */ /* 0x000fe20000000023 */
[----:B0-----:R-:W-:Y:S01]  /*d4f50*/  IMAD.MOV.U32 R243, RZ, RZ, R11 ;  /* 0x000000fffff37224 */ /* 0x001fe200078e000b */
[----:B------:R-:W-:Y:S04]  /*d4f60*/  STL.64 [R1+0x260], R8 ;  /* 0x0002600801007387 */ /* 0x000fe80000100a00 */
[----:B------:R-:W-:Y:S04]  /*d4f70*/  STL [R1+0x268], R10 ;  /* 0x0002680a01007387 */ /* 0x000fe80000100800 */
[----:B------:R-:W-:Y:S04]  /*d4f80*/  STL.64 [R1+0x5220], R242 ;  /* 0x005220f201007387 */ /* 0x000fe80000100a00 */
[----:B------:R-:W4:Y:S01]  /*d4f90*/  LDL.LU R199, [R1+0xc80] ;  /* 0x000c800001c77983 */ /* 0x000f220000300800 */
[----:B------:R-:W-:Y:S01]  /*d4fa0*/  BAR.SYNC.DEFER_BLOCKING 0x0 ;  /* 0x0000000000007b1d */ /* 0x000fe20000010000 */
[----:B---3--:R-:W-:-:S05]  /*d4fb0*/  PRMT R24, R195, 0x5210, R32 ;  /* 0x00005210c3187816 */ /* 0x008fca0000000020 */
[----:B------:R-:W3:Y:S01]  /*d4fc0*/  LDL.LU R195, [R1+0x34c] ;  /* 0x00034c0001c37983 */ /* 0x000ee20000300800 */
[----:B------:R-:W-:Y:S02]  /*d4fd0*/  LOP3.LUT R34, R40, 0xffff, RZ, 0xc0, !PT ;  /* 0x0000ffff28227812 */ /* 0x000fe400078ec0ff */
[----:B------:R-:W-:Y:S01]  /*d4fe0*/  PRMT R28, R38, 0x4210, R32 ;  /* 0x00004210261c7816 */ /* 0x000fe20000000020 */
[----:B------:R-:W3:Y:S01]  /*d4ff0*/  LDL.LU R44, [R1+0xc84] ;  /* 0x000c8400012c7983 */ /* 0x000ee20000300800 */
[--C-:B------:R-:W-:Y:S02]  /*d5000*/  PRMT R29, R37, 0x4210, R33.reuse ;  /* 0x00004210251d7816 */ /* 0x100fe40000000021 */
[----:B------:R-:W-:Y:S01]  /*d5010*/  PRMT R30, R36, 0x4210, R34 ;  /* 0x00004210241e7816 */ /* 0x000fe20000000022 */
[----:B------:R-:W3:Y:S04]  /*d5020*/  LDL.LU R43, [R1+0x404] ;  /* 0x00040400012b7983 */ /* 0x000ee80000300800 */
[----:B------:R-:W-:Y:S01]  /*d5030*/  STSM.16.M88.4 [R222], R28 ;  /* 0x0000001cde007844 */ /* 0x000fe20000000200 */
[----:B------:R-:W-:Y:S01]  /*d5040*/  BAR.SYNC.DEFER_BLOCKING 0x0 ;  /* 0x0000000000007b1d */ /* 0x000fe20000010000 */
[----:B------:R-:W-:-:S02]  /*d5050*/  PRMT R25, R214, 0x5210, R33 ;  /* 0x00005210d6197816 */ /* 0x000fc40000000021 */
[----:B------:R-:W-:Y:S02]  /*d5060*/  PRMT R26, R213, 0x5210, R34 ;  /* 0x00005210d51a7816 */ /* 0x000fe40000000022 */
[----:B------:R-:W-:Y:S01]  /*d5070*/  PRMT R27, R212, 0x5210, R35 ;  /* 0x00005210d41b7816 */ /* 0x000fe20000000023 */
[----:B------:R-:W3:Y:S04]  /*d5080*/  LDL.LU R42, [R1+0x4ce0] ;  /* 0x004ce000012a7983 */ /* 0x000ee80000300800 */
[----:B------:R-:W3:Y:S04]  /*d5090*/  LDL.LU R41, [R1+0x4cdc] ;  /* 0x004cdc0001297983 */ /* 0x000ee80000300800 */
[----:B------:R-:W3:Y:S04]  /*d50a0*/  LDL.LU R40, [R1+0x4b80] ;  /* 0x004b800001287983 */ /* 0x000ee80000300800 */
[----:B------:R-:W3:Y:S04]  /*d50b0*/  LDL.LU R39, [R1+0x4b7c] ;  /* 0x004b7c0001277983 */ /* 0x000ee80000300800 */
[----:B------:R-:W0:Y:S01]  /*d50c0*/  LDS.128 R8, [R6] ;  /* 0x0000000006087984 */ /* 0x000e220000000c00 */
[----:B------:R-:W-:Y:S06]  /*d50d0*/  BAR.SYNC.DEFER_BLOCKING 0x0 ;  /* 0x0000000000007b1d */ /* 0x000fec0000010000 */
[----:B------:R-:W3:Y:S04]  /*d50e0*/  LDL.LU R38, [R1+0x46e4] ;  /* 0x0046e40001267983 */ /* 0x000ee80000300800 */
[----:B------:R-:W3:Y:S04]  /*d50f0*/  LDL.LU R37, [R1+0x46e0] ;  /* 0x0046e00001257983 */ /* 0x000ee80000300800 */
[----:B------:R-:W3:Y:S04]  /*d5100*/  LDL.LU R36, [R1+0x46dc] ;  /* 0x0046dc0001247983 */ /* 0x000ee80000300800 */
[----:B------:R-:W3:Y:S04]  /*d5110*/  LDL.LU R214, [R1+0x4640] ;  /* 0x0046400001d67983 */ /* 0x000ee80000300800 */
[----:B------:R-:W-:Y:S04]  /*d5120*/  STSM.16.M88.4 [R222], R24 ;  /* 0x00000018de007844 */ /* 0x000fe80000000200 */
[----:B0-----:R-:W-:Y:S04]  /*d5130*/  STL.64 [R1+0x250], R8 ;  /* 0x0002500801007387 */ /* 0x001fe80000100a00 */
[----:B------:R-:W-:Y:S01]  /*d5140*/  STL.64 [R1+0x258], R10 ;  /* 0x0002580a01007387 */ /* 0x000fe20000100a00 */
[----:B------:R-:W-:Y:S06]  /*d5150*/  BAR.SYNC.DEFER_BLOCKING 0x0 ;  /* 0x0000000000007b1d */ /* 0x000fec0000010000 */
[----:B------:R-:W0:Y:S01]  /*d5160*/  LDS.128 R8, [R6] ;  /* 0x0000000006087984 */ /* 0x000e220000000c00 */
[----:B------:R-:W-:-:S02]  /*d5170*/  LOP3.LUT R32, R211, 0xffff, RZ, 0xc0, !PT ;  /* 0x0000ffffd3207812 */ /* 0x000fc400078ec0ff */
[----:B------:R-:W-:Y:S02]  /*d5180*/  LOP3.LUT R33, R210, 0xffff, RZ, 0xc0, !PT ;  /* 0x0000ffffd2217812 */ /* 0x000fe400078ec0ff */
[----:B------:R-:W-:Y:S02]  /*d5190*/  LOP3.LUT R34, R209, 0xffff, RZ, 0xc0, !PT ;  /* 0x0000ffffd1227812 */ /* 0x000fe400078ec0ff */
[----:B------:R-:W-:Y:S02]  /*d51a0*/  LOP3.LUT R35, R208, 0xffff, RZ, 0xc0, !PT ;  /* 0x0000ffffd0237812 */ /* 0x000fe400078ec0ff */
[----:B------:R-:W-:Y:S02]  /*d51b0*/  PRMT R28, R207, 0x4210, R32 ;  /* 0x00004210cf1c7816 */ /* 0x000fe40000000020 */
[----:B------:R-:W-:Y:S02]  /*d51c0*/  PRMT R29, R206, 0x4210, R33 ;  /* 0x00004210ce1d7816 */ /* 0x000fe40000000021 */
[----:B------:R-:W-:-:S02]  /*d51d0*/  PRMT R30, R203, 0x4210, R34 ;  /* 0x00004210cb1e7816 */ /* 0x000fc40000000022 */
[----:B--2---:R-:W-:Y:S01]  /*d51e0*/  PRMT R31, R202, 0x4210, R35 ;  /* 0x00004210ca1f7816 */ /* 0x004fe20000000023 */
[----:B------:R-:W-:Y:S06]  /*d51f0*/  BAR.SYNC.DEFER_BLOCKING 0x0 ;  /* 0x0000000000007b1d */ /* 0x000fec0000010000 */
[----:B0-----:R-:W-:Y:S04]  /*d5200*/  STL.64 [R1+0x240], R8 ;  /* 0x0002400801007387 */ /* 0x001fe80000100a00 */
[----:B------:R-:W-:Y:S04]  /*d5210*/  STL.64 [R1+0x248], R10 ;  /* 0x0002480a01007387 */ /* 0x000fe80000100a00 */
[----:B------:R-:W2:Y:S04]  /*d5220*/  LDL.LU R213, [R1+0xc94] ;  /* 0x000c940001d57983 */ /* 0x000ea80000300800 */
[----:B------:R-:W2:Y:S04]  /*d5230*/  LDL.LU R212, [R1+0xc90] ;  /* 0x000c900001d47983 */ /* 0x000ea80000300800 */
[----:B------:R-:W2:Y:S04]  /*d5240*/  LDL.LU R211, [R1+0xc8c] ;  /* 0x000c8c0001d37983 */ /* 0x000ea80000300800 */
[----:B------:R-:W2:Y:S04]  /*d5250*/  LDL.LU R210, [R1+0x330] ;  /* 0x0003300001d27983 */ /* 0x000ea80000300800 */
[----:B------:R-:W2:Y:S04]  /*d5260*/  LDL.LU R209, [R1+0x4cf4] ;  /* 0x004cf40001d17983 */ /* 0x000ea80000300800 */
[----:B------:R-:W2:Y:S01]  /*d5270*/  LDL.LU R208, [R1+0x4cf0] ;  /* 0x004cf00001d07983 */ /* 0x000ea20000300800 */
[----:B----4-:R-:W-:-:S03]  /*d5280*/  PRMT R24, R199, 0x5210, R32 ;  /* 0x00005210c7187816 */ /* 0x010fc60000000020 */
[----:B------:R-:W4:Y:S04]  /*d5290*/  LDL.LU R207, [R1+0x4b88] ;  /* 0x004b880001cf7983 */ /* 0x000f280000300800 */
[----:B------:R-:W4:Y:S04]  /*d52a0*/  LDL.LU R206, [R1+0x4b84] ;  /* 0x004b840001ce7983 */ /* 0x000f280000300800 */
[----:B------:R-:W4:Y:S04]  /*d52b0*/  LDL.LU R203, [R1+0x46f4] ;  /* 0x0046f40001cb7983 */ /* 0x000f280000300800 */
[----:B------:R-:W4:Y:S04]  /*d52c0*/  LDL.LU R202, [R1+0x46ec] ;  /* 0x0046ec0001ca7983 */ /* 0x000f280000300800 */
[----:B------:R-:W4:Y:S01]  /*d52d0*/  LDL.LU R199, [R1+0x46f0] ;  /* 0x0046f00001c77983 */ /* 0x000f220000300800 */
[----:B---3--:R-:W-:-:S03]  /*d52e0*/  PRMT R25, R195, 0x5210, R33 ;  /* 0x00005210c3197816 */ /* 0x008fc60000000021 */
[----:B------:R-:W3:Y:S04]  /*d52f0*/  LDL.LU R195, [R1+0x46e8] ;  /* 0x0046e80001c37983 */ /* 0x000ee80000300800 */
[----:B------:R-:W-:Y:S01]  /*d5300*/  STSM.16.M88.4 [R222], R28 ;  /* 0x0000001cde007844 */ /* 0x000fe20000000200 */
[----:B------:R-:W-:Y:S01]  /*d5310*/  BAR.SYNC.DEFER_BLOCKING 0x0 ;  /* 0x0000000000007b1d */ /* 0x000fe20000010000 */
[----:B------:R-:W-:Y:S02]  /*d5320*/  PRMT R26, R44, 0x5210, R34 ;  /* 0x000052102c1a7816 */ /* 0x000fe40000000022 */
[----:B------:R-:W-:-:S03]  /*d5330*/  PRMT R27, R43, 0x5210, R35 ;  /* 0x000052102b1b7816 */ /* 0x000fc60000000023 */
[----:B------:R-:W0:Y:S02]  /*d5340*/  LDS.128 R8, [R6] ;  /* 0x0000000006087984 */ /* 0x000e240000000c00 */
[----:B------:R-:W-:Y:S06]  /*d5350*/  BAR.SYNC.DEFER_BLOCKING 0x0 ;  /* 0x0000000000007b1d */ /* 0x000fec0000010000 */
[----:B------:R-:W-:Y:S04]  /*d5360*/  STSM.16.M88.4 [R222], R24 ;  /* 0x00000018de007844 */ /* 0x000fe80000000200 */
[----:B0-----:R-:W-:Y:S01]  /*d5370*/  STL [R1+0x234], R9 ;  /* 0x0002340901007387 */ /* 0x001fe20000100800 */
[----:B------:R-:W-:-:S03]  /*d5380*/  IMAD.MOV.U32 R244, RZ, RZ, R8 ;  /* 0x000000fffff47224 */ /* 0x000fc600078e0008 */
[----:B------:R-:W-:Y:S01]  /*d5390*/  STL.64 [R1+0x238], R10 ;  /* 0x0002380a01007387 */ /* 0x000fe20000100a00 */
[----:B------:R-:W-:Y:S06]  /*d53a0*/  BAR.SYNC.DEFER_BLOCKING 0x0 ;  /* 0x0000000000007b1d */ /* 0x000fec0000010000 */
[----:B------:R-:W0:Y:S01]  /*d53b0*/  LDS.128 R8, [R6] ;  /* 0x0000000006087984 */ /* 0x000e220000000c00 */
[----:B------:R-:W-:Y:S02]  /*d53c0*/  LOP3.LUT R32, R42, 0xffff, RZ, 0xc0, !PT ;  /* 0x0000ffff2a207812 */ /* 0x000fe400078ec0ff */
[----:B------:R-:W-:-:S02]  /*d53d0*/  LOP3.LUT R33, R41, 0xffff, RZ, 0xc0, !PT ;  /* 0x0000ffff29217812 */ /* 0x000fc400078ec0ff */
[----:B------:R-:W-:Y:S02]  /*d53e0*/  LOP3.LUT R34, R40, 0xffff, RZ, 0xc0, !PT ;  /* 0x0000ffff28227812 */ /* 0x000fe400078ec0ff */
[----:B------:R-:W-:Y:S02]  /*d53f0*/  LOP3.LUT R35, R39, 0xffff, RZ, 0xc0, !PT ;  /* 0x0000ffff27237812 */ /* 0x000fe400078ec0ff */
[----:B------:R-:W-:Y:S02]  /*d5400*/  PRMT R28, R38, 0x4210, R32 ;  /* 0x00004210261c7816 */ /* 0x000fe40000000020 */
[----:B------:R-:W-:Y:S02]  /*d5410*/  PRMT R29, R37, 0x4210, R33 ;  /* 0x00004210251d7816 */ /* 0x000fe40000000021 */
[----:B------:R-:W-:Y:S01]  /*d5420*/  PRMT R30, R36, 0x4210, R34 ;  /* 0x00004210241e7816 */ /* 0x000fe20000000022 */
[----:B------:R-:W-:Y:S01]  /*d5430*/  BAR.SYNC.DEFER_BLOCKING 0x0 ;  /* 0x0000000000007b1d */ /* 0x000fe20000010000 */
[----:B------:R-:W-:-:S05]  /*d5440*/  PRMT R31, R214, 0x4210, R35 ;  /* 0x00004210d61f7816 */ /* 0x000fca0000000023 */
[----:B0-----:R-:W-:Y:S04]  /*d5450*/  STL.64 [R1+0x220], R8 ;  /* 0x0002200801007387 */ /* 0x001fe80000100a00 */
[----:B------:R-:W-:Y:S01]  /*d5460*/  STL.64 [R1+0x228], R10 ;  /* 0x0002280a01007387 */ /* 0x000fe20000100a00 */
[----:B--2---:R-:W-:-:S03]  /*d5470*/  PRMT R24, R213, 0x5210, R32 ;  /* 0x00005210d5187816 */ /* 0x004fc60000000020 */
[----:B------:R-:W2:Y:S01]  /*d5480*/  LDL.LU R213, [R1+0xc9c] ;  /* 0x000c9c0001d57983 */ /* 0x000ea20000300800 */
[----:B------:R-:W-:-:S03]  /*d5490*/  PRMT R25, R212, 0x5210, R33 ;  /* 0x00005210d4197816 */ /* 0x000fc60000000021 */
[----:B------:R-:W2:Y:S01]  /*d54a0*/  LDL.LU R212, [R1+0xc98] ;  /* 0x000c980001d47983 */ /* 0x000ea20000300800 */
[----:B------:R-:W-:-:S03]  /*d54b0*/  PRMT R26, R211, 0x5210, R34 ;  /* 0x00005210d31a7816 */ /* 0x000fc60000000022 */
[----:B------:R-:W2:Y:S01]  /*d54c0*/  LDL.LU R211, [R1+0xca0] ;  /* 0x000ca00001d37983 */ /* 0x000ea20000300800 */
[----:B------:R-:W-:-:S03]  /*d54d0*/  PRMT R27, R210, 0x5210, R35 ;  /* 0x00005210d21b7816 */ /* 0x000fc60000000023 */
[----:B------:R-:W2:Y:S01]  /*d54e0*/  LDL.LU R210, [R1+0x334] ;  /* 0x0003340001d27983 */ /* 0x000ea20000300800 */
[----:B------:R-:W-:-:S03]  /*d54f0*/  LOP3.LUT R32, R209, 0xffff, RZ, 0xc0, !PT ;  /* 0x0000ffffd1207812 */ /* 0x000fc600078ec0ff */
[----:B------:R-:W2:Y:S01]  /*d5500*/  LDL.LU R209, [R1+0x4d08] ;  /* 0x004d080001d17983 */ /* 0x000ea20000300800 */
[----:B------:R-:W-:-:S03]  /*d5510*/  LOP3.LUT R33, R208, 0xffff, RZ, 0xc0, !PT ;  /* 0x0000ffffd0217812 */ /* 0x000fc600078ec0ff */
[----:B------:R-:W2:Y:S01]  /*d5520*/  LDL.LU R208, [R1+0x4d04] ;  /* 0x004d040001d07983 */ /* 0x000ea20000300800 */
[----:B----4-:R-:W-:-:S03]  /*d5530*/  LOP3.LUT R34, R207, 0xffff, RZ, 0xc0, !PT ;  /* 0x0000ffffcf227812 */ /* 0x010fc600078ec0ff */
[----:B------:R0:W-:Y:S01]  /*d5540*/  STSM.16.M88.4 [R222], R28 ;  /* 0x0000001cde007844 */ /* 0x0001e20000000200 */
[----:B------:R-:W-:-:S03]  /*d5550*/  LOP3.LUT R35, R206, 0xffff, RZ, 0xc0, !PT ;  /* 0x0000ffffce237812 */ /* 0x000fc600078ec0ff */
[----:B------:R-:W4:Y:S04]  /*d5560*/  LDL.LU R207, [R1+0x4ba0] ;  /* 0x004ba00001cf7983 */ /* 0x000f280000300800 */
[----:B------:R-:W4:Y:S01]  /*d5570*/  LDL.LU R206, [R1+0x4b98] ;  /* 0x004b980001ce7983 */ /* 0x000f220000300800 */
[----:B------:R-:W-:Y:S01]  /*d5580*/  BAR.SYNC.DEFER_BLOCKING 0x0 ;  /* 0x0000000000007b1d */ /* 0x000fe20000010000 */
[----:B0-----:R-:W-:Y:S02]  /*d5590*/  PRMT R28, R203, 0x4210, R32 ;  /* 0x00004210cb1c7816 */ /* 0x001fe40000000020 */
[----:B------:R-:W-:-:S03]  /*d55a0*/  PRMT R29, R202, 0x4210, R33 ;  /* 0x00004210ca1d7816 */ /* 0x000fc60000000021 */
[----:B------:R-:W4:Y:S01]  /*d55b0*/  LDL.LU R203, [R1+0x4708] ;  /* 0x0047080001cb7983 */ /* 0x000f220000300800 */
[----:B------:R-:W-:-:S03]  /*d55c0*/  PRMT R30, R199, 0x4210, R34 ;  /* 0x00004210c71e7816 */ /* 0x000fc60000000022 */
[----:B------:R-:W4:Y:S04]  /*d55d0*/  LDL.LU R202, [R1+0x4704] ;  /* 0x0047040001ca7983 */ /* 0x000f280000300800 */
[----:B------:R-:W4:Y:S04]  /*d55e0*/  LDL.LU R199, [R1+0x4700] ;  /* 0x0047000001c77983 */ /* 0x000f280000300800 */
[----:B------:R-:W0:Y:S01]  /*d55f0*/  LDS.128 R8, [R6] ;  /* 0x0000000006087984 */ /* 0x000e220000000c00 */
[----:B------:R-:W-:Y:S01]  /*d5600*/  BAR.SYNC.DEFER_BLOCKING 0x0 ;  /* 0x0000000000007b1d */ /* 0x000fe20000010000 */
[----:B---3--:R-:W-:-:S05]  /*d5610*/  PRMT R31, R195, 0x4210, R35 ;  /* 0x00004210c31f7816 */ /* 0x008fca0000000023 */
[----:B------:R-:W3:Y:S04]  /*d5620*/  LDL.LU R195, [R1+0x46fc] ;  /* 0x0046fc0001c37983 */ /* 0x000ee80000300800 */
[----:B------:R-:W-:Y:S01]  /*d5630*/  STSM.16.M88.4 [R222], R24 ;  /* 0x00000018de007844 */ /* 0x000fe20000000200 */
[----:B------:R-:W-:Y:S06]  /*d5640*/  BAR.SYNC.DEFER_BLOCKING 0x0 ;  /* 0x0000000000007b1d */ /* 0x000fec0000010000 */
[----:B------:R-:W1:Y:S02]  /*d5650*/  LDS.128 R36, [R6] ;  /* 0x0000000006247984 */ /* 0x000e640000000c00 */
[----:B------:R-:W-:Y:S01]  /*d5660*/  BAR.SYNC.DEFER_BLOCKING 0x0 ;  /* 0x0000000000007b1d */ /* 0x000fe20000010000 */
[----:B0-----:R-:W-:-:S02]  /*d5670*/  IMAD.MOV.U32 R245, RZ, RZ, R8 ;  /* 0x000000fffff57224 */ /* 0x001fc400078e0008 */
[----:B------:R-:W-:Y:S02]  /*d5680*/  IMAD.MOV.U32 R2, RZ, RZ, R10 ;  /* 0x000000ffff027224 */ /* 0x000fe400078e000a */
[----:B------:R-:W-:Y:S01]  /*d5690*/  IMAD.MOV.U32 R247, RZ, RZ, R9 ;  /* 0x000000fffff77224 */ /* 0x000fe200078e0009 */
[----:B------:R-:W-:Y:S04]  /*d56a0*/  STL.64 [R1+0x5248], R244 ;  /* 0x005248f401007387 */ /* 0x000fe80000100a00 */
[----:B------:R0:W-:Y:S01]  /*d56b0*/  STSM.16.M88.4 [R222], R28 ;  /* 0x0000001cde007844 */ /* 0x0001e20000000200 */
[----:B-1----:R-:W-:Y:S02]  /*d56c0*/  IMAD.MOV.U32 R3, RZ, RZ, R38 ;  /* 0x000000ffff037224 */ /* 0x002fe400078e0026 */
[----:B------:R-:W-:-:S03]  /*d56d0*/  IMAD.MOV.U32 R246, RZ, RZ, R36 ;  /* 0x000000fffff67224 */ /* 0x000fc600078e0024 */
[----:B------:R-:W-:Y:S04]  /*d56e0*/  STL.64 [R1+0x5270], R2 ;  /* 0x0052700201007387 */ /* 0x000fe80000100a00 */
[----:B------:R-:W-:Y:S01]  /*d56f0*/  STL.64 [R1+0x5260], R246 ;  /* 0x005260f601007387 */ /* 0x000fe20000100a00 */
[----:B------:R-:W-:Y:S01]  /*d5700*/  BAR.SYNC.DEFER_BLOCKING 0x0 ;  /* 0x0000000000007b1d */ /* 0x000fe20000010000 */
[----:B--2---:R-:W-:Y:S02]  /*d5710*/  PRMT R25, R212, 0x5210, R33 ;  /* 0x00005210d4197816 */ /* 0x004fe40000000021 */
[----:B------:R-:W-:Y:S02]  /*d5720*/  PRMT R26, R211, 0x5210, R34 ;  /* 0x00005210d31a7816 */ /* 0x000fe40000000022 */
[----:B------:R-:W-:-:S02]  /*d5730*/  LOP3.LUT R33, R208, 0xffff, RZ, 0xc0, !PT ;  /* 0x0000ffffd0217812 */ /* 0x000fc400078ec0ff */
[----:B----4-:R-:W-:Y:S02]  /*d5740*/  LOP3.LUT R34, R207, 0xffff, RZ, 0xc0, !PT ;  /* 0x0000ffffcf227812 */ /* 0x010fe400078ec0ff */
[----:B------:R-:W-:Y:S02]  /*d5750*/  PRMT R27, R210, 0x5210, R35 ;  /* 0x00005210d21b7816 */ /* 0x000fe40000000023 */
[----:B------:R-:W-:Y:S02]  /*d5760*/  LOP3.LUT R35, R206, 0xffff, RZ, 0xc0, !PT ;  /* 0x0000ffffce237812 */ /* 0x000fe400078ec0ff */
[----:B0-----:R-:W-:Y:S02]  /*d5770*/  PRMT R29, R202, 0x4210, R33 ;  /* 0x00004210ca1d7816 */ /* 0x001fe40000000021 */
[----:B------:R-:W2:Y:S01]  /*d5780*/  LDL.LU R202, [R1+0xcac] ;  /* 0x000cac0001ca7983 */ /* 0x000ea20000300800 */
[----:B------:R-:W-:-:S03]  /*d5790*/  PRMT R30, R199, 0x4210, R34 ;  /* 0x00004210c71e7816 */ /* 0x000fc60000000022 */
[----:B------:R-:W4:Y:S01]  /*d57a0*/  LDL.LU R199, [R1+0xca8] ;  /* 0x000ca80001c77983 */ /* 0x000f220000300800 */
[----:B---3--:R-:W-:-:S03]  /*d57b0*/  PRMT R31, R195, 0x4210, R35 ;  /* 0x00004210c31f7816 */ /* 0x008fc60000000023 */
[----:B------:R-:W3:Y:S01]  /*d57c0*/  LDL.LU R195, [R1+0xcb0] ;  /* 0x000cb00001c37983 */ /* 0x000ee20000300800 */
[----:B------:R-:W-:Y:S02]  /*d57d0*/  IMAD.MOV.U32 R248, RZ, RZ, R37 ;  /* 0x000000fffff87224 */ /* 0x000fe400078e0025 */
[----:B------:R-:W-:Y:S02]  /*d57e0*/  IMAD.MOV.U32 R13, RZ, RZ, R39 ;  /* 0x000000ffff0d7224 */ /* 0x000fe400078e0027 */
[----:B------:R-:W0:Y:S01]  /*d57f0*/  LDS.128 R36, [R6] ;  /* 0x0000000006247984 */ /* 0x000e220000000c00 */
[----:B------:R-:W-:Y:S01]  /*d5800*/  PRMT R24, R213, 0x5210, R32 ;  /* 0x00005210d5187816 */ /* 0x000fe20000000020 */
[----:B------:R-:W-:Y:S01]  /*d5810*/  BAR.SYNC.DEFER_BLOCKING 0x0 ;  /* 0x0000000000007b1d */ /* 0x000fe20000010000 */
[----:B------:R-:W-:-:S05]  /*d5820*/  LOP3.LUT R32, R209, 0xffff, RZ, 0xc0, !PT ;  /* 0x0000ffffd1207812 */ /* 0x000fca00078ec0ff */
[----:B------:R-:W3:Y:S04]  /*d5830*/  LDL.LU R213, [R1+0x338] ;  /* 0x0003380001d57983 */ /* 0x000ee80000300800 */
[----:B------:R-:W3:Y:S04]  /*d5840*/  LDL.LU R212, [R1+0x4d20] ;  /* 0x004d200001d47983 */ /* 0x000ee80000300800 */
[----:B------:R-:W3:Y:S04]  /*d5850*/  LDL.LU R211, [R1+0x4d1c] ;  /* 0x004d1c0001d37983 */ /* 0x000ee80000300800 */
[----:B------:R-:W3:Y:S04]  /*d5860*/  LDL.LU R210, [R1+0x4bb0] ;  /* 0x004bb00001d27983 */ /* 0x000ee80000300800 */
[----:B------:R-:W3:Y:S01]  /*d5870*/  LDL.LU R209, [R1+0x4bac] ;  /* 0x004bac0001d17983 */ /* 0x000ee20000300800 */
[----:B------:R-:W-:-:S03]  /*d5880*/  PRMT R28, R203, 0x4210, R32 ;  /* 0x00004210cb1c7816 */ /* 0x000fc60000000020 */
[----:B------:R-:W3:Y:S04]  /*d5890*/  LDL.LU R208, [R1+0x4714] ;  /* 0x0047140001d07983 */ /* 0x000ee80000300800 */
[----:B------:R-:W3:Y:S04]  /*d58a0*/  LDL.LU R207, [R1+0x4718] ;  /* 0x0047180001cf7983 */ /* 0x000ee80000300800 */
[----:B------:R-:W3:Y:S04]  /*d58b0*/  LDL.LU R206, [R1+0x4710] ;  /* 0x0047100001ce7983 */ /* 0x000ee80000300800 */
[----:B------:R-:W3:Y:S04]  /*d58c0*/  LDL.LU R203, [R1+0x4648] ;  /* 0x0046480001cb7983 */ /* 0x000ee80000300800 */
[----:B------:R-:W-:Y:S01]  /*d58d0*/  STSM.16.M88.4 [R222], R24 ;  /* 0x00000018de007844 */ /* 0x000fe20000000200 */
[----:B------:R-:W-:Y:S01]  /*d58e0*/  BAR.SYNC.DEFER_BLOCKING 0x0 ;  /* 0x0000000000007b1d */ /* 0x000fe20000010000 */
[----:B0-----:R-:W-:-:S02]  /*d58f0*/  IMAD.MOV.U32 R249, RZ, RZ, R36 ;  /* 0x000000fffff97224 */ /* 0x001fc400078e0024 */
[----:B------:R-:W-:Y:S02]  /*d5900*/  IMAD.MOV.U32 R251, RZ, RZ, R37 ;  /* 0x000000fffffb7224 */ /* 0x000fe400078e0025 */
[----:B------:R-:W-:Y:S02]  /*d5910*/  IMAD.MOV.U32 R12, RZ, RZ, R38 ;  /* 0x000000ffff0c7224 */ /* 0x000fe400078e0026 */
[----:B------:R-:W-:Y:S02]  /*d5920*/  IMAD.MOV.U32 R10, RZ, RZ, R39 ;  /* 0x000000ffff0a7224 */ /* 0x000fe400078e0027 */
[----:B------:R-:W0:Y:S01]  /*d5930*/  LDS.128 R36, [R6] ;  /* 0x0000000006247984 */ /* 0x000e220000000c00 */
[----:B------:R-:W-:Y:S06]  /*d5940*/  BAR.SYNC.DEFER_BLOCKING 0x0 ;  /* 0x0000000000007b1d */ /* 0x000fec0000010000 */
[----:B------:R-:W-:Y:S04]  /*d5950*/  STL.64 [R1+0x5288], R248 ;  /* 0x005288f801007387 */ /* 0x000fe80000100a00 */
[----:B------:R2:W-:Y:S01]  /*d5960*/  STSM.16.M88.4 [R222], R28 ;  /* 0x0000001cde007844 */ /* 0x0005e20000000200 */
[----:B------:R-:W-:Y:S01]  /*d5970*/  IMAD.MOV.U32 R8, RZ, RZ, R11 ;  /* 0x000000ffff087224 */ /* 0x000fe200078e000b */
[----:B------:R-:W-:Y:S01]  /*d5980*/  BAR.SYNC.DEFER_BLOCKING 0x0 ;  /* 0x0000000000007b1d */ /* 0x000fe20000010000 */
[----:B--2---:R-:W-:-:S02]  /*d5990*/  PRMT R28, R202, 0x5210, R32 ;  /* 0x00005210ca1c7816 */ /* 0x004fc40000000020 */
[----:B----4-:R-:W-:-:S03]  /*d59a0*/  PRMT R29, R199, 0x5210, R33 ;  /* 0x00005210c71d7816 */ /* 0x010fc60000000021 */
[----:B------:R-:W2:Y:S04]  /*d59b0*/  LDL.LU R202, [R1+0xcc8] ;  /* 0x000cc80001ca7983 */ /* 0x000ea80000300800 */
[----:B------:R-:W4:Y:S01]  /*d59c0*/  LDL.LU R199, [R1+0xcc4] ;  /* 0x000cc40001c77983 */ /* 0x000f220000300800 */
[----:B---3--:R-:W-:Y:S01]  /*d59d0*/  PRMT R30, R195, 0x5210, R34 ;  /* 0x00005210c31e7816 */ /* 0x008fe20000000022 */
[----:B0-----:R-:W-:Y:S02]  /*d59e0*/  IMAD.MOV.U32 R250, RZ, RZ, R36 ;  /* 0x000000fffffa7224 */ /* 0x001fe400078e0024 */
[----:B------:R-:W3:Y:S01]  /*d59f0*/  LDL.LU R195, [R1+0xcc0] ;  /* 0x000cc00001c37983 */ /* 0x000ee20000300800 */
[----:B------:R-:W-:-:S03]  /*d5a00*/  IMAD.MOV.U32 R252, RZ, RZ, R37 ;  /* 0x000000fffffc7224 */ /* 0x000fc600078e0025 */
[----:B------:R-:W3:Y:S01]  /*d5a10*/  LDL.LU R43, [R1+0xcbc] ;  /* 0x000cbc00012b7983 */ /* 0x000ee20000300800 */
[----:B------:R-:W-:Y:S02]  /*d5a20*/  IMAD.MOV.U32 R11, RZ, RZ, R38 ;  /* 0x000000ffff0b7224 */ /* 0x000fe400078e0026 */
[----:B------:R-:W-:Y:S01]  /*d5a30*/  IMAD.MOV.U32 R9, RZ, RZ, R39 ;  /* 0x000000ffff097224 */ /* 0x000fe200078e0027 */
[----:B------:R-:W3:Y:S04]  /*d5a40*/  LDL.LU R42, [R1+0x4d30] ;  /* 0x004d3000012a7983 */ /* 0x000ee80000300800 */
[----:B------:R-:W3:Y:S04]  /*d5a50*/  LDL.LU R41, [R1+0x4d2c] ;  /* 0x004d2c0001297983 */ /* 0x000ee80000300800 */
[----:B------:R-:W3:Y:S01]  /*d5a60*/  LDL.LU R40, [R1+0x4bc0] ;  /* 0x004bc00001287983 */ /* 0x000ee20000300800 */
[----:B------:R-:W-:-:S03]  /*d5a70*/  LOP3.LUT R36, R212, 0xffff, RZ, 0xc0, !PT ;  /* 0x0000ffffd4247812 */ /* 0x000fc600078ec0ff */
[----:B------:R-:W-:Y:S01]  /*d5a80*/  LDS.128 R24, [R6] ;  /* 0x0000000006187984 */ /* 0x000fe20000000c00 */
[----:B------:R-:W-:Y:S02]  /*d5a90*/  LOP3.LUT R37, R211, 0xffff, RZ, 0xc0, !PT ;  /* 0x0000ffffd3257812 */ /* 0x000fe400078ec0ff */
[----:B------:R-:W-:Y:S02]  /*d5aa0*/  LOP3.LUT R38, R210, 0xffff, RZ, 0xc0, !PT ;  /* 0x0000ffffd2267812 */ /* 0x000fe400078ec0ff */
[----:B------:R-:W-:Y:S02]  /*d5ab0*/  LOP3.LUT R39, R209, 0xffff, RZ, 0xc0, !PT ;  /* 0x0000ffffd1277812 */ /* 0x000fe400078ec0ff */
[----:B------:R-:W3:Y:S01]  /*d5ac0*/  LDL.LU R209, [R1+0x4bbc] ;  /* 0x004bbc0001d17983 */ /* 0x000ee20000300800 */
[----:B------:R-:W-:-:S03]  /*d5ad0*/  PRMT R32, R208, 0x4210, R36 ;  /* 0x00004210d0207816 */ /* 0x000fc60000000024 */
[----:B------:R-:W3:Y:S01]  /*d5ae0*/  LDL.LU R208, [R1+0x4724] ;  /* 0x0047240001d07983 */ /* 0x000ee20000300800 */
[----:B------:R-:W-:Y:S02]  /*d5af0*/  PRMT R31, R213, 0x5210, R35 ;  /* 0x00005210d51f7816 */ /* 0x000fe40000000023 */
[----:B------:R-:W-:Y:S01]  /*d5b00*/  PRMT R33, R207, 0x4210, R37 ;  /* 0x00004210cf217816 */ /* 0x000fe20000000025 */
[----:B------:R-:W3:Y:S01]  /*d5b10*/  LDL.LU R214, [R1+0x4720] ;  /* 0x0047200001d67983 */ /* 0x000ee20000300800 */
[----:B------:R-:W-:-:S03]  /*d5b20*/  PRMT R34, R206, 0x4210, R38 ;  /* 0x00004210ce227816 */ /* 0x000fc60000000026 */
[----:B------:R-:W3:Y:S01]  /*d5b30*/  LDL.LU R207, [R1+0x471c] ;  /* 0x00471c0001cf7983 */ /* 0x000ee20000300800 */
[----:B------:R-:W-:-:S03]  /*d5b40*/  PRMT R35, R203, 0x4210, R39 ;  /* 0x00004210cb237816 */ /* 0x000fc60000000027 */
[----:B------:R-:W3:Y:S04]  /*d5b50*/  LDL.LU R206, [R1+0x464c] ;  /* 0x00464c0001ce7983 */ /* 0x000ee80000300800 */
[----:B------:R-:W3:Y:S01]  /*d5b60*/  LDL.LU R203, [R1+0xcd8] ;  /* 0x000cd80001cb7983 */ /* 0x000ee20000300800 */
[----:B------:R-:W-:Y:S01]  /*d5b70*/  BAR.SYNC.DEFER_BLOCKING 0x0 ;  /* 0x0000000000007b1d */ /* 0x000fe20000010000 */
[----:B----4-:R-:W-:-:S05]  /*d5b80*/  PRMT R37, R199, 0x5210, R37 ;  /* 0x00005210c7257816 */ /* 0x010fca0000000025 */
[----:B------:R-:W4:Y:S01]  /*d5b90*/  LDL.LU R199, [R1+0xcd4] ;  /* 0x000cd40001c77983 */ /* 0x000f220000300800 */
[----:B--2---:R-:W-:-:S03]  /*d5ba0*/  PRMT R36, R202, 0x5210, R36 ;  /* 0x00005210ca247816 */ /* 0x004fc60000000024 */
[----:B------:R-:W2:Y:S04]  /*d5bb0*/  LDL.LU R213, [R1+0xcd0] ;  /* 0x000cd00001d57983 */ /* 0x000ea80000300800 */
[----:B------:R-:W2:Y:S04]  /*d5bc0*/  LDL.LU R212, [R1+0x344] ;  /* 0x0003440001d47983 */ /* 0x000ea80000300800 */
[----:B------:R-:W2:Y:S04]  /*d5bd0*/  LDL.LU R211, [R1+0x4d44] ;  /* 0x004d440001d37983 */ /* 0x000ea80000300800 */
[----:B------:R-:W2:Y:S04]  /*d5be0*/  LDL.LU R210, [R1+0x4d40] ;  /* 0x004d400001d27983 */ /* 0x000ea80000300800 */
[----:B------:R-:W2:Y:S01]  /*d5bf0*/  LDL.LU R202, [R1+0x4bd8] ;  /* 0x004bd80001ca7983 */ /* 0x000ea20000300800 */
[----:B---3--:R-:W-:-:S03]  /*d5c00*/  PRMT R38, R195, 0x5210, R38 ;  /* 0x00005210c3267816 */ /* 0x008fc60000000026 */
[----:B------:R-:W3:Y:S01]  /*d5c10*/  LDL.LU R195, [R1+0x4bd0] ;  /* 0x004bd00001c37983 */ /* 0x000ee20000300800 */
[----:B------:R-:W-:Y:S02]  /*d5c20*/  LOP3.LUT R44, R42, 0xffff, RZ, 0xc0, !PT ;  /* 0x0000ffff2a2c7812 */ /* 0x000fe400078ec0ff */
[----:B------:R-:W-:Y:S02]  /*d5c30*/  PRMT R39, R43, 0x5210, R39 ;  /* 0x000052102b277816 */ /* 0x000fe40000000027 */
[----:B------:R-:W-:Y:S02]  /*d5c40*/  LOP3.LUT R46, R40, 0xffff, RZ, 0xc0, !PT ;  /* 0x0000ffff282e7812 */ /* 0x000fe400078ec0ff */
[----:B------:R-:W-:Y:S02]  /*d5c50*/  LOP3.LUT R47, R209, 0xffff, RZ, 0xc0, !PT ;  /* 0x0000ffffd12f7812 */ /* 0x000fe400078ec0ff */
        /* <DEDUP_REMOVED lines=9> */
[----:B------:R-:W-:-:S04]  /*d5cf0*/  LOP3.LUT R45, R41, 0xffff, RZ, 0xc0, !PT ;  /* 0x0000ffff292d7812 */ /* 0x000fc800078ec0ff */
[--C-:B------:R-:W-:Y:S02]  /*d5d00*/  PRMT R41, R214, 0x4210, R45.reuse ;  /* 0x00004210d6297816 */ /* 0x100fe4000000002d */
[----:B----4-:R-:W-:Y:S02]  /*d5d10*/  PRMT R45, R199, 0x5210, R45 ;  /* 0x00005210c72d7816 */ /* 0x010fe4000000002d */
[----:B------:R-:W4:Y:S04]  /*d5d20*/  LDL.LU R199, [R1+0xce4] ;  /* 0x000ce40001c77983 */ /* 0x000f280000300800 */
[----:B------:R-:W4:Y:S04]  /*d5d30*/  LDL.LU R59, [R1+0xcec] ;  /* 0x000cec00013b7983 */ /* 0x000f280000300800 */
[----:B------:R-:W4:Y:S04]  /*d5d40*/  LDL.LU R58, [R1+0x348] ;  /* 0x00034800013a7983 */ /* 0x000f280000300800 */
[----:B------:R-:W4:Y:S04]  /*d5d50*/  LDL.LU R57, [R1+0x4d54] ;  /* 0x004d540001397983 */ /* 0x000f280000300800 */
[----:B------:R-:W4:Y:S01]  /*d5d60*/  LDL.LU R56, [R1+0x4d50] ;  /* 0x004d500001387983 */ /* 0x000f220000300800 */
[----:B--2---:R-:W-:-:S03]  /*d5d70*/  LOP3.LUT R54, R202, 0xffff, RZ, 0xc0, !PT ;  /* 0x0000ffffca367812 */ /* 0x004fc600078ec0ff */
[----:B------:R-:W2:Y:S01]  /*d5d80*/  LDL.LU R202, [R1+0x4be4] ;  /* 0x004be40001ca7983 */ /* 0x000ea20000300800 */
[----:B---3--:R-:W-:-:S03]  /*d5d90*/  LOP3.LUT R55, R195, 0xffff, RZ, 0xc0, !PT ;  /* 0x0000ffffc3377812 */ /* 0x008fc600078ec0ff */
[----:B------:R-:W3:Y:S01]  /*d5da0*/  LDL.LU R195, [R1+0x4be0] ;  /* 0x004be00001c37983 */ /* 0x000ee20000300800 */
[----:B------:R-:W-:Y:S02]  /*d5db0*/  LOP3.LUT R52, R211, 0xffff, RZ, 0xc0, !PT ;  /* 0x0000ffffd3347812 */ /* 0x000fe400078ec0ff */
[----:B------:R-:W-:Y:S01]  /*d5dc0*/  LOP3.LUT R53, R210, 0xffff, RZ, 0xc0, !PT ;  /* 0x0000ffffd2357812 */ /* 0x000fe200078ec0ff */
[----:B------:R-:W3:Y:S04]  /*d5dd0*/  LDL.LU R214, [R1+0x4794] ;  /* 0x0047940001d67983 */ /* 0x000ee80000300800 */
[----:B------:R-:W3:Y:S04]  /*d5de0*/  LDL.LU R211, [R1+0x4758] ;  /* 0x0047580001d37983 */ /* 0x000ee80000300800 */
        /* <DEDUP_REMOVED lines=9> */
[----:B------:R-:W-:Y:S01]  /*d5e80*/  PRMT R50, R207, 0x4210, R54 ;  /* 0x00004210cf327816 */ /* 0x000fe20000000036 */
[----:B------:R-:W3:Y:S01]  /*d5e90*/  LDL.LU R212, [R1+0xcfc] ;  /* 0x000cfc0001d47983 */ /* 0x000ee20000300800 */
[----:B------:R-:W-:-:S03]  /*d5ea0*/  PRMT R51, R206, 0x4210, R55 ;  /* 0x00004210ce337816 */ /* 0x000fc60000000037 */
[----:B------:R-:W3:Y:S04]  /*d5eb0*/  LDL.LU R208, [R1+0xc88] ;  /* 0x000c880001d07983 */ /* 0x000ee80000300800 */
[----:B------:R-:W3:Y:S04]  /*d5ec0*/  LDL.LU R207, [R1+0x4d64] ;  /* 0x004d640001cf7983 */ /* 0x000ee80000300800 */
[----:B------:R-:W3:Y:S01]  /*d5ed0*/  LDL.LU R206, [R1+0x4d60] ;  /* 0x004d600001ce7983 */ /* 0x000ee20000300800 */
[----:B----4-:R-:W-:-:S03]  /*d5ee0*/  PRMT R53, R199, 0x5210, R53 ;  /* 0x00005210c7357816 */ /* 0x010fc60000000035 */
[----:B------:R-:W4:Y:S01]  /*d5ef0*/  LDL.LU R199, [R1+0x4bf8] ;  /* 0x004bf80001c77983 */ /* 0x000f220000300800 */
[----:B--2---:R-:W-:-:S03]  /*d5f00*/  LOP3.LUT R62, R202, 0xffff, RZ, 0xc0, !PT ;  /* 0x0000ffffca3e7812 */ /* 0x004fc600078ec0ff */
[----:B------:R-:W2:Y:S01]  /*d5f10*/  LDL.LU R202, [R1+0x4bf4] ;  /* 0x004bf40001ca7983 */ /* 0x000ea20000300800 */
[----:B---3--:R-:W-:-:S03]  /*d5f20*/  LOP3.LUT R63, R195, 0xffff, RZ, 0xc0, !PT ;  /* 0x0000ffffc33f7812 */ /* 0x008fc600078ec0ff */
[----:B------:R-:W3:Y:S01]  /*d5f30*/  LDL.LU R195, [R1+0x47d0] ;  /* 0x0047d00001c37983 */ /* 0x000ee20000300800 */
[----:B------:R-:W-:Y:S02]  /*d5f40*/  LOP3.LUT R61, R56, 0xffff, RZ, 0xc0, !PT ;  /* 0x0000ffff383d7812 */ /* 0x000fe400078ec0ff */
[----:B------:R-:W-:Y:S02]  /*d5f50*/  LOP3.LUT R60, R57, 0xffff, RZ, 0xc0, !PT ;  /* 0x0000ffff393c7812 */ /* 0x000fe400078ec0ff */
[----:B------:R-:W-:Y:S02]  /*d5f60*/  PRMT R55, R58, 0x5210, R55 ;  /* 0x000052103a377816 */ /* 0x000fe40000000037 */
[----:B------:R-:W-:Y:S02]  /*d5f70*/  PRMT R57, R211, 0x4210, R61 ;  /* 0x00004210d3397816 */ /* 0x000fe4000000003d */
[----:B------:R-:W-:Y:S01]  /*d5f80*/  PRMT R54, R59, 0x5210, R54 ;  /* 0x000052103b367816 */ /* 0x000fe20000000036 */
[----:B------:R-:W3:Y:S01]  /*d5f90*/  LDL.LU R211, [R1+0x47a0] ;  /* 0x0047a00001d37983 */ /* 0x000ee20000300800 */
[----:B------:R-:W-:-:S02]  /*d5fa0*/  PRMT R58, R210, 0x4210, R62 ;  /* 0x00004210d23a7816 */ /* 0x000fc4000000003e */
[----:B------:R-:W-:Y:S01]  /*d5fb0*/  PRMT R56, R214, 0x4210, R60 ;  /* 0x00004210d6387816 */ /* 0x000fe2000000003c */
[----:B------:R-:W3:Y:S01]  /*d5fc0*/  LDL.LU R210, [R1+0x47a8] ;  /* 0x0047a80001d27983 */ /* 0x000ee20000300800 */
[----:B------:R-:W-:-:S03]  /*d5fd0*/  PRMT R59, R209, 0x4210, R63 ;  /* 0x00004210d13b7816 */ /* 0x000fc6000000003f */
[----:B------:R-:W3:Y:S01]  /*d5fe0*/  LDL.LU R209, [R1+0x4644] ;  /* 0x0046440001d17983 */ /* 0x000ee20000300800 */
[----:B------:R-:W-:-:S03]  /*d5ff0*/  PRMT R60, R203, 0x5210, R60 ;  /* 0x00005210cb3c7816 */ /* 0x000fc6000000003c */
[----:B------:R-:W3:Y:S04]  /*d6000*/  LDL.LU R203, [R1+0xd10] ;  /* 0x000d100001cb7983 */ /* 0x000ee80000300800 */
[----:B------:R-:W3:Y:S04]  /*d6010*/  LDL.LU R75, [R1+0xd08] ;  /* 0x000d0800014b7983 */ /* 0x000ee80000300800 */
[----:B------:R-:W3:Y:S01]  /*d6020*/  LDL.LU R74, [R1+0xd14] ;  /* 0x000d1400014a7983 */ /* 0x000ee20000300800 */
[----:B------:R-:W-:-:S03]  /*d6030*/  PRMT R63, R208, 0x5210, R63 ;  /* 0x00005210d03f7816 */ /* 0x000fc6000000003f */
[----:B------:R-:W3:Y:S04]  /*d6040*/  LDL.LU R73, [R1+0xd0c] ;  /* 0x000d0c0001497983 */ /* 0x000ee80000300800 */
[----:B------:R-:W3:Y:S01]  /*d6050*/  LDL.LU R72, [R1+0x4d78] ;  /* 0x004d780001487983 */ /* 0x000ee20000300800 */
[----:B------:R-:W-:-:S03]  /*d6060*/  LOP3.LUT R68, R207, 0xffff, RZ, 0xc0, !PT ;  /* 0x0000ffffcf447812 */ /* 0x000fc600078ec0ff */
[----:B------:R-:W3:Y:S01]  /*d6070*/  LDL.LU R208, [R1+0x4d70] ;  /* 0x004d700001d07983 */ /* 0x000ee20000300800 */
[----:B------:R-:W-:Y:S02]  /*d6080*/  LOP3.LUT R69, R206, 0xffff, RZ, 0xc0, !PT ;  /* 0x0000ffffce457812 */ /* 0x000fe400078ec0ff */
[----:B----4-:R-:W-:Y:S02]  /*d6090*/  LOP3.LUT R70, R199, 0xffff, RZ, 0xc0, !PT ;  /* 0x0000ffffc7467812 */ /* 0x010fe400078ec0ff */
[----:B------:R-:W4:Y:S04]  /*d60a0*/  LDL.LU R199, [R1+0x4c14] ;  /* 0x004c140001c77983 */ /* 0x000f280000300800 */
[----:B------:R-:W4:Y:S04]  /*d60b0*/  LDL.LU R214, [R1+0x4c10] ;  /* 0x004c100001d67983 */ /* 0x000f280000300800 */
[----:B------:R-:W4:Y:S04]  /*d60c0*/  LDL.LU R207, [R1+0x4818] ;  /* 0x0048180001cf7983 */ /* 0x000f280000300800 */
[----:B------:R-:W4:Y:S01]  /*d60d0*/  LDL.LU R206, [R1+0x4824] ;  /* 0x0048240001ce7983 */ /* 0x000f220000300800 */
[----:B--2---:R-:W-:-:S03]  /*d60e0*/  LOP3.LUT R71, R202, 0xffff, RZ, 0xc0, !PT ;  /* 0x0000ffffca477812 */ /* 0x004fc600078ec0ff */
[----:B------:R-:W2:Y:S01]  /*d60f0*/  LDL.LU R202, [R1+0x47e8] ;  /* 0x0047e80001ca7983 */ /* 0x000ea20000300800 */
[----:B---3--:R-:W-:-:S03]  /*d6100*/  PRMT R64, R195, 0x4210, R68 ;  /* 0x00004210c3407816 */ /* 0x008fc60000000044 */
        /* <DEDUP_REMOVED lines=9> */
[----:B------:R-:W-:-:S03]  /*d61a0*/  PRMT R67, R209, 0x4210, R71 ;  /* 0x00004210d1437816 */ /* 0x000fc60000000047 */
[----:B------:R-:W3:Y:S01]  /*d61b0*/  LDL.LU R209, [R1+0x4d88] ;  /* 0x004d880001d17983 */ /* 0x000ee20000300800 */
[----:B------:R-:W-:-:S03]  /*d61c0*/  PRMT R68, R203, 0x5210, R68 ;  /* 0x00005210cb447816 */ /* 0x000fc60000000044 */
[----:B------:R-:W3:Y:S01]  /*d61d0*/  LDL.LU R203, [R1+0x4d84] ;  /* 0x004d840001cb7983 */ /* 0x000ee20000300800 */
[----:B------:R-:W-:Y:S02]  /*d61e0*/  PRMT R69, R75, 0x5210, R69 ;  /* 0x000052104b457816 */ /* 0x000fe40000000045 */
[----:B------:R-:W-:Y:S02]  /*d61f0*/  PRMT R70, R74, 0x5210, R70 ;  /* 0x000052104a467816 */ /* 0x000fe40000000046 */
[----:B------:R-:W-:Y:S02]  /*d6200*/  PRMT R71, R73, 0x5210, R71 ;  /* 0x0000521049477816 */ /* 0x000fe40000000047 */
[----:B------:R-:W-:Y:S02]  /*d6210*/  LOP3.LUT R76, R72, 0xffff, RZ, 0xc0, !PT ;  /* 0x0000ffff484c7812 */ /* 0x000fe400078ec0ff */
[----:B------:R-:W-:Y:S02]  /*d6220*/  LOP3.LUT R77, R208, 0xffff, RZ, 0xc0, !PT ;  /* 0x0000ffffd04d7812 */ /* 0x000fe400078ec0ff */
[----:B------:R-:W3:Y:S01]  /*d6230*/  LDL.LU R208, [R1+0x4c30] ;  /* 0x004c300001d07983 */ /* 0x000ee20000300800 */
[----:B----4-:R-:W-:-:S03]  /*d6240*/  LOP3.LUT R78, R199, 0xffff, RZ, 0xc0, !PT ;  /* 0x0000ffffc74e7812 */ /* 0x010fc600078ec0ff */
[----:B------:R-:W4:Y:S01]  /*d6250*/  LDL.LU R199, [R1+0x4c28] ;  /* 0x004c280001c77983 */ /* 0x000f220000300800 */
[----:B------:R-:W-:Y:S02]  /*d6260*/  LOP3.LUT R79, R214, 0xffff, RZ, 0xc0, !PT ;  /* 0x0000ffffd64f7812 */ /* 0x000fe400078ec0ff */
[----:B------:R-:W-:Y:S02]  /*d6270*/  PRMT R72, R207, 0x4210, R76 ;  /* 0x00004210cf487816 */ /* 0x000fe4000000004c */
[----:B------:R-:W4:Y:S01]  /*d6280*/  LDL.LU R207, [R1+0x484c] ;  /* 0x00484c0001cf7983 */ /* 0x000f220000300800 */
[----:B------:R-:W-:-:S03]  /*d6290*/  PRMT R73, R206, 0x4210, R77 ;  /* 0x00004210ce497816 */ /* 0x000fc6000000004d */
[----:B------:R-:W4:Y:S01]  /*d62a0*/  LDL.LU R206, [R1+0x4834] ;  /* 0x0048340001ce7983 */ /* 0x000f220000300800 */
[----:B--2---:R-:W-:-:S03]  /*d62b0*/  PRMT R74, R202, 0x4210, R78 ;  /* 0x00004210ca4a7816 */ /* 0x004fc6000000004e */
[----:B------:R-:W2:Y:S01]  /*d62c0*/  LDL.LU R202, [R1+0x4848] ;  /* 0x0048480001ca7983 */ /* 0x000ea20000300800 */
[----:B---3--:R-:W-:-:S03]  /*d62d0*/  PRMT R75, R195, 0x4210, R79 ;  /* 0x00004210c34b7816 */ /* 0x008fc6000000004f */
[----:B------:R-:W3:Y:S04]  /*d62e0*/  LDL.LU R195, [R1+0x4828] ;  /* 0x0048280001c37983 */ /* 0x000ee80000300800 */
[----:B------:R-:W-:Y:S01]  /*d62f0*/  STSM.16.M88.4 [R222], R28 ;  /* 0x0000001cde007844 */ /* 0x000fe20000000200 */
[----:B------:R-:W-:Y:S06]  /*d6300*/  BAR.SYNC.DEFER_BLOCKING 0x0 ;  /* 0x0000000000007b1d */ /* 0x000fec0000010000 */
[----:B------:R-:W3:Y:S04]  /*d6310*/  LDL.LU R91, [R1+0xd34] ;  /* 0x000d3400015b7983 */ /* 0x000ee80000300800 */
[----:B------:R-:W3:Y:S04]  /*d6320*/  LDL.LU R90, [R1+0xd30] ;  /* 0x000d3000015a7983 */ /* 0x000ee80000300800 */
[----:B------:R-:W3:Y:S04]  /*d6330*/  LDL.LU R89, [R1+0xd38] ;  /* 0x000d380001597983 */ /* 0x000ee80000300800 */
[----:B------:R-:W3:Y:S01]  /*d6340*/  LDL.LU R88, [R1+0xcb4] ;  /* 0x000cb40001587983 */ /* 0x000ee20000300800 */
[----:B------:R-:W-:-:S03]  /*d6350*/  LOP3.LUT R84, R209, 0xffff, RZ, 0xc0, !PT ;  /* 0x0000ffffd1547812 */ /* 0x000fc600078ec0ff */
[----:B------:R-:W-:Y:S04]  /*d6360*/  LDS.128 R28, [R6] ;  /* 0x00000000061c7984 */ /* 0x000fe80000000c00 */
[----:B------:R-:W3:Y:S01]  /*d6370*/  LDL.LU R209, [R1+0x4d9c] ;  /* 0x004d9c0001d17983 */ /* 0x000ee20000300800 */
[----:B------:R-:W-:Y:S01]  /*d6380*/  BAR.SYNC.DEFER_BLOCKING 0x0 ;  /* 0x0000000000007b1d */ /* 0x000fe20000010000 */
[----:B------:R-:W-:-:S05]  /*d6390*/  LOP3.LUT R85, R203, 0xffff, RZ, 0xc0, !PT ;  /* 0x0000ffffcb557812 */ /* 0x000fca00078ec0ff */
        /* <DEDUP_REMOVED lines=8> */
[----:B------:R-:W-:-:S05]  /*d6420*/  LOP3.LUT R86, R208, 0xffff, RZ, 0xc0, !PT ;  /* 0x0000ffffd0567812 */ /* 0x000fca00078ec0ff */
[----:B------:R-:W3:Y:S04]  /*d6430*/  LDL.LU R212, [R1+0x4890] ;  /* 0x0048900001d47983 */ /* 0x000ee80000300800 */
[----:B------:R-:W3:Y:S04]  /*d6440*/  LDL.LU R211, [R1+0x488c] ;  /* 0x00488c0001d37983 */ /* 0x000ee80000300800 */
[----:B------:R-:W3:Y:S01]  /*d6450*/  LDL.LU R208, [R1+0x487c] ;  /* 0x00487c0001d07983 */ /* 0x000ee20000300800 */
[----:B------:R-:W-:-:S03]  /*d6460*/  PRMT R79, R210, 0x5210, R79 ;  /* 0x00005210d24f7816 */ /* 0x000fc6000000004f */
[----:B------:R-:W-:Y:S01]  /*d6470*/  LDS.128 R32, [R6] ;  /* 0x0000000006207984 */ /* 0x000fe20000000c00 */
[----:B------:R-:W-:Y:S06]  /*d6480*/  BAR.SYNC.DEFER_BLOCKING 0x0 ;  /* 0x0000000000007b1d */ /* 0x000fec0000010000 */
[----:B------:R-:W-:Y:S02]  /*d6490*/  STSM.16.M88.4 [R222], R36 ;  /* 0x00000024de007844 */ /* 0x000fe40000000200 */
[----:B------:R-:W-:Y:S06]  /*d64a0*/  BAR.SYNC.DEFER_BLOCKING 0x0 ;  /* 0x0000000000007b1d */ /* 0x000fec0000010000 */
[----:B------:R-:W-:Y:S02]  /*d64b0*/  LDS.128 R36, [R6] ;  /* 0x0000000006247984 */ /* 0x000fe40000000c00 */
[----:B------:R-:W-:Y:S01]  /*d64c0*/  BAR.SYNC.DEFER_BLOCKING 0x0 ;  /* 0x0000000000007b1d */ /* 0x000fe20000010000 */
[----:B----4-:R-:W-:-:S05]  /*d64d0*/  LOP3.LUT R87, R199, 0xffff, RZ, 0xc0, !PT ;  /* 0x0000ffffc7577812 */ /* 0x010fca00078ec0ff */
[----:B------:R-:W4:Y:S01]  /*d64e0*/  LDL.LU R199, [R1+0x4870] ;  /* 0x0048700001c77983 */ /* 0x000f220000300800 */
[----:B------:R-:W-:-:S03]  /*d64f0*/  PRMT R80, R207, 0x4210, R84 ;  /* 0x00004210cf507816 */ /* 0x000fc60000000054 */
[----:B------:R-:W4:Y:S01]  /*d6500*/  LDL.LU R207, [R1+0xd44] ;  /* 0x000d440001cf7983 */ /* 0x000f220000300800 */
[----:B------:R-:W-:-:S03]  /*d6510*/  PRMT R81, R206, 0x4210, R85 ;  /* 0x00004210ce517816 */ /* 0x000fc60000000055 */
[----:B------:R-:W4:Y:S04]  /*d6520*/  LDL.LU R206, [R1+0xd40] ;  /* 0x000d400001ce7983 */ /* 0x000f280000300800 */
[----:B------:R-:W4:Y:S01]  /*d6530*/  LDL.LU R210, [R1+0xd48] ;  /* 0x000d480001d27983 */ /* 0x000f220000300800 */
[----:B--2---:R-:W-:-:S03]  /*d6540*/  PRMT R82, R202, 0x4210, R86 ;  /* 0x00004210ca527816 */ /* 0x004fc60000000056 */
[----:B------:R-:W2:Y:S01]  /*d6550*/  LDL.LU R202, [R1+0xcb8] ;  /* 0x000cb80001ca7983 */ /* 0x000ea20000300800 */
[----:B---3--:R-:W-:-:S03]  /*d6560*/  PRMT R83, R195, 0x4210, R87 ;  /* 0x00004210c3537816 */ /* 0x008fc60000000057 */
[----:B------:R-:W3:Y:S04]  /*d6570*/  LDL.LU R195, [R1+0x4c5c] ;  /* 0x004c5c0001c37983 */ /* 0x000ee80000300800 */
[----:B------:R-:W-:Y:S01]  /*d6580*/  STSM.16.M88.4 [R222], R40 ;  /* 0x00000028de007844 */ /* 0x000fe20000000200 */
[----:B------:R-:W-:Y:S06]  /*d6590*/  BAR.SYNC.DEFER_BLOCKING 0x0 ;  /* 0x0000000000007b1d */ /* 0x000fec0000010000 */
[----:B------:R-:W-:Y:S02]  /*d65a0*/  LDS.128 R40, [R6] ;  /* 0x0000000006287984 */ /* 0x000fe40000000c00 */
[----:B------:R-:W-:Y:S06]  /*d65b0*/  BAR.SYNC.DEFER_BLOCKING 0x0 ;  /* 0x0000000000007b1d */ /* 0x000fec0000010000 */
[----:B------:R-:W-:Y:S02]  /*d65c0*/  STSM.16.M88.4 [R222], R44 ;  /* 0x0000002cde007844 */ /* 0x000fe40000000200 */
[----:B------:R-:W-:Y:S06]  /*d65d0*/  BAR.SYNC.DEFER_BLOCKING 0x0 ;  /* 0x0000000000007b1d */ /* 0x000fec0000010000 */
[----:B------:R-:W-:Y:S02]  /*d65e0*/  LDS.128 R44, [R6] ;  /* 0x00000000062c7984 */ /* 0x000fe40000000c00 */
[----:B------:R-:W-:Y:S06]  /*d65f0*/  BAR.SYNC.DEFER_BLOCKING 0x0 ;  /* 0x0000000000007b1d */ /* 0x000fec0000010000 */
[----:B------:R-:W-:Y:S02]  /*d6600*/  STSM.16.M88.4 [R222], R48 ;  /* 0x00000030de007844 */ /* 0x000fe40000000200 */
[----:B------:R-:W-:Y:S06]  /*d6610*/  BAR.SYNC.DEFER_BLOCKING 0x0 ;  /* 0x0000000000007b1d */ /* 0x000fec0000010000 */
[----:B------:R-:W-:Y:S02]  /*d6620*/  LDS.128 R48, [R6] ;  /* 0x0000000006307984 */ /* 0x000fe40000000c00 */
[----:B------:R-:W-:Y:S01]  /*d6630*/  BAR.SYNC.DEFER_BLOCKING 0x0 ;  /* 0x0000000000007b1d */ /* 0x000fe20000010000 */
[----:B------:R-:W-:-:S02]  /*d6640*/  LOP3.LUT R92, R209, 0xffff, RZ, 0xc0, !PT ;  /* 0x0000ffffd15c7812 */ /* 0x000fc400078ec0ff */
[----:B------:R-:W-:-:S03]  /*d6650*/  LOP3.LUT R93, R203, 0xffff, RZ, 0xc0, !PT ;  /* 0x0000ffffcb5d7812 */ /* 0x000fc600078ec0ff */
[----:B------:R-:W3:Y:S04]  /*d6660*/  LDL.LU R209, [R1+0x4650] ;  /* 0x0046500001d17983 */ /* 0x000ee80000300800 */
[----:B------:R-:W3:Y:S04]  /*d6670*/  LDL.LU R203, [R1+0x4c68] ;  /* 0x004c680001cb7983 */ /* 0x000ee80000300800 */
[----:B------:R-:W-:Y:S01]  /*d6680*/  STSM.16.M88.4 [R222], R52 ;  /* 0x00000034de007844 */ /* 0x000fe20000000200 */
[----:B------:R-:W-:Y:S06]  /*d6690*/  BAR.SYNC.DEFER_BLOCKING 0x0 ;  /* 0x0000000000007b1d */ /* 0x000fec0000010000 */
[----:B------:R-:W-:Y:S02]  /*d66a0*/  LDS.128 R52, [R6] ;  /* 0x0000000006347984 */ /* 0x000fe40000000c00 */
[----:B------:R-:W-:Y:S01]  /*d66b0*/  BAR.SYNC.DEFER_BLOCKING 0x0 ;  /* 0x0000000000007b1d */ /* 0x000fe20000010000 */
[----:B------:R-:W-:-:S02]  /*d66c0*/  LOP3.LUT R94, R214, 0xffff, RZ, 0xc0, !PT ;  /* 0x0000ffffd65e7812 */ /* 0x000fc400078ec0ff */
[----:B------:R-:W-:-:S03]  /*d66d0*/  LOP3.LUT R95, R213, 0xffff, RZ, 0xc0, !PT ;  /* 0x0000ffffd55f7812 */ /* 0x000fc600078ec0ff */
[----:B------:R-:W-:Y:S02]  /*d66e0*/  STSM.16.M88.4 [R222], R56 ;  /* 0x00000038de007844 */ /* 0x000fe40000000200 */
[----:B------:R-:W-:Y:S01]  /*d66f0*/  BAR.SYNC.DEFER_BLOCKING 0x0 ;  /* 0x0000000000007b1d */ /* 0x000fe20000010000 */
[----:B------:R-:W-:Y:S02]  /*d6700*/  PRMT R85, R90, 0x5210, R85 ;  /* 0x000052105a557816 */ /* 0x000fe40000000055 */
[----:B------:R-:W-:Y:S02]  /*d6710*/  PRMT R84, R91, 0x5210, R84 ;  /* 0x000052105b547816 */ /* 0x000fe40000000054 */
[----:B------:R-:W-:Y:S02]  /*d6720*/  PRMT R90, R208, 0x4210, R94 ;  /* 0x00004210d05a7816 */ /* 0x000fe4000000005e */
[----:B----4-:R-:W-:Y:S01]  /*d6730*/  PRMT R91, R199, 0x4210, R95 ;  /* 0x00004210c75b7816 */ /* 0x010fe2000000005f */
[----:B------:R-:W4:Y:S01]  /*d6740*/  LDL.LU R208, [R1+0xd50] ;  /* 0x000d500001d07983 */ /* 0x000f220000300800 */
[----:B------:R-:W-:-:S02]  /*d6750*/  PRMT R87, R88, 0x5210, R87 ;  /* 0x0000521058577816 */ /* 0x000fc40000000057 */
[----:B------:R-:W-:Y:S01]  /*d6760*/  PRMT R86, R89, 0x5210, R86 ;  /* 0x0000521059567816 */ /* 0x000fe20000000056 */
[----:B------:R-:W4:Y:S01]  /*d6770*/  LDL.LU R199, [R1+0x4654] ;  /* 0x0046540001c77983 */ /* 0x000f220000300800 */
[--C-:B------:R-:W-:Y:S02]  /*d6780*/  PRMT R88, R212, 0x4210, R92.reuse ;  /* 0x00004210d4587816 */ /* 0x100fe4000000005c */
[--C-:B------:R-:W-:Y:S02]  /*d6790*/  PRMT R89, R211, 0x4210, R93.reuse ;  /* 0x00004210d3597816 */ /* 0x100fe4000000005d */
[----:B------:R-:W-:Y:S02]  /*d67a0*/  PRMT R92, R207, 0x5210, R92 ;  /* 0x00005210cf5c7816 */ /* 0x000fe4000000005c */
[----:B------:R-:W-:Y:S01]  /*d67b0*/  PRMT R93, R206, 0x5210, R93 ;  /* 0x00005210ce5d7816 */ /* 0x000fe2000000005d */
[----:B------:R-:W4:Y:S04]  /*d67c0*/  LDL.LU R207, [R1+0xccc] ;  /* 0x000ccc0001cf7983 */ /* 0x000f280000300800 */
[----:B------:R-:W-:Y:S01]  /*d67d0*/  LDS.128 R56, [R6] ;  /* 0x0000000006387984 */ /* 0x000fe20000000c00 */
[----:B------:R-:W-:Y:S01]  /*d67e0*/  BAR.SYNC.DEFER_BLOCKING 0x0 ;  /* 0x0000000000007b1d */ /* 0x000fe20000010000 */
[----:B--2---:R-:W-:-:S05]  /*d67f0*/  PRMT R95, R202, 0x5210, R95 ;  /* 0x00005210ca5f7816 */ /* 0x004fca000000005f */
[----:B------:R-:W2:Y:S04]  /*d6800*/  LDL.LU R206, [R1+0x4c74] ;  /* 0x004c740001ce7983 */ /* 0x000ea80000300800 */
[----:B------:R-:W2:Y:S01]  /*d6810*/  LDL.LU R202, [R1+0x48b4] ;  /* 0x0048b40001ca7983 */ /* 0x000ea20000300800 */
[----:B---3--:R-:W-:-:S03]  /*d6820*/  LOP3.LUT R103, R195, 0xffff, RZ, 0xc0, !PT ;  /* 0x0000ffffc3677812 */ /* 0x008fc600078ec0ff */
        /* <DEDUP_REMOVED lines=17> */
[----:B------:R-:W-:-:S02]  /*d6940*/  PRMT R99, R209, 0x4210, R103 ;  /* 0x00004210d1637816 */ /* 0x000fc40000000067 */
[----:B------:R-:W-:-:S03]  /*d6950*/  LOP3.LUT R111, R203, 0xffff, RZ, 0xc0, !PT ;  /* 0x0000ffffcb6f7812 */ /* 0x000fc600078ec0ff */
[----:B------:R-:W3:Y:S04]  /*d6960*/  LDL.LU R209, [R1+0xcdc] ;  /* 0x000cdc0001d17983 */ /* 0x000ee80000300800 */
[----:B------:R-:W3:Y:S04]  /*d6970*/  LDL.LU R203, [R1+0x48bc] ;  /* 0x0048bc0001cb7983 */ /* 0x000ee80000300800 */
[----:B------:R-:W-:Y:S01]  /*d6980*/  STSM.16.M88.4 [R222], R76 ;  /* 0x0000004cde007844 */ /* 0x000fe20000000200 */
[----:B------:R-:W-:Y:S06]  /*d6990*/  BAR.SYNC.DEFER_BLOCKING 0x0 ;  /* 0x0000000000007b1d */ /* 0x000fec0000010000 */
[----:B------:R-:W-:Y:S02]  /*d69a0*/  LDS.128 R76, [R6] ;  /* 0x00000000064c7984 */ /* 0x000fe40000000c00 */
[----:B------:R-:W-:Y:S01]  /*d69b0*/  BAR.SYNC.DEFER_BLOCKING 0x0 ;  /* 0x0000000000007b1d */ /* 0x000fe20000010000 */
[----:B----4-:R-:W-:-:S02]  /*d69c0*/  PRMT R103, R208, 0x5210, R103 ;  /* 0x00005210d0677816 */ /* 0x010fc40000000067 */
[----:B------:R-:W-:-:S03]  /*d69d0*/  PRMT R107, R199, 0x4210, R111 ;  /* 0x00004210c76b7816 */ /* 0x000fc6000000006f */
[----:B------:R-:W4:Y:S04]  /*d69e0*/  LDL.LU R208, [R1+0xce0] ;  /* 0x000ce00001d07983 */ /* 0x000f280000300800 */
[----:B------:R-:W-:Y:S01]  /*d69f0*/  STSM.16.M88.4 [R222], R80 ;  /* 0x00000050de007844 */ /* 0x000fe20000000200 */
[----:B------:R-:W-:Y:S01]  /*d6a00*/  BAR.SYNC.DEFER_BLOCKING 0x0 ;  /* 0x0000000000007b1d */ /* 0x000fe20000010000 */
[----:B------:R-:W-:Y:S02]  /*d6a10*/  PRMT R111, R207, 0x5210, R111 ;  /* 0x00005210cf6f7816 */ /* 0x000fe4000000006f */
[----:B--2---:R-:W-:-:S03]  /*d6a20*/  LOP3.LUT R119, R206, 0xffff, RZ, 0xc0, !PT ;  /* 0x0000ffffce777812 */ /* 0x004fc600078ec0ff */
[----:B------:R-:W2:Y:S01]  /*d6a30*/  LDL.LU R199, [R1+0x4c88] ;  /* 0x004c880001c77983 */ /* 0x000ea20000300800 */
[----:B------:R-:W-:-:S03]  /*d6a40*/  PRMT R115, R202, 0x4210, R119 ;  /* 0x00004210ca737816 */ /* 0x000fc60000000077 */
[----:B------:R-:W2:Y:S01]  /*d6a50*/  LDL.LU R207, [R1+0x4634] ;  /* 0x0046340001cf7983 */ /* 0x000ea20000300800 */
[----:B---3--:R-:W-:-:S03]  /*d6a60*/  LOP3.LUT R127, R195, 0xffff, RZ, 0xc0, !PT ;  /* 0x0000ffffc37f7812 */ /* 0x008fc600078ec0ff */
[----:B------:R-:W3:Y:S04]  /*d6a70*/  LDL.LU R206, [R1+0x4c8c] ;  /* 0x004c8c0001ce7983 */ /* 0x000ee80000300800 */
[----:B------:R-:W3:Y:S04]  /*d6a80*/  LDL.LU R202, [R1+0xd58] ;  /* 0x000d580001ca7983 */ /* 0x000ee80000300800 */
[----:B------:R-:W-:Y:S01]  /*d6a90*/  LDS.128 R80, [R6] ;  /* 0x0000000006507984 */ /* 0x000fe20000000c00 */
[----:B------:R-:W-:Y:S06]  /*d6aa0*/  BAR.SYNC.DEFER_BLOCKING 0x0 ;  /* 0x0000000000007b1d */ /* 0x000fec0000010000 */
[----:B------:R-:W3:Y:S04]  /*d6ab0*/  LDL.LU R195, [R1+0x4658] ;  /* 0x0046580001c37983 */ /* 0x000ee80000300800 */
[----:B------:R-:W-:Y:S01]  /*d6ac0*/  STSM.16.M88.4 [R222], R84 ;  /* 0x00000054de007844 */ /* 0x000fe20000000200 */
[----:B------:R-:W-:Y:S06]  /*d6ad0*/  BAR.SYNC.DEFER_BLOCKING 0x0 ;  /* 0x0000000000007b1d */ /* 0x000fec0000010000 */
[----:B------:R-:W-:Y:S02]  /*d6ae0*/  LDS.128 R84, [R6] ;  /* 0x0000000006547984 */ /* 0x000fe40000000c00 */
[----:B------:R-:W-:Y:S06]  /*d6af0*/  BAR.SYNC.DEFER_BLOCKING 0x0 ;  /* 0x0000000000007b1d */ /* 0x000fec0000010000 */
[----:B------:R-:W-:Y:S02]  /*d6b00*/  STSM.16.M88.4 [R222], R88 ;  /* 0x00000058de007844 */ /* 0x000fe40000000200 */
[----:B------:R-:W-:Y:S01]  /*d6b10*/  BAR.SYNC.DEFER_BLOCKING 0x0 ;  /* 0x0000000000007b1d */ /* 0x000fe20000010000 */
[----:B------:R-:W-:-:S05]  /*d6b20*/  PRMT R94, R210, 0x5210, R94 ;  /* 0x00005210d25e7816 */ /* 0x000fca000000005e */
        /* <DEDUP_REMOVED lines=11> */
[----:B------:R-:W-:-:S03]  /*d6be0*/  PRMT R123, R203, 0x4210, R127 ;  /* 0x00004210cb7b7816 */ /* 0x000fc6000000007f */
[----:B------:R-:W3:Y:S04]  /*d6bf0*/  LDL.LU R209, [R1+0xcf0] ;  /* 0x000cf00001d17983 */ /* 0x000ee80000300800 */
[----:B------:R-:W3:Y:S04]  /*d6c00*/  LDL.LU R203, [R1+0x4c9c] ;  /* 0x004c9c0001cb7983 */ /* 0x000ee80000300800 */
[----:B------:R-:W-:Y:S01]  /*d6c10*/  STSM.16.M88.4 [R222], R100 ;  /* 0x00000064de007844 */ /* 0x000fe20000000200 */
[----:B------:R-:W-:Y:S06]  /*d6c20*/  BAR.SYNC.DEFER_BLOCKING 0x0 ;  /* 0x0000000000007b1d */ /* 0x000fec0000010000 */
[----:B------:R-:W-:Y:S02]  /*d6c30*/  LDS.128 R100, [R6] ;  /* 0x0000000006647984 */ /* 0x000fe40000000c00 */
[----:B------:R-:W-:Y:S06]  /*d6c40*/  BAR.SYNC.DEFER_BLOCKING 0x0 ;  /* 0x0000000000007b1d */ /* 0x000fec0000010000 */
[----:B------:R-:W-:Y:S02]  /*d6c50*/  STSM.16.M88.4 [R222], R104 ;  /* 0x00000068de007844 */ /* 0x000fe40000000200 */
[----:B------:R-:W-:Y:S01]  /*d6c60*/  BAR.SYNC.DEFER_BLOCKING 0x0 ;  /* 0x0000000000007b1d */ /* 0x000fe20000010000 */
[----:B----4-:R-:W-:-:S02]  /*d6c70*/  PRMT R127, R208, 0x5210, R127 ;  /* 0x00005210d07f7816 */ /* 0x010fc4000000007f */
[----:B--2---:R-:W-:-:S03]  /*d6c80*/  LOP3.LUT R135, R199, 0xffff, RZ, 0xc0, !PT ;  /* 0x0000ffffc7877812 */ /* 0x004fc600078ec0ff */
[----:B------:R-:W2:Y:S01]  /*d6c90*/  LDL.LU R208, [R1+0x4d94] ;  /* 0x004d940001d07983 */ /* 0x000ea20000300800 */
[----:B------:R-:W-:-:S03]  /*d6ca0*/  PRMT R131, R207, 0x4210, R135 ;  /* 0x00004210cf837816 */ /* 0x000fc60000000087 */
[----:B------:R-:W4:Y:S01]  /*d6cb0*/  LDL.LU R199, [R1+0x4c98] ;  /* 0x004c980001c77983 */ /* 0x000f220000300800 */
[----:B---3--:R-:W-:-:S03]  /*d6cc0*/  LOP3.LUT R143, R206, 0xffff, RZ, 0xc0, !PT ;  /* 0x0000ffffce8f7812 */ /* 0x008fc600078ec0ff */
[----:B------:R-:W3:Y:S01]  /*d6cd0*/  LDL.LU R207, [R1+0xd00] ;  /* 0x000d000001cf7983 */ /* 0x000ee20000300800 */
[----:B------:R-:W-:-:S03]  /*d6ce0*/  PRMT R135, R202, 0x5210, R135 ;  /* 0x00005210ca877816 */ /* 0x000fc60000000087 */
[----:B------:R-:W3:Y:S04]  /*d6cf0*/  LDL.LU R206, [R1+0x4da0] ;  /* 0x004da00001ce7983 */ /* 0x000ee80000300800 */
[----:B------:R-:W-:Y:S01]  /*d6d00*/  LDS.128 R104, [R6] ;  /* 0x0000000006687984 */ /* 0x000fe20000000c00 */
[----:B------:R-:W-:Y:S01]  /*d6d10*/  BAR.SYNC.DEFER_BLOCKING 0x0 ;  /* 0x0000000000007b1d */ /* 0x000fe20000010000 */
[----:B------:R-:W-:-:S05]  /*d6d20*/  PRMT R139, R195, 0x4210, R143 ;  /* 0x00004210c38b7816 */ /* 0x000fca000000008f */
[----:B------:R-:W3:Y:S04]  /*d6d30*/  LDL.LU R202, [R1+0xd04] ;  /* 0x000d040001ca7983 */ /* 0x000ee80000300800 */
        /* <DEDUP_REMOVED lines=27> */
[----:B----4-:R-:W-:-:S02]  /*d6ef0*/  LOP3.LUT R159, R199, 0xffff, RZ, 0xc0, !PT ;  /* 0x0000ffffc79f7812 */ /* 0x010fc400078ec0ff */
[--C-:B--2---:R-:W-:Y:S02]  /*d6f00*/  PRMT R147, R208, 0x4210, R151.reuse ;  /* 0x00004210d0937816 */ /* 0x104fe40000000097 */
[----:B---3--:R-:W-:Y:S01]  /*d6f10*/  PRMT R151, R207, 0x5210, R151 ;  /* 0x00005210cf977816 */ /* 0x008fe20000000097 */
[----:B------:R-:W2:Y:S01]  /*d6f20*/  LDL.LU R208, [R1+0xd5c] ;  /* 0x000d5c0001d07983 */ /* 0x000ea20000300800 */
[----:B------:R-:W-:-:S03]  /*d6f30*/  PRMT R155, R206, 0x4210, R159 ;  /* 0x00004210ce9b7816 */ /* 0x000fc6000000009f */
[----:B------:R-:W3:Y:S04]  /*d6f40*/  LDL.LU R199, [R1+0x4660] ;  /* 0x0046600001c77983 */ /* 0x000ee80000300800 */
[----:B------:R-:W4:Y:S01]  /*d6f50*/  LDL.LU R207, [R1+0xd18] ;  /* 0x000d180001cf7983 */ /* 0x000f220000300800 */
[----:B------:R-:W-:-:S03]  /*d6f60*/  LOP3.LUT R167, R195, 0xffff, RZ, 0xc0, !PT ;  /* 0x0000ffffc3a77812 */ /* 0x000fc600078ec0ff */
[----:B------:R-:W2:Y:S04]  /*d6f70*/  LDL.LU R206, [R1+0x4cd4] ;  /* 0x004cd40001ce7983 */ /* 0x000ea80000300800 */
[----:B------:R-:W-:Y:S01]  /*d6f80*/  LDS.128 R128, [R6] ;  /* 0x0000000006807984 */ /* 0x000fe20000000c00 */
[----:B------:R-:W-:Y:S06]  /*d6f90*/  BAR.SYNC.DEFER_BLOCKING 0x0 ;  /* 0x0000000000007b1d */ /* 0x000fec0000010000 */
[----:B------:R-:W4:Y:S04]  /*d6fa0*/  LDL.LU R195, [R1+0x50b0] ;  /* 0x0050b00001c37983 */ /* 0x000f280000300800 */
        /* <DEDUP_REMOVED lines=18> */
[----:B------:R-:W4:Y:S04]  /*d70d0*/  LDL.LU R202, [R1+0x4cd8] ;  /* 0x004cd80001ca7983 */ /* 0x000f280000300800 */
[----:B------:R-:W4:Y:S04]  /*d70e0*/  LDL.LU R210, [R1+0xd28] ;  /* 0x000d280001d27983 */ /* 0x000f280000300800 */
[----:B------:R-:W4:Y:S04]  /*d70f0*/  LDL.LU R203, [R1+0x50cc] ;  /* 0x0050cc0001cb7983 */ /* 0x000f280000300800 */
[----:B------:R-:W-:Y:S01]  /*d7100*/  STSM.16.M88.4 [R222], R148 ;  /* 0x00000094de007844 */ /* 0x000fe20000000200 */
[----:B------:R-:W-:Y:S06]  /*d7110*/  BAR.SYNC.DEFER_BLOCKING 0x0 ;  /* 0x0000000000007b1d */ /* 0x000fec0000010000 */
[----:B------:R-:W-:Y:S02]  /*d7120*/  LDS.128 R148, [R6] ;  /* 0x0000000006947984 */ /* 0x000fe40000000c00 */
[----:B------:R-:W-:Y:S06]  /*d7130*/  BAR.SYNC.DEFER_BLOCKING 0x0 ;  /* 0x0000000000007b1d */ /* 0x000fec0000010000 */
[----:B------:R-:W-:Y:S02]  /*d7140*/  STSM.16.M88.4 [R222], R152 ;  /* 0x00000098de007844 */ /* 0x000fe40000000200 */
[----:B------:R-:W-:Y:S01]  /*d7150*/  BAR.SYNC.DEFER_BLOCKING 0x0 ;  /* 0x0000000000007b1d */ /* 0x000fe20000010000 */
[----:B------:R-:W-:-:S02]  /*d7160*/  PRMT R163, R209, 0x4210, R167 ;  /* 0x00004210d1a37816 */ /* 0x000fc400000000a7 */
[----:B--2---:R-:W-:Y:S02]  /*d7170*/  LOP3.LUT R183, R206, 0xffff, RZ, 0xc0, !PT ;  /* 0x0000ffffceb77812 */ /* 0x004fe400078ec0ff */
[----:B---3--:R-:W-:Y:S01]  /*d7180*/  PRMT R171, R199, 0x4210, R175 ;  /* 0x00004210c7ab7816 */ /* 0x008fe200000000af */
[----:B------:R-:W2:Y:S01]  /*d7190*/  LDL.LU R209, [R1+0xd2c] ;  /* 0x000d2c0001d17983 */ /* 0x000ea20000300800 */
[----:B----4-:R-:W-:-:S03]  /*d71a0*/  PRMT R179, R195, 0x4210, R183 ;  /* 0x00004210c3b37816 */ /* 0x010fc600000000b7 */
[----:B------:R-:W3:Y:S01]  /*d71b0*/  LDL.LU R199, [R1+0x4d6c] ;  /* 0x004d6c0001c77983 */ /* 0x000ee20000300800 */
[----:B------:R-:W-:-:S03]  /*d71c0*/  PRMT R175, R207, 0x5210, R175 ;  /* 0x00005210cfaf7816 */ /* 0x000fc600000000af */
[----:B------:R-:W4:Y:S04]  /*d71d0*/  LDL.LU R206, [R1+0x4da4] ;  /* 0x004da40001ce7983 */ /* 0x000f280000300800 */
[----:B------:R-:W-:Y:S01]  /*d71e0*/  LDS.128 R152, [R6] ;  /* 0x0000000006987984 */ /* 0x000fe20000000c00 */
[----:B------:R-:W-:Y:S01]  /*d71f0*/  BAR.SYNC.DEFER_BLOCKING 0x0 ;  /* 0x0000000000007b1d */ /* 0x000fe20000010000 */
[----:B------:R-:W-:-:S05]  /*d7200*/  PRMT R167, R208, 0x5210, R167 ;  /* 0x00005210d0a77816 */ /* 0x000fca00000000a7 */
        /* <DEDUP_REMOVED lines=19> */
[----:B------:R-:W-:-:S04]  /*d7340*/  LOP3.LUT R191, R202, 0xffff, RZ, 0xc0, !PT ;  /* 0x0000ffffcabf7812 */ /* 0x000fc800078ec0ff */
[----:B------:R-:W-:Y:S01]  /*d7350*/  PRMT R187, R203, 0x4210, R191 ;  /* 0x00004210cbbb7816 */ /* 0x000fe200000000bf */
[----:B------:R-:W4:Y:S04]  /*d7360*/  LDL.LU R202, [R1+0x50fc] ;  /* 0x0050fc0001ca7983 */ /* 0x000f280000300800 */
[----:B------:R-:W4:Y:S04]  /*d7370*/  LDL.LU R203, [R1+0x4668] ;  /* 0x0046680001cb7983 */ /* 0x000f280000300800 */
[----:B------:R-:W4:Y:S04]  /*d7380*/  LDL.LU R224, [R1+0xd64] ;  /* 0x000d640001e07983 */ /* 0x000f280000300800 */
[----:B------:R-:W4:Y:S04]  /*d7390*/  LDL.LU R225, [R1+0xd3c] ;  /* 0x000d3c0001e17983 */ /* 0x000f280000300800 */
[----:B------:R-:W-:Y:S01]  /*d73a0*/  STSM.16.M88.4 [R222], R172 ;  /* 0x000000acde007844 */ /* 0x000fe20000000200 */
[----:B------:R-:W-:Y:S01]  /*d73b0*/  BAR.SYNC.DEFER_BLOCKING 0x0 ;  /* 0x0000000000007b1d */ /* 0x000fe20000010000 */
[----:B------:R-:W-:-:S05]  /*d73c0*/  PRMT R183, R210, 0x5210, R183 ;  /* 0x00005210d2b77816 */ /* 0x000fca00000000b7 */
[----:B------:R-:W4:Y:S04]  /*d73d0*/  LDL.LU R212, [R1+0x4de4] ;  /* 0x004de40001d47983 */ /* 0x000f280000300800 */
[----:B------:R-:W4:Y:S04]  /*d73e0*/  LDL.LU R213, [R1+0x4de0] ;  /* 0x004de00001d57983 */ /* 0x000f280000300800 */
[----:B------:R-:W4:Y:S04]  /*d73f0*/  LDL.LU R214, [R1+0x4dc4] ;  /* 0x004dc40001d67983 */ /* 0x000f280000300800 */
[----:B------:R-:W4:Y:S04]  /*d7400*/  LDL.LU R7, [R1+0x4d0c] ;  /* 0x004d0c0001077983 */ /* 0x000f280000300800 */
[----:B------:R-:W-:Y:S01]  /*d7410*/  LDS.128 R172, [R6] ;  /* 0x0000000006ac7984 */ /* 0x000fe20000000c00 */
[----:B------:R-:W-:Y:S06]  /*d7420*/  BAR.SYNC.DEFER_BLOCKING 0x0 ;  /* 0x0000000000007b1d */ /* 0x000fec0000010000 */
[----:B------:R-:W-:Y:S02]  /*d7430*/  STSM.16.M88.4 [R222], R176 ;  /* 0x000000b0de007844 */ /* 0x000fe40000000200 */
[----:B------:R-:W-:Y:S01]  /*d7440*/  BAR.SYNC.DEFER_BLOCKING 0x0 ;  /* 0x0000000000007b1d */ /* 0x000fe20000010000 */
[----:B---3--:R-:W-:-:S02]  /*d7450*/  LOP3.LUT R199, R199, 0xffff, RZ, 0xc0, !PT ;  /* 0x0000ffffc7c77812 */ /* 0x008fc400078ec0ff */
[----:B--2---:R-:W-:Y:S02]  /*d7460*/  PRMT R191, R209, 0x5210, R191 ;  /* 0x00005210d1bf7816 */ /* 0x004fe400000000bf */
[--C-:B----4-:R-:W-:Y:S02]  /*d7470*/  PRMT R195, R195, 0x4210, R199.reuse ;  /* 0x00004210c3c37816 */ /* 0x110fe400000000c7 */
[----:B------:R-:W-:Y:S02]  /*d7480*/  PRMT R199, R208, 0x5210, R199 ;  /* 0x00005210d0c77816 */ /* 0x000fe400000000c7 */
[----:B------:R-:W2:Y:S04]  /*d7490*/  LDL.LU R208, [R1+0x5128] ;  /* 0x0051280001d07983 */ /* 0x000ea80000300800 */
[----:B------:R-:W3:Y:S04]  /*d74a0*/  LDL.LU R209, [R1+0x5120] ;  /* 0x0051200001d17983 */ /* 0x000ee80000300800 */
[----:B------:R-:W4:Y:S04]  /*d74b0*/  LDL.LU R210, [R1+0x511c] ;  /* 0x00511c0001d27983 */ /* 0x000f280000300800 */
[----:B------:R-:W2:Y:S04]  /*d74c0*/  LDL.LU R211, [R1+0x510c] ;  /* 0x00510c0001d37983 */ /* 0x000ea80000300800 */
[----:B------:R-:W-:Y:S01]  /*d74d0*/  LDS.128 R176, [R6] ;  /* 0x0000000006b07984 */ /* 0x000fe20000000c00 */
[----:B------:R-:W-:Y:S06]  /*d74e0*/  BAR.SYNC.DEFER_BLOCKING 0x0 ;  /* 0x0000000000007b1d */ /* 0x000fec0000010000 */
[----:B------:R-:W3:Y:S04]  /*d74f0*/  LDL.LU R238, [R1+0xd70] ;  /* 0x000d700001ee7983 */ /* 0x000ee80000300800 */
[----:B------:R-:W3:Y:S04]  /*d7500*/  LDL.LU R239, [R1+0xd6c] ;  /* 0x000d6c0001ef7983 */ /* 0x000ee80000300800 */
[----:B------:R-:W3:Y:S04]  /*d7510*/  LDL.LU R236, [R1+0xd68] ;  /* 0x000d680001ec7983 */ /* 0x000ee80000300800 */
[----:B------:R-:W3:Y:S04]  /*d7520*/  LDL.LU R234, [R1+0xd4c] ;  /* 0x000d4c0001ea7983 */ /* 0x000ee80000300800 */
[----:B------:R-:W3:Y:S04]  /*d7530*/  LDL.LU R235, [R1+0x4df4] ;  /* 0x004df40001eb7983 */ /* 0x000ee80000300800 */
[----:B------:R-:W-:Y:S01]  /*d7540*/  STSM.16.M88.4 [R222], R180 ;  /* 0x000000b4de007844 */ /* 0x000fe20000000200 */
[----:B------:R-:W-:Y:S06]  /*d7550*/  BAR.SYNC.DEFER_BLOCKING 0x0 ;  /* 0x0000000000007b1d */ /* 0x000fec0000010000 */
[----:B------:R-:W3:Y:S04]  /*d7560*/  LDL.LU R226, [R1+0x4df0] ;  /* 0x004df00001e27983 */ /* 0x000ee80000300800 */
[----:B------:R-:W3:Y:S04]  /*d7570*/  LDL.LU R232, [R1+0x4de8] ;  /* 0x004de80001e87983 */ /* 0x000ee80000300800 */
[----:B------:R-:W3:Y:S04]  /*d7580*/  LDL.LU R233, [R1+0x4d24] ;  /* 0x004d240001e97983 */ /* 0x000ee80000300800 */
[----:B------:R-:W3:Y:S04]  /*d7590*/  LDL.LU R230, [R1+0x514c] ;  /* 0x00514c0001e67983 */ /* 0x000ee80000300800 */
[----:B------:R-:W-:Y:S01]  /*d75a0*/  LDS.128 R180, [R6] ;  /* 0x0000000006b47984 */ /* 0x000fe20000000c00 */
[----:B------:R-:W-:Y:S06]  /*d75b0*/  BAR.SYNC.DEFER_BLOCKING 0x0 ;  /* 0x0000000000007b1d */ /* 0x000fec0000010000 */
[----:B------:R-:W3:Y:S04]  /*d75c0*/  LDL.LU R231, [R1+0x5144] ;  /* 0x0051440001e77983 */ /* 0x000ee80000300800 */
[----:B------:R-:W3:Y:S04]  /*d75d0*/  LDL.LU R228, [R1+0x513c] ;  /* 0x00513c0001e47983 */ /* 0x000ee80000300800 */
[----:B------:R-:W3:Y:S04]  /*d75e0*/  LDL.LU R229, [R1+0x5134] ;  /* 0x0051340001e57983 */ /* 0x000ee80000300800 */
[----:B------:R-:W3:Y:S04]  /*d75f0*/  LDL.LU R237, [R1+0x4628] ;  /* 0x0046280001ed7983 */ /* 0x000ee80000300800 */
[----:B------:R-:W-:Y:S01]  /*d7600*/  STSM.16.M88.4 [R222], R184 ;  /* 0x000000b8de007844 */ /* 0x000fe20000000200 */
[----:B------:R-:W-:Y:S01]  /*d7610*/  BAR.SYNC.DEFER_BLOCKING 0x0 ;  /* 0x0000000000007b1d */ /* 0x000fe20000010000 */
[----:B------:R-:W-:-:S05]  /*d7620*/  LOP3.LUT R206, R206, 0xffff, RZ, 0xc0, !PT ;  /* 0x0000ffffcece7812 */ /* 0x000fca00078ec0ff */
[----:B------:R-:W3:Y:S04]  /*d7630*/  LDL.LU R227, [R1+0x1634] ;  /* 0x0016340001e37983 */ /* 0x000ee80000300800 */
[----:B------:R-:W-:Y:S01]  /*d7640*/  LDS.128 R184, [R6] ;  /* 0x0000000006b87984 */ /* 0x000fe20000000c00 */
        /* <DEDUP_REMOVED lines=10> */
[--C-:B------:R-:W-:Y:S02]  /*d76f0*/  PRMT R202, R202, 0x4210, R206.reuse ;  /* 0x00004210caca7816 */ /* 0x100fe400000000ce */
[--C-:B------:R-:W-:Y:S02]  /*d7700*/  PRMT R203, R203, 0x4210, R207.reuse ;  /* 0x00004210cbcb7816 */ /* 0x100fe400000000cf */
[----:B------:R-:W-:Y:S02]  /*d7710*/  PRMT R206, R224, 0x5210, R206 ;  /* 0x00005210e0ce7816 */ /* 0x000fe400000000ce */
[----:B------:R-:W-:Y:S01]  /*d7720*/  PRMT R207, R225, 0x5210, R207 ;  /* 0x00005210e1cf7816 */ /* 0x000fe200000000cf */
        /* <DEDUP_REMOVED lines=8> */
[----:B------:R-:W-:-:S02]  /*d77b0*/  LOP3.LUT R214, R214, 0xffff, RZ, 0xc0, !PT ;  /* 0x0000ffffd6d67812 */ /* 0x000fc400078ec0ff */
[----:B------:R-:W-:-:S03]  /*d77c0*/  LOP3.LUT R215, R7, 0xffff, RZ, 0xc0, !PT ;  /* 0x0000ffff07d77812 */ /* 0x000fc600078ec0ff */
[----:B------:R-:W-:Y:S02]  /*d77d0*/  LDS.128 R200, [R6] ;  /* 0x0000000006c87984 */ /* 0x000fe40000000c00 */
[----:B------:R-:W-:Y:S01]  /*d77e0*/  BAR.SYNC.DEFER_BLOCKING 0x0 ;  /* 0x0000000000007b1d */ /* 0x000fe20000010000 */
[--C-:B----4-:R-:W-:Y:S02]  /*d77f0*/  PRMT R210, R210, 0x4210, R214.reuse ;  /* 0x00004210d2d27816 */ /* 0x110fe400000000d6 */
[--C-:B--2---:R-:W-:Y:S02]  /*d7800*/  PRMT R211, R211, 0x4210, R215.reuse ;  /* 0x00004210d3d37816 */ /* 0x104fe400000000d7 */
[----:B---3--:R-:W-:Y:S01]  /*d7810*/  PRMT R214, R236, 0x5210, R214 ;  /* 0x00005210ecd67816 */ /* 0x008fe200000000d6 */
[----:B------:R-:W2:Y:S01]  /*d7820*/  LDL.LU R7, [R1+0xc60] ;  /* 0x000c600001077983 */ /* 0x000ea20000300800 */
[----:B------:R-:W-:Y:S02]  /*d7830*/  PRMT R215, R234, 0x5210, R215 ;  /* 0x00005210ead77816 */ /* 0x000fe400000000d7 */
[----:B------:R-:W-:-:S02]  /*d7840*/  LOP3.LUT R236, R235, 0xffff, RZ, 0xc0, !PT ;  /* 0x0000ffffebec7812 */ /* 0x000fc400078ec0ff */
[----:B------:R-:W3:Y:S01]  /*d7850*/  LDL.LU.64 R234, [R1+0x1638] ;  /* 0x0016380001ea7983 */ /* 0x000ee20000300a00 */
[----:B------:R-:W-:Y:S02]  /*d7860*/  LOP3.LUT R3, R232, 0xffff, RZ, 0xc0, !PT ;  /* 0x0000ffffe8037812 */ /* 0x000fe400078ec0ff */
[----:B------:R-:W-:Y:S02]  /*d7870*/  LOP3.LUT R2, R233, 0xffff, RZ, 0xc0, !PT ;  /* 0x0000ffffe9027812 */ /* 0x000fe400078ec0ff */
[----:B------:R-:W4:Y:S04]  /*d7880*/  LDL.LU.64 R232, [R1+0x1648] ;  /* 0x0016480001e87983 */ /* 0x000f280000300a00 */
[----:B------:R-:W-:Y:S01]  /*d7890*/  STSM.16.M88.4 [R222], R204 ;  /* 0x000000ccde007844 */ /* 0x000fe20000000200 */
[----:B------:R-:W-:Y:S01]  /*d78a0*/  BAR.SYNC.DEFER_BLOCKING 0x0 ;  /* 0x0000000000007b1d */ /* 0x000fe20000010000 */
[----:B------:R-:W-:-:S02]  /*d78b0*/  LOP3.LUT R212, R212, 0xffff, RZ, 0xc0, !PT ;  /* 0x0000ffffd4d47812 */ /* 0x000fc400078ec0ff */
[----:B------:R-:W-:-:S03]  /*d78c0*/  LOP3.LUT R213, R213, 0xffff, RZ, 0xc0, !PT ;  /* 0x0000ffffd5d57812 */ /* 0x000fc600078ec0ff */
[----:B------:R-:W-:Y:S01]  /*d78d0*/  LDS.128 R204, [R6] ;  /* 0x0000000006cc7984 */ /* 0x000fe20000000c00 */
[--C-:B------:R-:W-:Y:S02]  /*d78e0*/  PRMT R208, R208, 0x4210, R212.reuse ;  /* 0x00004210d0d07816 */ /* 0x100fe400000000d4 */
[----:B------:R-:W-:Y:S01]  /*d78f0*/  PRMT R209, R209, 0x4210, R213 ;  /* 0x00004210d1d17816 */ /* 0x000fe200000000d5 */
[----:B------:R-:W-:Y:S06]  /*d7900*/  BAR.SYNC.DEFER_BLOCKING 0x0 ;  /* 0x0000000000007b1d */ /* 0x000fec0000010000 */
[----:B------:R-:W-:Y:S02]  /*d7910*/  STSM.16.M88.4 [R222], R208 ;  /* 0x000000d0de007844 */ /* 0x000fe40000000200 */
[----:B------:R-:W-:Y:S01]  /*d7920*/  BAR.SYNC.DEFER_BLOCKING 0x0 ;  /* 0x0000000000007b1d */ /* 0x000fe20000010000 */
[----:B------:R-:W-:-:S02]  /*d7930*/  PRMT R212, R238, 0x5210, R212 ;  /* 0x00005210eed47816 */ /* 0x000fc400000000d4 */
[----:B------:R-:W-:-:S03]  /*d7940*/  PRMT R213, R239, 0x5210, R213 ;  /* 0x00005210efd57816 */ /* 0x000fc600000000d5 */
[----:B------:R-:W-:Y:S02]  /*d7950*/  LDS.128 R208, [R6] ;  /* 0x0000000006d07984 */ /* 0x000fe40000000c00 */
[----:B------:R-:W-:Y:S06]  /*d7960*/  BAR.SYNC.DEFER_BLOCKING 0x0 ;  /* 0x0000000000007b1d */ /* 0x000fec0000010000 */
[----:B------:R-:W-:Y:S02]  /*d7970*/  STSM.16.M88.4 [R222], R212 ;  /* 0x000000d4de007844 */ /* 0x000fe40000000200 */
[----:B------:R-:W-:Y:S01]  /*d7980*/  BAR.SYNC.DEFER_BLOCKING 0x0 ;  /* 0x0000000000007b1d */ /* 0x000fe20000010000 */
[----:B------:R-:W-:-:S02]  /*d7990*/  LOP3.LUT R226, R226, 0xffff, RZ, 0xc0, !PT ;  /* 0x0000ffffe2e27812 */ /* 0x000fc400078ec0ff */
[----:B------:R-:W-:-:S03]  /*d79a0*/  PRMT R240, R230, 0x4210, R236 ;  /* 0x00004210e6f07816 */ /* 0x000fc600000000ec */
[----:B------:R-:W-:Y:S01]  /*d79b0*/  LDS.128 R212, [R6] ;  /* 0x0000000006d47984 */ /* 0x000fe20000000c00 */
[----:B------:R-:W-:Y:S02]  /*d79c0*/  PRMT R241, R231, 0x4210, R226 ;  /* 0x00004210e7f17816 */ /* 0x000fe400000000e2 */
[----:B------:R-:W-:Y:S01]  /*d79d0*/  PRMT R242, R228, 0x4210, R3 ;  /* 0x00004210e4f27816 */ /* 0x000fe20000000003 */
[----:B------:R-:W4:Y:S01]  /*d79e0*/  LDL.LU.64 R230, [R1+0x1640] ;  /* 0x0016400001e67983 */ /* 0x000f220000300a00 */
[----:B------:R-:W-:Y:S01]  /*d79f0*/  PRMT R243, R229, 0x4210, R2 ;  /* 0x00004210e5f37816 */ /* 0x000fe20000000002 */
[----:B------:R-:W-:Y:S06]  /*d7a00*/  BAR.SYNC.DEFER_BLOCKING 0x0 ;  /* 0x0000000000007b1d */ /* 0x000fec0000010000 */
[----:B------:R-:W4:Y:S04]  /*d7a10*/  LDL.LU.64 R228, [R1+0x1658] ;  /* 0x0016580001e47983 */ /* 0x000f280000300a00 */
[----:B------:R-:W4:Y:S04]  /*d7a20*/  LDL.LU R238, [R1+0xc50] ;  /* 0x000c500001ee7983 */ /* 0x000f280000300800 */
[----:B------:R0:W-:Y:S01]  /*d7a30*/  STSM.16.M88.4 [R222], R240 ;  /* 0x000000f0de007844 */ /* 0x0001e20000000200 */
[----:B------:R-:W-:Y:S06]  /*d7a40*/  BAR.SYNC.DEFER_BLOCKING 0x0 ;  /* 0x0000000000007b1d */ /* 0x000fec0000010000 */
[----:B------:R-:W1:Y:S01]  /*d7a50*/  LDS.128 R244, [R6] ;  /* 0x0000000006f47984 */ /* 0x000e620000000c00 */
[----:B0-----:R-:W-:-:S03]  /*d7a60*/  PRMT R241, R227, 0x5210, R226 ;  /* 0x00005210e3f17816 */ /* 0x001fc600000000e2 */
[----:B------:R-:W4:Y:S01]  /*d7a70*/  LDL.LU.64 R226, [R1+0x1650] ;  /* 0x0016500001e27983 */ /* 0x000f220000300a00 */
[----:B------:R-:W-:Y:S02]  /*d7a80*/  PRMT R242, R224, 0x5210, R3 ;  /* 0x00005210e0f27816 */ /* 0x000fe40000000003 */
[----:B------:R-:W-:Y:S01]  /*d7a90*/  PRMT R243, R225, 0x5210, R2 ;  /* 0x00005210e1f37816 */ /* 0x000fe20000000002 */
[----:B-1----:R-:W-:Y:S04]  /*d7aa0*/  STL.64 [R1+0x330], R244 ;  /* 0x000330f401007387 */ /* 0x002fe80000100a00 */
[----:B------:R0:W-:Y:S04]  /*d7ab0*/  STL.64 [R1+0x338], R246 ;  /* 0x000338f601007387 */ /* 0x0001e80000100a00 */
[----:B------:R-:W4:Y:S04]  /*d7ac0*/  LDL.LU.64 R224, [R1+0x1670] ;  /* 0x0016700001e07983 */ /* 0x000f280000300a00 */
[----:B------:R-:W4:Y:S04]  /*d7ad0*/  LDL.LU.64 R248, [R1+0x1668] ;  /* 0x0016680001f87983 */ /* 0x000f280000300a00 */
[----:B0-----:R-:W4:Y:S04]  /*d7ae0*/  LDL.LU.64 R246, [R1+0x1660] ;  /* 0x0016600001f67983 */ /* 0x001f280000300a00 */
[----:B------:R-:W4:Y:S04]  /*d7af0*/  LDL.LU R239, [R1+0xc64] ;  /* 0x000c640001ef7983 */ /* 0x000f280000300800 */
[----:B------:R-:W4:Y:S01]  /*d7b00*/  LDL.LU.64 R244, [R1+0x1800] ;  /* 0x0018000001f47983 */ /* 0x000f220000300a00 */
[----:B------:R-:W-:Y:S01]  /*d7b10*/  PRMT R240, R237, 0x5210, R236 ;  /* 0x00005210edf07816 */ /* 0x000fe200000000ec */
[----:B------:R-:W-:Y:S06]  /*d7b20*/  BAR.SYNC.DEFER_BLOCKING 0x0 ;  /* 0x0000000000007b1d */ /* 0x000fec0000010000 */
[----:B------:R0:W-:Y:S04]  /*d7b30*/  STSM.16.M88.4 [R222], R240 ;  /* 0x000000f0de007844 */ /* 0x0001e80000000200 */
[----:B0-----:R-:W4:Y:S04]  /*d7b40*/  LDL.LU.64 R242, [R1+0x1810] ;  /* 0x0018100001f27983 */ /* 0x001f280000300a00 */
[----:B------:R-:W4:Y:S01]  /*d7b50*/  LDL.LU.64 R240, [R1+0x1808] ;  /* 0x0018080001f07983 */ /* 0x000f220000300a00 */
[C---:B--2---:R-:W-:Y:S01]  /*d7b60*/  PRMT R2, R7.reuse, 0x7770, RZ ;  /* 0x0000777007027816 */ /* 0x044fe200000000ff */
[----:B------:R-:W-:Y:S06]  /*d7b70*/  BAR.SYNC.DEFER_BLOCKING 0x0 ;  /* 0x0000000000007b1d */ /* 0x000fec0000010000 */
[----:B------:R-:W2:Y:S04]  /*d7b80*/  LDL.LU R6, [R1+0xc54] ;  /* 0x000c540001067983 */ /* 0x000ea80000300800 */
[----:B------:R-:W2:Y:S04]  /*d7b90*/  LDL.LU.64 R236, [R1+0x1818] ;  /* 0x0018180001ec7983 */ /* 0x000ea80000300a00 */
[----:B---3--:R0:W-:Y:S02]  /*d7ba0*/  @P3 STG.E.U8 desc[UR10][R234.64], R2 ;  /* 0x00000002ea003986 */ /* 0x0081e4000c10110a */
[----:B0-----:R-:W-:-:S02]  /*d7bb0*/  PRMT R2, R7, 0x7771, RZ ;  /* 0x0000777107027816 */ /* 0x001fc400000000ff */
[----:B------:R-:W3:Y:S04]  /*d7bc0*/  LDL.LU.64 R234, [R1+0x1820] ;  /* 0x0018200001ea7983 */ /* 0x000ee80000300a00 */
[----:B----4-:R0:W-:Y:S04]  /*d7bd0*/  @P4 STG.E.U8 desc[UR10][R232.64], R2 ;  /* 0x00000002e8004986 */ /* 0x0101e8000c10110a */
[----:B0-----:R-:W4:Y:S01]  /*d7be0*/  LDL.LU.64 R232, [R1+0x1828] ;  /* 0x0018280001e87983 */ /* 0x001f220000300a00 */
[----:B------:R-:W-:-:S05]  /*d7bf0*/  PRMT R2, R7, 0x7772, RZ ;  /* 0x0000777207027816 */ /* 0x000fca00000000ff */
[----:B------:R0:W-:Y:S02]  /*d7c00*/  @P5 STG.E.U8 desc[UR10][R230.64], R2 ;  /* 0x00000002e6005986 */ /* 0x0001e4000c10110a */
[----:B0-----:R-:W-:Y:S02]  /*d7c10*/  PRMT R2, R7, 0x7773, RZ ;  /* 0x0000777307027816 */ /* 0x001fe400000000ff */
[----:B------:R-:W4:Y:S04]  /*d7c20*/  LDL.LU.64 R230, [R1+0x1830] ;  /* 0x0018300001e67983 */ /* 0x000f280000300a00 */
[----:B------:R0:W-:Y:S01]  /*d7c30*/  @P1 STG.E.U8 desc[UR10][R228.64], R2 ;  /* 0x00000002e4001986 */ /* 0x0001e2000c10110a */
[----:B------:R-:W-:-:S03]  /*d7c40*/  LOP3.LUT P1, RZ, R0, 0x40000000, RZ, 0xc0, !PT ;  /* 0x4000000000ff7812 */ /* 0x000fc6000782c0ff */
[----:B------:R-:W4:Y:S01]  /*d7c50*/  LDL.LU R7, [R1+0xc68] ;  /* 0x000c680001077983 */ /* 0x000f220000300800 */
[----:B0-----:R-:W-:-:S03]  /*d7c60*/  PRMT R2, R238, 0x7770, RZ ;  /* 0x00007770ee027816 */ /* 0x001fc600000000ff */
[----:B------:R-:W4:Y:S06]  /*d7c70*/  LDL.LU.64 R228, [R1+0x1838] ;  /* 0x0018380001e47983 */ /* 0x000f2c0000300a00 */
[----:B------:R0:W-:Y:S01]  /*d7c80*/  @P1 STG.E.U8 desc[UR10][R226.64], R2 ;  /* 0x00000002e2001986 */ /* 0x0001e2000c10110a */
[----:B------:R-:W-:Y:S02]  /*d7c90*/  LOP3.LUT P1, RZ, R0, 0x20000000, RZ, 0xc0, !PT ;  /* 0x2000000000ff7812 */ /* 0x000fe4000782c0ff */
[----:B0-----:R-:W-:Y:S01]  /*d7ca0*/  PRMT R2, R238, 0x7771, RZ ;  /* 0x00007771ee027816 */ /* 0x001fe200000000ff */
[----:B------:R-:W4:Y:S10]  /*d7cb0*/  LDL.LU.64 R226, [R1+0x1840] ;  /* 0x0018400001e27983 */ /* 0x000f340000300a00 */
[----:B------:R0:W-:Y:S01]  /*d7cc0*/  @P1 STG.E.U8 desc[UR10][R224.64], R2 ;  /* 0x00000002e0001986 */ /* 0x0001e2000c10110a */
[----:B------:R-:W-:-:S02]  /*d7cd0*/  LOP3.LUT P1, RZ, R0, 0x10000000, RZ, 0xc0, !PT ;  /* 0x1000000000ff7812 */ /* 0x000fc4000782c0ff */
[----:B0-----:R-:W-:Y:S01]  /*d7ce0*/  PRMT R2, R238, 0x7772, RZ ;  /* 0x00007772ee027816 */ /* 0x001fe200000000ff */
[----:B------:R-:W4:Y:S10]  /*d7cf0*/  LDL.LU.64 R224, [R1+0x1848] ;  /* 0x0018480001e07983 */ /* 0x000f340000300a00 */
[----:B------:R0:W-:Y:S01]  /*d7d00*/  @P1 STG.E.U8 desc[UR10][R248.64], R2 ;  /* 0x00000002f8001986 */ /* 0x0001e2000c10110a */
[----:B------:R-:W-:-:S02]  /*d7d10*/  LOP3.LUT P1, RZ, R0, 0x8000000, RZ, 0xc0, !PT ;  /* 0x0800000000ff7812 */ /* 0x000fc4000782c0ff */
[----:B0-----:R-:W-:-:S11]  /*d7d20*/  PRMT R2, R238, 0x7773, RZ ;  /* 0x00007773ee027816 */ /* 0x001fd600000000ff */
[----:B------:R0:W-:Y:S01]  /*d7d30*/  @P1 STG.E.U8 desc[UR10][R246.64], R2 ;  /* 0x00000002f6001986 */ /* 0x0001e2000c10110a */
[----:B------:R-:W-:Y:S02]  /*d7d40*/  LOP3.LUT P1, RZ, R0, 0x4000000, RZ, 0xc0, !PT ;  /* 0x0400000000ff7812 */ /* 0x000fe4000782c0ff */
        /* <DEDUP_REMOVED lines=9> */
[----:B0-----:R-:W-:-:S05]  /*d7de0*/  PRMT R2, R239, 0x7773, RZ ;  /* 0x00007773ef027816 */ /* 0x001fca00000000ff */
[----:B--2---:R0:W-:Y:S02]  /*d7df0*/  @P6 STG.E.U8 desc[UR10][R236.64], R2 ;  /* 0x00000002ec006986 */ /* 0x0041e4000c10110a */
[----:B0-----:R-:W-:-:S05]  /*d7e00*/  PRMT R2, R6, 0x7770, RZ ;  /* 0x0000777006027816 */ /* 0x001fca00000000ff */
[----:B---3--:R0:W-:Y:S02]  /*d7e10*/  @P0 STG.E.U8 desc[UR10][R234.64], R2 ;  /* 0x00000002ea000986 */ /* 0x0081e4000c10110a */
[----:B0-----:R-:W-:-:S05]  /*d7e20*/  PRMT R2, R6, 0x7771, RZ ;  /* 0x0000777106027816 */ /* 0x001fca00000000ff */
[----:B----4-:R0:W-:Y:S04]  /*d7e30*/  @P1 STG.E.U8 desc[UR10][R232.64], R2 ;  /* 0x00000002e8001986 */ /* 0x0101e8000c10110a */
[----:B0-----:R-:W2:Y:S01]  /*d7e40*/  LDL.LU.64 R232, [R1+0x1850] ;  /* 0x0018500001e87983 */ /* 0x001ea20000300a00 */
[C---:B------:R-:W-:Y:S02]  /*d7e50*/  LOP3.LUT P2, RZ, R14.reuse, 0x20000000, RZ, 0xc0, !PT ;  /* 0x200000000eff7812 */ /* 0x040fe4000784c0ff */
[----:B------:R-:W-:Y:S01]  /*d7e60*/  LOP3.LUT P3, RZ, R14, 0x40000000, RZ, 0xc0, !PT ;  /* 0x400000000eff7812 */ /* 0x000fe2000786c0ff */
[----:B------:R-:W3:Y:S01]  /*d7e70*/  LDL.LU.64 R236, [R1+0x1858] ;  /* 0x0018580001ec7983 */ /* 0x000ee20000300a00 */
[----:B------:R-:W-:Y:S02]  /*d7e80*/  PRMT R2, R6, 0x7772, RZ ;  /* 0x0000777206027816 */ /* 0x000fe400000000ff */
[----:B------:R-:W-:-:S07]  /*d7e90*/  LOP3.LUT P4, RZ, R14, 0x80000000, RZ, 0xc0, !PT ;  /* 0x800000000eff7812 */ /* 0x000fce000788c0ff */
[----:B------:R0:W-:Y:S02]  /*d7ea0*/  @P2 STG.E.U8 desc[UR10][R230.64], R2 ;  /* 0x00000002e6002986 */ /* 0x0001e4000c10110a */
[----:B0-----:R-:W-:-:S05]  /*d7eb0*/  PRMT R2, R6, 0x7773, RZ ;  /* 0x0000777306027816 */ /* 0x001fca00000000ff */
[----:B------:R0:W-:Y:S02]  /*d7ec0*/  @P3 STG.E.U8 desc[UR10][R228.64], R2 ;  /* 0x00000002e4003986 */ /* 0x0001e4000c10110a */
[----:B0-----:R-:W-:-:S05]  /*d7ed0*/  PRMT R2, R7, 0x7770, RZ ;  /* 0x0000777007027816 */ /* 0x001fca00000000ff */
[----:B------:R0:W-:Y:S04]  /*d7ee0*/  @P4 STG.E.U8 desc[UR10][R226.64], R2 ;  /* 0x00000002e2004986 */ /* 0x0001e8000c10110a */
[----:B0-----:R-:W4:Y:S04]  /*d7ef0*/  LDL.LU.64 R226, [R1+0x1860] ;  /* 0x0018600001e27983 */ /* 0x001f280000300a00 */
[----:B------:R-:W4:Y:S04]  /*d7f00*/  LDL.LU.64 R234, [R1+0x1868] ;  /* 0x0018680001ea7983 */ /* 0x000f280000300a00 */
[----:B------:R-:W4:Y:S04]  /*d7f10*/  LDL.LU.64 R230, [R1+0x1870] ;  /* 0x0018700001e67983 */ /* 0x000f280000300a00 */
[----:B------:R-:W4:Y:S01]  /*d7f20*/  LDL.LU R229, [R1+0xc58] ;  /* 0x000c580001e57983 */ /* 0x000f220000300800 */
[----:B------:R-:W-:-:S02]  /*d7f30*/  LOP3.LUT P5, RZ, R15, 0x1, RZ, 0xc0, !PT ;  /* 0x000000010fff7812 */ /* 0x000fc400078ac0ff */
[----:B------:R-:W-:Y:S02]  /*d7f40*/  PRMT R2, R7, 0x7771, RZ ;  /* 0x0000777107027816 */ /* 0x000fe400000000ff */
[----:B------:R-:W-:-:S09]  /*d7f50*/  LOP3.LUT P2, RZ, R15, 0x2, RZ, 0xc0, !PT ;  /* 0x000000020fff7812 */ /* 0x000fd2000784c0ff */
[----:B------:R0:W-:Y:S04]  /*d7f60*/  @P5 STG.E.U8 desc[UR10][R224.64], R2 ;  /* 0x00000002e0005986 */ /* 0x0001e8000c10110a */
[----:B0-----:R-:W4:Y:S01]  /*d7f70*/  LDL.LU.64 R224, [R1+0x1878] ;  /* 0x0018780001e07983 */ /* 0x001f220000300a00 */
[----:B------:R-:W-:-:S05]  /*d7f80*/  PRMT R2, R7, 0x7772, RZ ;  /* 0x0000777207027816 */ /* 0x000fca00000000ff */
[----:B--2---:R0:W-:Y:S04]  /*d7f90*/  @P2 STG.E.U8 desc[UR10][R232.64], R2 ;  /* 0x00000002e8002986 */ /* 0x0041e8000c10110a */
[----:B0-----:R-:W2:Y:S01]  /*d7fa0*/  LDL.LU R232, [R1+0xc6c] ;  /* 0x000c6c0001e87983 */ /* 0x001ea20000300800 */
[----:B------:R-:W-:-:S03]  /*d7fb0*/  PRMT R2, R7, 0x7773, RZ ;  /* 0x0000777307027816 */ /* 0x000fc600000000ff */
[----:B------:R-:W2:Y:S01]  /*d7fc0*/  LDL.LU.64 R6, [R1+0x1880] ;  /* 0x0018800001067983 */ /* 0x000ea20000300a00 */
[C---:B------:R-:W-:Y:S02]  /*d7fd0*/  LOP3.LUT P6, RZ, R15.reuse, 0x2000, RZ, 0xc0, !PT ;  /* 0x000020000fff7812 */ /* 0x040fe400078cc0ff */
[----:B------:R-:W-:Y:S01]  /*d7fe0*/  LOP3.LUT R0, R0, 0xffff7fff, RZ, 0xc0, !PT ;  /* 0xffff7fff00007812 */ /* 0x000fe200078ec0ff */
[----:B------:R-:W2:Y:S01]  /*d7ff0*/  LDL.LU.64 R248, [R1+0x1888] ;  /* 0x0018880001f87983 */ /* 0x000ea20000300a00 */
[----:B------:R-:W-:-:S03]  /*d8000*/  LOP3.LUT P3, RZ, R15, 0x4, RZ, 0xc0, !PT ;  /* 0x000000040fff7812 */ /* 0x000fc6000786c0ff */
[----:B------:R-:W2:Y:S01]  /*d8010*/  LDL.LU.64 R246, [R1+0x1890] ;  /* 0x0018900001f67983 */ /* 0x000ea20000300a00 */
[----:B------:R-:W-:-:S03]  /*d8020*/  LOP3.LUT P4, RZ, R15, 0x8, RZ, 0xc0, !PT ;  /* 0x000000080fff7812 */ /* 0x000fc6000788c0ff */
[----:B------:R-:W2:Y:S02]  /*d8030*/  LDL.LU.64 R244, [R1+0x1898] ;  /* 0x0018980001f47983 */ /* 0x000ea40000300a00 */
[----:B------:R-:W-:Y:S02]  /*d8040*/  @P6 LOP3.LUT R0, R0, 0x8000, RZ, 0xfc, !PT ;  /* 0x0000800000006812 */ /* 0x000fe400078efcff */
[----:B------:R-:W-:Y:S02]  /*d8050*/  LOP3.LUT P6, RZ, R15, 0x1000, RZ, 0xc0, !PT ;  /* 0x000010000fff7812 */ /* 0x000fe400078cc0ff */
[----:B------:R-:W-:-:S11]  /*d8060*/  LOP3.LUT R0, R0, 0xfffeffff, RZ, 0xc0, !PT ;  /* 0xfffeffff00007812 */ /* 0x000fd600078ec0ff */
        /* <DEDUP_REMOVED lines=8> */
[----:B------:R-:W-:Y:S01]  /*d80f0*/  LOP3.LUT R0, R0, 0xfff7ffff, RZ, 0xc0, !PT ;  /* 0xfff7ffff00007812 */ /* 0x000fe200078ec0ff */
[----:B---3--:R4:W-:Y:S10]  /*d8100*/  @P3 STG.E.U8 desc[UR10][R236.64], R2 ;  /* 0x00000002ec003986 */ /* 0x0089f4000c10110a */
[----:B------:R-:W-:-:S02]  /*d8110*/  @P6 LOP3.LUT R0, R0, 0x80000, RZ, 0xfc, !PT ;  /* 0x0008000000006812 */ /* 0x000fc400078efcff */
[----:B------:R-:W-:Y:S02]  /*d8120*/  LOP3.LUT P6, RZ, R15, 0x100, RZ, 0xc0, !PT ;  /* 0x000001000fff7812 */ /* 0x000fe400078cc0ff */
[----:B------:R-:W-:-:S11]  /*d8130*/  LOP3.LUT R0, R0, 0xffefffff, RZ, 0xc0, !PT ;  /* 0xffefffff00007812 */ /* 0x000fd600078ec0ff */
[----:B------:R-:W-:Y:S02]  /*d8140*/  @P6 LOP3.LUT R0, R0, 0x100000, RZ, 0xfc, !PT ;  /* 0x0010000000006812 */ /* 0x000fe400078efcff */
[C---:B------:R-:W-:Y:S02]  /*d8150*/  LOP3.LUT P6, RZ, R15.reuse, 0x80, RZ, 0xc0, !PT ;  /* 0x000000800fff7812 */ /* 0x040fe400078cc0ff */
[----:B------:R-:W-:Y:S02]  /*d8160*/  LOP3.LUT R0, R0, 0xffdfffff, RZ, 0xc0, !PT ;  /* 0xffdfffff00007812 */ /* 0x000fe400078ec0ff */
[----:B------:R-:W-:-:S09]  /*d8170*/  LOP3.LUT P5, RZ, R15, 0x10, RZ, 0xc0, !PT ;  /* 0x000000100fff7812 */ /* 0x000fd200078ac0ff */
[----:B------:R-:W-:Y:S02]  /*d8180*/  @P6 LOP3.LUT R0, R0, 0x200000, RZ, 0xfc, !PT ;  /* 0x0020000000006812 */ /* 0x000fe400078efcff */
[----:B------:R-:W-:Y:S02]  /*d8190*/  LOP3.LUT P6, RZ, R15, 0x40, RZ, 0xc0, !PT ;  /* 0x000000400fff7812 */ /* 0x000fe400078cc0ff */
[----:B----4-:R-:W-:-:S05]  /*d81a0*/  PRMT R2, R229, 0x7770, RZ ;  /* 0x00007770e5027816 */ /* 0x010fca00000000ff */
[----:B------:R0:W-:Y:S04]  /*d81b0*/  @P4 STG.E.U8 desc[UR10][R226.64], R2 ;  /* 0x00000002e2004986 */ /* 0x0001e8000c10110a */
[----:B0-----:R-:W3:Y:S04]  /*d81c0*/  LDL.LU R226, [R1+0xc5c] ;  /* 0x000c5c0001e27983 */ /* 0x001ee80000300800 */
[----:B------:R-:W4:Y:S01]  /*d81d0*/  LDL.LU.64 R242, [R1+0x18a0] ;  /* 0x0018a00001f27983 */ /* 0x000f220000300a00 */
[----:B------:R-:W-:-:S03]  /*d81e0*/  LOP3.LUT R0, R0, 0xffbfffff, RZ, 0xc0, !PT ;  /* 0xffbfffff00007812 */ /* 0x000fc600078ec0ff */
[----:B------:R-:W4:Y:S01]  /*d81f0*/  LDL.LU.64 R240, [R1+0x18a8] ;  /* 0x0018a80001f07983 */ /* 0x000f220000300a00 */
[----:B------:R-:W-:Y:S02]  /*d8200*/  @P6 LOP3.LUT R0, R0, 0x400000, RZ, 0xfc, !PT ;  /* 0x0040000000006812 */ /* 0x000fe400078efcff */
[----:B------:R-:W-:Y:S01]  /*d8210*/  LOP3.LUT P6, RZ, R15, 0x20, RZ, 0xc0, !PT ;  /* 0x000000200fff7812 */ /* 0x000fe200078cc0ff */
[----:B------:R-:W4:Y:S01]  /*d8220*/  LDL.LU R227, [R1+0xc40] ;  /* 0x000c400001e37983 */ /* 0x000f220000300800 */
[----:B------:R-:W-:-:S03]  /*d8230*/  PRMT R2, R229, 0x7771, RZ ;  /* 0x00007771e5027816 */ /* 0x000fc600000000ff */
[----:B------:R-:W4:Y:S04]  /*d8240*/  LDL.LU.64 R238, [R1+0x18b0] ;  /* 0x0018b00001ee7983 */ /* 0x000f280000300a00 */
[----:B------:R0:W-:Y:S04]  /*d8250*/  @P5 STG.E.U8 desc[UR10][R234.64], R2 ;  /* 0x00000002ea005986 */ /* 0x0001e8000c10110a */
[----:B------:R-:W4:Y:S01]  /*d8260*/  LDL.LU.64 R236, [R1+0x18b8] ;  /* 0x0018b80001ec7983 */ /* 0x000f220000300a00 */
[----:B0-----:R-:W-:-:S03]  /*d8270*/  PRMT R2, R229, 0x7772, RZ ;  /* 0x00007772e5027816 */ /* 0x001fc600000000ff */
[----:B------:R-:W4:Y:S04]  /*d8280*/  LDL.LU.64 R234, [R1+0x18c0] ;  /* 0x0018c00001ea7983 */ /* 0x000f280000300a00 */
[----:B------:R0:W-:Y:S01]  /*d8290*/  @P6 STG.E.U8 desc[UR10][R230.64], R2 ;  /* 0x00000002e6006986 */ /* 0x0001e2000c10110a */
[C---:B------:R-:W-:Y:S02]  /*d82a0*/  LOP3.LUT P6, RZ, R0.reuse, 0x400000, RZ, 0xc0, !PT ;  /* 0x0040000000ff7812 */ /* 0x040fe400078cc0ff */
[----:B0-----:R-:W-:Y:S01]  /*d82b0*/  PRMT R2, R229, 0x7773, RZ ;  /* 0x00007773e5027816 */ /* 0x001fe200000000ff */
[----:B------:R-:W4:Y:S10]  /*d82c0*/  LDL.LU.64 R230, [R1+0x18c8] ;  /* 0x0018c80001e67983 */ /* 0x000f340000300a00 */
[----:B------:R0:W-:Y:S01]  /*d82d0*/  @P6 STG.E.U8 desc[UR10][R224.64], R2 ;  /* 0x00000002e0006986 */ /* 0x0001e2000c10110a */
[----:B------:R-:W-:-:S03]  /*d82e0*/  LOP3.LUT P6, RZ, R0, 0x200000, RZ, 0xc0, !PT ;  /* 0x0020000000ff7812 */ /* 0x000fc600078cc0ff */
[----:B------:R-:W4:Y:S04]  /*d82f0*/  LDL.LU.64 R228, [R1+0x18d0] ;  /* 0x0018d00001e47983 */ /* 0x000f280000300a00 */
[----:B0-----:R-:W4:Y:S04]  /*d8300*/  LDL.LU.64 R224, [R1+0x18d8] ;  /* 0x0018d80001e07983 */ /* 0x001f280000300a00 */
[----:B------:R-:W4:Y:S01]  /*d8310*/  LDL.LU R233, [R1+0xc30] ;  /* 0x000c300001e97983 */ /* 0x000f220000300800 */
[----:B--2---:R-:W-:-:S05]  /*d8320*/  PRMT R2, R232, 0x7770, RZ ;  /* 0x00007770e8027816 */ /* 0x004fca00000000ff */
[----:B------:R0:W-:Y:S04]  /*d8330*/  @P6 STG.E.U8 desc[UR10][R6.64], R2 ;  /* 0x0000000206006986 */ /* 0x0001e8000c10110a */
[----:B0-----:R-:W2:Y:S01]  /*d8340*/  LDL.LU.64 R6, [R1+0x18e0] ;  /* 0x0018e00001067983 */ /* 0x001ea20000300a00 */
[----:B------:R-:W-:Y:S02]  /*d8350*/  LOP3.LUT P6, RZ, R0, 0x100000, RZ, 0xc0, !PT ;  /* 0x0010000000ff7812 */ /* 0x000fe400078cc0ff */
[----:B------:R-:W-:-:S11]  /*d8360*/  PRMT R2, R232, 0x7771, RZ ;  /* 0x00007771e8027816 */ /* 0x000fd600000000ff */
        /* <DEDUP_REMOVED lines=8> */
[C---:B------:R-:W-:Y:S02]  /*d83f0*/  LOP3.LUT P0, RZ, R15.reuse, 0x4000, RZ, 0xc0, !PT ;  /* 0x000040000fff7812 */ /* 0x040fe4000780c0ff */
[C---:B------:R-:W-:Y:S02]  /*d8400*/  LOP3.LUT P1, RZ, R15.reuse, 0x8000, RZ, 0xc0, !PT ;  /* 0x000080000fff7812 */ /* 0x040fe4000782c0ff */
[C---:B------:R-:W-:Y:S02]  /*d8410*/  LOP3.LUT P2, RZ, R15.reuse, 0x10000, RZ, 0xc0, !PT ;  /* 0x000100000fff7812 */ /* 0x040fe4000784c0ff */
[C---:B------:R-:W-:Y:S02]  /*d8420*/  LOP3.LUT P3, RZ, R15.reuse, 0x20000, RZ, 0xc0, !PT ;  /* 0x000200000fff7812 */ /* 0x040fe4000786c0ff */
[----:B------:R-:W-:-:S02]  /*d8430*/  LOP3.LUT P4, RZ, R15, 0x40000, RZ, 0xc0, !PT ;  /* 0x000400000fff7812 */ /* 0x000fc4000788c0ff */
[----:B------:R-:W-:Y:S02]  /*d8440*/  LOP3.LUT P5, RZ, R15, 0x80000, RZ, 0xc0, !PT ;  /* 0x000800000fff7812 */ /* 0x000fe400078ac0ff */
[----:B---3--:R-:W-:-:S05]  /*d8450*/  PRMT R2, R226, 0x7770, RZ ;  /* 0x00007770e2027816 */ /* 0x008fca00000000ff */
[----:B----4-:R0:W-:Y:S01]  /*d8460*/  @P6 STG.E.U8 desc[UR10][R242.64], R2 ;  /* 0x00000002f2006986 */ /* 0x0101e2000c10110a */
[----:B------:R-:W-:Y:S02]  /*d8470*/  LOP3.LUT P6, RZ, R0, 0x10000, RZ, 0xc0, !PT ;  /* 0x0001000000ff7812 */ /* 0x000fe400078cc0ff */
[----:B0-----:R-:W-:-:S11]  /*d8480*/  PRMT R2, R226, 0x7771, RZ ;  /* 0x00007771e2027816 */ /* 0x001fd600000000ff */
[----:B------:R0:W-:Y:S01]  /*d8490*/  @P6 STG.E.U8 desc[UR10][R240.64], R2 ;  /* 0x00000002f0006986 */ /* 0x0001e2000c10110a */
[----:B------:R-:W-:Y:S02]  /*d84a0*/  LOP3.LUT P6, RZ, R0, 0x8000, RZ, 0xc0, !PT ;  /* 0x0000800000ff7812 */ /* 0x000fe400078cc0ff */
[----:B0-----:R-:W-:-:S11]  /*d84b0*/  PRMT R2, R226, 0x7772, RZ ;  /* 0x00007772e2027816 */ /* 0x001fd600000000ff */
[----:B------:R0:W-:Y:S02]  /*d84c0*/  @P6 STG.E.U8 desc[UR10][R238.64], R2 ;  /* 0x00000002ee006986 */ /* 0x0001e4000c10110a */
[----:B0-----:R-:W-:-:S05]  /*d84d0*/  PRMT R2, R226, 0x7773, RZ ;  /* 0x00007773e2027816 */ /* 0x001fca00000000ff */
        /* <DEDUP_REMOVED lines=10> */
[----:B--2---:R0:W-:Y:S04]  /*d8580*/  @P5 STG.E.U8 desc[UR10][R6.64], R2 ;  /* 0x0000000206005986 */ /* 0x0041e8000c10110a */
[----:B0-----:R-:W2:Y:S04]  /*d8590*/  LDL.LU.64 R6, [R1+0x18e8] ;  /* 0x0018e80001067983 */ /* 0x001ea80000300a00 */
[----:B------:R-:W3:Y:S04]  /*d85a0*/  LDL.LU.64 R234, [R1+0x18f0] ;  /* 0x0018f00001ea7983 */ /* 0x000ee80000300a00 */
[----:B------:R-:W4:Y:S04]  /*d85b0*/  LDL.LU.64 R224, [R1+0x18f8] ;  /* 0x0018f80001e07983 */ /* 0x000f280000300a00 */
[----:B------:R-:W4:Y:S04]  /*d85c0*/  LDL.LU.64 R230, [R1+0x1900] ;  /* 0x0019000001e67983 */ /* 0x000f280000300a00 */
[----:B------:R-:W4:Y:S04]  /*d85d0*/  LDL.LU.64 R228, [R1+0x1908] ;  /* 0x0019080001e47983 */ /* 0x000f280000300a00 */
[----:B------:R-:W4:Y:S04]  /*d85e0*/  LDL.LU.64 R226, [R1+0x1910] ;  /* 0x0019100001e27983 */ /* 0x000f280000300a00 */
[----:B------:R-:W4:Y:S01]  /*d85f0*/  LDL.LU R242, [R1+0xc44] ;  /* 0x000c440001f27983 */ /* 0x000f220000300800 */
[----:B------:R-:W-:-:S02]  /*d8600*/  LOP3.LUT P2, RZ, R15, 0x100000, RZ, 0xc0, !PT ;  /* 0x001000000fff7812 */ /* 0x000fc4000784c0ff */
[----:B------:R-:W-:Y:S02]  /*d8610*/  PRMT R2, R233, 0x7771, RZ ;  /* 0x00007771e9027816 */ /* 0x000fe400000000ff */
        /* <DEDUP_REMOVED lines=12> */
[----:B------:R-:W-:Y:S01]  /*d86e0*/  LOP3.LUT P6, RZ, R15, 0x10000000, RZ, 0xc0, !PT ;  /* 0x100000000fff7812 */ /* 0x000fe200078cc0ff */
[----:B--2---:R0:W-:Y:S04]  /*d86f0*/  @P2 STG.E.U8 desc[UR10][R6.64], R2 ;  /* 0x0000000206002986 */ /* 0x0041e8000c10110a */
[----:B0-----:R-:W2:Y:S04]  /*d8700*/  LDL.LU.64 R6, [R1+0x1918] ;  /* 0x0019180001067983 */ /* 0x001ea80000300a00 */
[----:B------:R-:W2:Y:S04]  /*d8710*/  LDL.LU R243, [R1+0xc34] ;  /* 0x000c340001f37983 */ /* 0x000ea80000300800 */
[----:B------:R-:W2:Y:S01]  /*d8720*/  LDL.LU.64 R248, [R1+0x1920] ;  /* 0x0019200001f87983 */ /* 0x000ea20000300a00 */
[----:B------:R-:W-:-:S03]  /*d8730*/  LOP3.LUT R0, R0, 0xfffff7ff, RZ, 0xc0, !PT ;  /* 0xfffff7ff00007812 */ /* 0x000fc600078ec0ff */
[----:B------:R-:W2:Y:S01]  /*d8740*/  LDL.LU.64 R246, [R1+0x1928] ;  /* 0x0019280001f67983 */ /* 0x000ea20000300a00 */
[----:B------:R-:W-:Y:S02]  /*d8750*/  @P6 LOP3.LUT R0, R0, 0x800, RZ, 0xfc, !PT ;  /* 0x0000080000006812 */ /* 0x000fe400078efcff */
[C---:B------:R-:W-:Y:S01]  /*d8760*/  LOP3.LUT P6, RZ, R15.reuse, 0x8000000, RZ, 0xc0, !PT ;  /* 0x080000000fff7812 */ /* 0x040fe200078cc0ff */
[----:B------:R-:W2:Y:S01]  /*d8770*/  LDL.LU.64 R244, [R1+0x1930] ;  /* 0x0019300001f47983 */ /* 0x000ea20000300a00 */
[C---:B------:R-:W-:Y:S02]  /*d8780*/  LOP3.LUT P3, RZ, R15.reuse, 0x200000, RZ, 0xc0, !PT ;  /* 0x002000000fff7812 */ /* 0x040fe4000786c0ff */
[----:B------:R-:W-:Y:S01]  /*d8790*/  LOP3.LUT R0, R0, 0xffffefff, RZ, 0xc0, !PT ;  /* 0xffffefff00007812 */ /* 0x000fe200078ec0ff */
[----:B------:R-:W2:Y:S01]  /*d87a0*/  LDL.LU.64 R240, [R1+0x1938] ;  /* 0x0019380001f07983 */ /* 0x000ea20000300a00 */
[----:B------:R-:W-:Y:S02]  /*d87b0*/  LOP3.LUT P4, RZ, R15, 0x400000, RZ, 0xc0, !PT ;  /* 0x004000000fff7812 */ /* 0x000fe4000788c0ff */
[----:B------:R-:W-:-:S05]  /*d87c0*/  PRMT R2, R233, 0x7772, RZ ;  /* 0x00007772e9027816 */ /* 0x000fca00000000ff */
[----:B------:R-:W-:Y:S02]  /*d87d0*/  @P6 LOP3.LUT R0, R0, 0x1000, RZ, 0xfc, !PT ;  /* 0x0000100000006812 */ /* 0x000fe400078efcff */
[----:B------:R-:W-:Y:S01]  /*d87e0*/  LOP3.LUT P6, RZ, R15, 0x4000000, RZ, 0xc0, !PT ;  /* 0x040000000fff7812 */ /* 0x000fe200078cc0ff */
[----:B---3--:R0:W-:Y:S01]  /*d87f0*/  @P3 STG.E.U8 desc[UR10][R234.64], R2 ;  /* 0x00000002ea003986 */ /* 0x0081e2000c10110a */
[----:B------:R-:W-:Y:S02]  /*d8800*/  LOP3.LUT R0, R0, 0xffffdfff, RZ, 0xc0, !PT ;  /* 0xffffdfff00007812 */ /* 0x000fe400078ec0ff */
[----:B0-----:R-:W-:-:S09]  /*d8810*/  PRMT R2, R233, 0x7773, RZ ;  /* 0x00007773e9027816 */ /* 0x001fd200000000ff */
[----:B------:R-:W-:Y:S02]  /*d8820*/  @P6 LOP3.LUT R0, R0, 0x2000, RZ, 0xfc, !PT ;  /* 0x0000200000006812 */ /* 0x000fe400078efcff */
[C---:B------:R-:W-:Y:S01]  /*d8830*/  LOP3.LUT P6, RZ, R15.reuse, 0x2000000, RZ, 0xc0, !PT ;  /* 0x020000000fff7812 */ /* 0x040fe200078cc0ff */
[----:B----4-:R0:W-:Y:S01]  /*d8840*/  @P4 STG.E.U8 desc[UR10][R224.64], R2 ;  /* 0x00000002e0004986 */ /* 0x0101e2000c10110a */
[----:B------:R-:W-:Y:S02]  /*d8850*/  LOP3.LUT P5, RZ, R15, 0x800000, RZ, 0xc0, !PT ;  /* 0x008000000fff7812 */ /* 0x000fe400078ac0ff */
[----:B------:R-:W-:Y:S01]  /*d8860*/  LOP3.LUT R0, R0, 0xffffbfff, RZ, 0xc0, !PT ;  /* 0xffffbfff00007812 */ /* 0x000fe200078ec0ff */
[----:B0-----:R-:W3:Y:S04]  /*d8870*/  LDL.LU R224, [R1+0xc48] ;  /* 0x000c480001e07983 */ /* 0x001ee80000300800 */
[----:B------:R-:W4:Y:S04]  /*d8880*/  LDL.LU.64 R238, [R1+0x1940] ;  /* 0x0019400001ee7983 */ /* 0x000f280000300a00 */
[----:B------:R-:W-:-:S02]  /*d8890*/  @P6 LOP3.LUT R0, R0, 0x4000, RZ, 0xfc, !PT ;  /* 0x0000400000006812 */ /* 0x000fc400078efcff */
[----:B------:R-:W-:Y:S01]  /*d88a0*/  LOP3.LUT P6, RZ, R15, 0x1000000, RZ, 0xc0, !PT ;  /* 0x010000000fff7812 */ /* 0x000fe200078cc0ff */
[----:B------:R-:W4:Y:S01]  /*d88b0*/  LDL.LU.64 R236, [R1+0x1948] ;  /* 0x0019480001ec7983 */ /* 0x000f220000300a00 */
[----:B------:R-:W-:-:S03]  /*d88c0*/  PRMT R2, R242, 0x7770, RZ ;  /* 0x00007770f2027816 */ /* 0x000fc600000000ff */
[----:B------:R-:W4:Y:S04]  /*d88d0*/  LDL.LU R225, [R1+0xc38] ;  /* 0x000c380001e17983 */ /* 0x000f280000300800 */
[----:B------:R0:W-:Y:S04]  /*d88e0*/  @P5 STG.E.U8 desc[UR10][R230.64], R2 ;  /* 0x00000002e6005986 */ /* 0x0001e8000c10110a */
[----:B------:R-:W4:Y:S04]  /*d88f0*/  LDL.LU.64 R234, [R1+0x1950] ;  /* 0x0019500001ea7983 */ /* 0x000f280000300a00 */
[----:B------:R-:W4:Y:S01]  /*d8900*/  LDL.LU.64 R232, [R1+0x1958] ;  /* 0x0019580001e87983 */ /* 0x000f220000300a00 */
[----:B0-----:R-:W-:-:S03]  /*d8910*/  PRMT R2, R242, 0x7771, RZ ;  /* 0x00007771f2027816 */ /* 0x001fc600000000ff */
[----:B------:R-:W4:Y:S04]  /*d8920*/  LDL.LU.64 R230, [R1+0x1960] ;  /* 0x0019600001e67983 */ /* 0x000f280000300a00 */
[----:B------:R0:W-:Y:S01]  /*d8930*/  @P6 STG.E.U8 desc[UR10][R228.64], R2 ;  /* 0x00000002e4006986 */ /* 0x0001e2000c10110a */
[----:B------:R-:W-:Y:S02]  /*d8940*/  LOP3.LUT P6, RZ, R0, 0x4000, RZ, 0xc0, !PT ;  /* 0x0000400000ff7812 */ /* 0x000fe400078cc0ff */
[----:B0-----:R-:W-:Y:S01]  /*d8950*/  PRMT R2, R242, 0x7772, RZ ;  /* 0x00007772f2027816 */ /* 0x001fe200000000ff */
[----:B------:R-:W4:Y:S10]  /*d8960*/  LDL.LU.64 R228, [R1+0x1968] ;  /* 0x0019680001e47983 */ /* 0x000f340000300a00 */
[----:B------:R0:W-:Y:S01]  /*d8970*/  @P6 STG.E.U8 desc[UR10][R226.64], R2 ;  /* 0x00000002e2006986 */ /* 0x0001e2000c10110a */
[----:B------:R-:W-:-:S03]  /*d8980*/  LOP3.LUT P6, RZ, R0, 0x2000, RZ, 0xc0, !PT ;  /* 0x0000200000ff7812 */ /* 0x000fc600078cc0ff */
[----:B0-----:R-:W4:Y:S01]  /*d8990*/  LDL.LU.64 R226, [R1+0x1970] ;  /* 0x0019700001e27983 */ /* 0x001f220000300a00 */
[----:B------:R-:W-:-:S09]  /*d89a0*/  PRMT R2, R242, 0x7773, RZ ;  /* 0x00007773f2027816 */ /* 0x000fd200000000ff */
[----:B--2---:R0:W-:Y:S04]  /*d89b0*/  @P6 STG.E.U8 desc[UR10][R6.64], R2 ;  /* 0x0000000206006986 */ /* 0x0041e8000c10110a */
        /* <DEDUP_REMOVED lines=14> */
[----:B---3--:R-:W-:-:S11]  /*d8aa0*/  PRMT R2, R224, 0x7770, RZ ;  /* 0x00007770e0027816 */ /* 0x008fd600000000ff */
[----:B----4-:R0:W-:Y:S01]  /*d8ab0*/  @P6 STG.E.U8 desc[UR10][R238.64], R2 ;  /* 0x00000002ee006986 */ /* 0x0101e2000c10110a */
[----:B------:R-:W-:Y:S02]  /*d8ac0*/  LOP3.LUT P6, RZ, R0, 0x80, RZ, 0xc0, !PT ;  /* 0x0000008000ff7812 */ /* 0x000fe400078cc0ff */
[C---:B------:R-:W-:Y:S02]  /*d8ad0*/  LOP3.LUT P0, RZ, R16.reuse, 0x2, RZ, 0xc0, !PT ;  /* 0x0000000210ff7812 */ /* 0x040fe4000780c0ff */
[----:B------:R-:W-:Y:S02]  /*d8ae0*/  LOP3.LUT P1, RZ, R16, 0x4, RZ, 0xc0, !PT ;  /* 0x0000000410ff7812 */ /* 0x000fe4000782c0ff */
[----:B0-----:R-:W-:-:S07]  /*d8af0*/  PRMT R2, R224, 0x7771, RZ ;  /* 0x00007771e0027816 */ /* 0x001fce00000000ff */
[----:B------:R0:W-:Y:S01]  /*d8b00*/  @P6 STG.E.U8 desc[UR10][R236.64], R2 ;  /* 0x00000002ec006986 */ /* 0x0001e2000c10110a */
[----:B------:R-:W-:Y:S02]  /*d8b10*/  LOP3.LUT P2, RZ, R16, 0x8, RZ, 0xc0, !PT ;  /* 0x0000000810ff7812 */ /* 0x000fe4000784c0ff */
[----:B0-----:R-:W-:-:S05]  /*d8b20*/  PRMT R2, R224, 0x7772, RZ ;  /* 0x00007772e0027816 */ /* 0x001fca00000000ff */
        /* <DEDUP_REMOVED lines=9> */
[----:B------:R0:W-:Y:S02]  /*d8bc0*/  @P3 STG.E.U8 desc[UR10][R228.64], R2 ;  /* 0x00000002e4003986 */ /* 0x0001e4000c10110a */
[----:B0-----:R-:W-:-:S05]  /*d8bd0*/  PRMT R2, R225, 0x7772, RZ ;  /* 0x00007772e1027816 */ /* 0x001fca00000000ff */
[----:B------:R0:W-:Y:S02]  /*d8be0*/  @P4 STG.E.U8 desc[UR10][R226.64], R2 ;  /* 0x00000002e2004986 */ /* 0x0001e4000c10110a */
[----:B0-----:R-:W-:Y:S02]  /*d8bf0*/  PRMT R2, R225, 0x7773, RZ ;  /* 0x00007773e1027816 */ /* 0x001fe400000000ff */
[----:B------:R-:W3:Y:S04]  /*d8c00*/  LDL.LU.64 R226, [R1+0x1980] ;  /* 0x0019800001e27983 */ /* 0x000ee80000300a00 */
[----:B--2---:R0:W-:Y:S04]  /*d8c10*/  @P5 STG.E.U8 desc[UR10][R6.64], R2 ;  /* 0x0000000206005986 */ /* 0x0041e8000c10110a */
[----:B0-----:R-:W2:Y:S04]  /*d8c20*/  LDL.LU.64 R6, [R1+0x1988] ;  /* 0x0019880001067983 */ /* 0x001ea80000300a00 */
[----:B------:R-:W4:Y:S04]  /*d8c30*/  LDL.LU.64 R234, [R1+0x1990] ;  /* 0x0019900001ea7983 */ /* 0x000f280000300a00 */
[----:B------:R-:W3:Y:S04]  /*d8c40*/  LDL.LU R233, [R1+0xc4c] ;  /* 0x000c4c0001e97983 */ /* 0x000ee80000300800 */
[----:B------:R-:W4:Y:S04]  /*d8c50*/  LDL.LU.64 R224, [R1+0x1998] ;  /* 0x0019980001e07983 */ /* 0x000f280000300a00 */
[----:B------:R-:W4:Y:S04]  /*d8c60*/  LDL.LU.64 R230, [R1+0x19a0] ;  /* 0x0019a00001e67983 */ /* 0x000f280000300a00 */
[----:B------:R-:W4:Y:S04]  /*d8c70*/  LDL.LU.64 R228, [R1+0x19a8] ;  /* 0x0019a80001e47983 */ /* 0x000f280000300a00 */
[----:B------:R-:W4:Y:S01]  /*d8c80*/  LDL.LU R242, [R1+0xc3c] ;  /* 0x000c3c0001f27983 */ /* 0x000f220000300800 */
[----:B------:R-:W-:-:S02]  /*d8c90*/  LOP3.LUT P2, RZ, R16, 0x80, RZ, 0xc0, !PT ;  /* 0x0000008010ff7812 */ /* 0x000fc4000784c0ff */
[----:B------:R-:W-:Y:S02]  /*d8ca0*/  LOP3.LUT P6, RZ, R16, 0x80000, RZ, 0xc0, !PT ;  /* 0x0008000010ff7812 */ /* 0x000fe400078cc0ff */
[----:B------:R-:W-:-:S11]  /*d8cb0*/  LOP3.LUT R15, R15, 0x7fffffff, RZ, 0xc0, !PT ;  /* 0x7fffffff0f0f7812 */ /* 0x000fd600078ec0ff */
[----:B------:R-:W-:Y:S02]  /*d8cc0*/  @P6 LOP3.LUT R15, R15, 0x80000000, RZ, 0xfc, !PT ;  /* 0x800000000f0f6812 */ /* 0x000fe400078efcff */
[----:B------:R-:W-:Y:S02]  /*d8cd0*/  LOP3.LUT P6, RZ, R16, 0x40000, RZ, 0xc0, !PT ;  /* 0x0004000010ff7812 */ /* 0x000fe400078cc0ff */
[----:B------:R-:W-:Y:S02]  /*d8ce0*/  LOP3.LUT R0, R0, 0xfffffffe, RZ, 0xc0, !PT ;  /* 0xfffffffe00007812 */ /* 0x000fe400078ec0ff */
[----:B------:R-:W-:-:S09]  /*d8cf0*/  LOP3.LUT P3, RZ, R16, 0x100, RZ, 0xc0, !PT ;  /* 0x0000010010ff7812 */ /* 0x000fd2000786c0ff */
        /* <DEDUP_REMOVED lines=8> */
[----:B------:R-:W-:Y:S02]  /*d8d80*/  LOP3.LUT R0, R0, 0xfffffff7, RZ, 0xc0, !PT ;  /* 0xfffffff700007812 */ /* 0x000fe400078ec0ff */
[----:B---3--:R-:W-:-:S05]  /*d8d90*/  PRMT R2, R233, 0x7770, RZ ;  /* 0x00007770e9027816 */ /* 0x008fca00000000ff */
[----:B------:R0:W-:Y:S04]  /*d8da0*/  @P2 STG.E.U8 desc[UR10][R226.64], R2 ;  /* 0x00000002e2002986 */ /* 0x0001e8000c10110a */
[----:B0-----:R-:W3:Y:S01]  /*d8db0*/  LDL.LU.64 R226, [R1+0x19b0] ;  /* 0x0019b00001e27983 */ /* 0x001ee20000300a00 */
[----:B------:R-:W-:-:S05]  /*d8dc0*/  PRMT R2, R233, 0x7771, RZ ;  /* 0x00007771e9027816 */ /* 0x000fca00000000ff */
[----:B--2---:R0:W-:Y:S04]  /*d8dd0*/  @P3 STG.E.U8 desc[UR10][R6.64], R2 ;  /* 0x0000000206003986 */ /* 0x0041e8000c10110a */
[----:B0-----:R-:W2:Y:S04]  /*d8de0*/  LDL.LU.64 R6, [R1+0x19b8] ;  /* 0x0019b80001067983 */ /* 0x001ea80000300a00 */
[----:B------:R-:W2:Y:S04]  /*d8df0*/  LDL.LU.64 R248, [R1+0x19c0] ;  /* 0x0019c00001f87983 */ /* 0x000ea80000300a00 */
[----:B------:R-:W2:Y:S01]  /*d8e00*/  LDL.LU R243, [R1+0xc20] ;  /* 0x000c200001f37983 */ /* 0x000ea20000300800 */
[----:B------:R-:W-:-:S02]  /*d8e10*/  @P6 LOP3.LUT R0, R0, 0x8, RZ, 0xfc, !PT ;  /* 0x0000000800006812 */ /* 0x000fc400078efcff */
[----:B------:R-:W-:Y:S01]  /*d8e20*/  LOP3.LUT P6, RZ, R16, 0x4000, RZ, 0xc0, !PT ;  /* 0x0000400010ff7812 */ /* 0x000fe200078cc0ff */
[----:B------:R-:W2:Y:S01]  /*d8e30*/  LDL.LU.64 R246, [R1+0x19c8] ;  /* 0x0019c80001f67983 */ /* 0x000ea20000300a00 */
[----:B------:R-:W-:-:S03]  /*d8e40*/  LOP3.LUT R0, R0, 0xffffffef, RZ, 0xc0, !PT ;  /* 0xffffffef00007812 */ /* 0x000fc600078ec0ff */
[----:B------:R-:W2:Y:S01]  /*d8e50*/  LDL.LU.64 R244, [R1+0x19d0] ;  /* 0x0019d00001f47983 */ /* 0x000ea20000300a00 */
[C---:B------:R-:W-:Y:S02]  /*d8e60*/  LOP3.LUT P4, RZ, R16.reuse, 0x200, RZ, 0xc0, !PT ;  /* 0x0000020010ff7812 */ /* 0x040fe4000788c0ff */
[----:B------:R-:W-:Y:S01]  /*d8e70*/  LOP3.LUT P5, RZ, R16, 0x400, RZ, 0xc0, !PT ;  /* 0x0000040010ff7812 */ /* 0x000fe200078ac0ff */
[----:B------:R-:W2:Y:S04]  /*d8e80*/  LDL.LU.64 R240, [R1+0x19d8] ;  /* 0x0019d80001f07983 */ /* 0x000ea80000300a00 */
[----:B------:R-:W-:Y:S02]  /*d8e90*/  @P6 LOP3.LUT R0, R0, 0x10, RZ, 0xfc, !PT ;  /* 0x0000001000006812 */ /* 0x000fe400078efcff */
[----:B------:R-:W-:-:S02]  /*d8ea0*/  LOP3.LUT P6, RZ, R16, 0x2000, RZ, 0xc0, !PT ;  /* 0x0000200010ff7812 */ /* 0x000fc400078cc0ff */
[----:B------:R-:W-:Y:S02]  /*d8eb0*/  LOP3.LUT R0, R0, 0xffffffdf, RZ, 0xc0, !PT ;  /* 0xffffffdf00007812 */ /* 0x000fe400078ec0ff */
[----:B------:R-:W-:-:S09]  /*d8ec0*/  PRMT R2, R233, 0x7772, RZ ;  /* 0x00007772e9027816 */ /* 0x000fd200000000ff */
[----:B------:R-:W-:Y:S02]  /*d8ed0*/  @P6 LOP3.LUT R0, R0, 0x20, RZ, 0xfc, !PT ;  /* 0x0000002000006812 */ /* 0x000fe400078efcff */
[----:B------:R-:W-:Y:S01]  /*d8ee0*/  LOP3.LUT P6, RZ, R16, 0x1000, RZ, 0xc0, !PT ;  /* 0x0000100010ff7812 */ /* 0x000fe200078cc0ff */
[----:B----4-:R0:W-:Y:S01]  /*d8ef0*/  @P4 STG.E.U8 desc[UR10][R234.64], R2 ;  /* 0x00000002ea004986 */ /* 0x0101e2000c10110a */
[----:B------:R-:W-:Y:S02]  /*d8f00*/  LOP3.LUT R0, R0, 0xffffffbf, RZ, 0xc0, !PT ;  /* 0xffffffbf00007812 */ /* 0x000fe400078ec0ff */
[----:B0-----:R-:W-:-:S09]  /*d8f10*/  PRMT R2, R233, 0x7773, RZ ;  /* 0x00007773e9027816 */ /* 0x001fd200000000ff */
[----:B------:R-:W-:Y:S02]  /*d8f20*/  @P6 LOP3.LUT R0, R0, 0x40, RZ, 0xfc, !PT ;  /* 0x0000004000006812 */ /* 0x000fe400078efcff */
[----:B------:R-:W-:Y:S01]  /*d8f30*/  LOP3.LUT P6, RZ, R16, 0x800, RZ, 0xc0, !PT ;  /* 0x0000080010ff7812 */ /* 0x000fe200078cc0ff */
[----:B------:R0:W-:Y:S04]  /*d8f40*/  @P5 STG.E.U8 desc[UR10][R224.64], R2 ;  /* 0x00000002e0005986 */ /* 0x0001e8000c10110a */
[----:B0-----:R-:W4:Y:S01]  /*d8f50*/  LDL.LU R225, [R1+0xc10] ;  /* 0x000c100001e17983 */ /* 0x001f220000300800 */
[----:B------:R-:W-:-:S03]  /*d8f60*/  PRMT R2, R242, 0x7770, RZ ;  /* 0x00007770f2027816 */ /* 0x000fc600000000ff */
[----:B------:R-:W4:Y:S04]  /*d8f70*/  LDL.LU.64 R238, [R1+0x19e0] ;  /* 0x0019e00001ee7983 */ /* 0x000f280000300a00 */
[----:B------:R-:W4:Y:S04]  /*d8f80*/  LDL.LU.64 R236, [R1+0x19e8] ;  /* 0x0019e80001ec7983 */ /* 0x000f280000300a00 */
[----:B------:R0:W-:Y:S01]  /*d8f90*/  @P6 STG.E.U8 desc[UR10][R230.64], R2 ;  /* 0x00000002e6006986 */ /* 0x0001e2000c10110a */
[----:B------:R-:W-:-:S03]  /*d8fa0*/  LOP3.LUT P6, RZ, R0, 0x40, RZ, 0xc0, !PT ;  /* 0x0000004000ff7812 */ /* 0x000fc600078cc0ff */
[----:B------:R-:W4:Y:S04]  /*d8fb0*/  LDL.LU.64 R234, [R1+0x19f0] ;  /* 0x0019f00001ea7983 */ /* 0x000f280000300a00 */
[----:B------:R-:W4:Y:S01]  /*d8fc0*/  LDL.LU.64 R232, [R1+0x19f8] ;  /* 0x0019f80001e87983 */ /* 0x000f220000300a00 */
[----:B0-----:R-:W-:-:S03]  /*d8fd0*/  PRMT R2, R242, 0x7771, RZ ;  /* 0x00007771f2027816 */ /* 0x001fc600000000ff */
[----:B------:R-:W4:Y:S04]  /*d8fe0*/  LDL.LU R224, [R1+0xc24] ;  /* 0x000c240001e07983 */ /* 0x000f280000300800 */
[----:B------:R0:W-:Y:S01]  /*d8ff0*/  @P6 STG.E.U8 desc[UR10][R228.64], R2 ;  /* 0x00000002e4006986 */ /* 0x0001e2000c10110a */
[----:B------:R-:W-:-:S03]  /*d9000*/  LOP3.LUT P6, RZ, R0, 0x20, RZ, 0xc0, !PT ;  /* 0x0000002000ff7812 */ /* 0x000fc600078cc0ff */
[----:B------:R-:W4:Y:S04]  /*d9010*/  LDL.LU.64 R230, [R1+0x1a00] ;  /* 0x001a000001e67983 */ /* 0x000f280000300a00 */
[----:B0-----:R-:W4:Y:S01]  /*d9020*/  LDL.LU.64 R228, [R1+0x1a08] ;  /* 0x001a080001e47983 */ /* 0x001f220000300a00 */
[----:B------:R-:W-:-:S05]  /*d9030*/  PRMT R2, R242, 0x7772, RZ ;  /* 0x00007772f2027816 */ /* 0x000fca00000000ff */
[----:B---3--:R0:W-:Y:S04]  /*d9040*/  @P6 STG.E.U8 desc[UR10][R226.64], R2 ;  /* 0x00000002e2006986 */ /* 0x0081e8000c10110a */
[----:B0-----:R-:W3:Y:S01]  /*d9050*/  LDL.LU.64 R226, [R1+0x1a10] ;  /* 0x001a100001e27983 */ /* 0x001ee20000300a00 */
[----:B------:R-:W-:Y:S02]  /*d9060*/  LOP3.LUT P6, RZ, R0, 0x10, RZ, 0xc0, !PT ;  /* 0x0000001000ff7812 */ /* 0x000fe400078cc0ff */
[----:B------:R-:W-:-:S11]  /*d9070*/  PRMT R2, R242, 0x7773, RZ ;  /* 0x00007773f2027816 */ /* 0x000fd600000000ff */
[----:B--2---:R0:W-:Y:S01]  /*d9080*/  @P6 STG.E.U8 desc[UR10][R6.64], R2 ;  /* 0x0000000206006986 */ /* 0x0041e2000c10110a */
[C---:B------:R-:W-:Y:S02]  /*d9090*/  LOP3.LUT P6, RZ, R0.reuse, 0x8, RZ, 0xc0, !PT ;  /* 0x0000000800ff7812 */ /* 0x040fe400078cc0ff */
[----:B0-----:R-:W-:Y:S01]  /*d90a0*/  PRMT R2, R243, 0x7770, RZ ;  /* 0x00007770f3027816 */ /* 0x001fe200000000ff */
[----:B------:R-:W2:Y:S10]  /*d90b0*/  LDL.LU.64 R6, [R1+0x52a8] ;  /* 0x0052a80001067983 */ /* 0x000eb40000300a00 */
[----:B------:R0:W-:Y:S01]  /*d90c0*/  @P6 STG.E.U8 desc[UR10][R248.64], R2 ;  /* 0x00000002f8006986 */ /* 0x0001e2000c10110a */
[----:B------:R-:W-:-:S02]  /*d90d0*/  LOP3.LUT P6, RZ, R0, 0x4, RZ, 0xc0, !PT ;  /* 0x0000000400ff7812 */ /* 0x000fc400078cc0ff */
[----:B0-----:R-:W-:-:S11]  /*d90e0*/  PRMT R2, R243, 0x7771, RZ ;  /* 0x00007771f3027816 */ /* 0x001fd600000000ff */
[----:B------:R0:W-:Y:S01]  /*d90f0*/  @P6 STG.E.U8 desc[UR10][R246.64], R2 ;  /* 0x00000002f6006986 */ /* 0x0001e2000c10110a */
[----:B------:R-:W-:Y:S02]  /*d9100*/  LOP3.LUT P6, RZ, R0, 0x2, RZ, 0xc0, !PT ;  /* 0x0000000200ff7812 */ /* 0x000fe400078cc0ff */
[----:B0-----:R-:W-:-:S11]  /*d9110*/  PRMT R2, R243, 0x7772, RZ ;  /* 0x00007772f3027816 */ /* 0x001fd600000000ff */
[----:B------:R-:W-:Y:S01]  /*d9120*/  @P6 STG.E.U8 desc[UR10][R244.64], R2 ;  /* 0x00000002f4006986 */ /* 0x000fe2000c10110a */
[----:B------:R-:W-:Y:S02]  /*d9130*/  LOP3.LUT P6, RZ, R0, 0x1, RZ, 0xc0, !PT ;  /* 0x0000000100ff7812 */ /* 0x000fe400078cc0ff */
[----:B------:R-:W-:Y:S02]  /*d9140*/  PRMT R0, R243, 0x7773, RZ ;  /* 0x00007773f3007816 */ /* 0x000fe400000000ff */
[----:B------:R-:W-:-:S09]  /*d9150*/  LOP3.LUT P0, RZ, R16, 0x100000, RZ, 0xc0, !PT ;  /* 0x0010000010ff7812 */ /* 0x000fd2000780c0ff */
[----:B------:R4:W-:Y:S01]  /*d9160*/  @P6 STG.E.U8 desc[UR10][R240.64], R0 ;  /* 0x00000000f0006986 */ /* 0x0009e2000c10110a */
[----:B------:R-:W-:Y:S02]  /*d9170*/  LOP3.LUT P6, RZ, R15, 0x80000000, RZ, 0xc0, !PT ;  /* 0x800000000fff7812 */ /* 0x000fe400078cc0ff */
[----:B------:R-:W-:Y:S02]  /*d9180*/  LOP3.LUT P1, RZ, R16, 0x200000, RZ, 0xc0, !PT ;  /* 0x0020000010ff7812 */ /* 0x000fe4000782c0ff */
[----:B----4-:R-:W-:-:S09]  /*d9190*/  PRMT R0, R225, 0x7770, RZ ;  /* 0x00007770e1007816 */ /* 0x010fd200000000ff */
        /* <DEDUP_REMOVED lines=15> */
[----:B0-----:R-:W-:-:S05]  /*d9290*/  PRMT R0, R224, 0x7772, RZ ;  /* 0x00007772e0007816 */ /* 0x001fca00000000ff */
[----:B---3--:R0:W-:Y:S04]  /*d92a0*/  @P5 STG.E.U8 desc[UR10][R226.64], R0 ;  /* 0x00000000e2005986 */ /* 0x0081e8000c10110a */
[----:B0-----:R-:W3:Y:S04]  /*d92b0*/  LDL.LU.64 R226, [R1+0x1a18] ;  /* 0x001a180001e27983 */ /* 0x001ee80000300a00 */
[----:B------:R-:W4:Y:S04]  /*d92c0*/  LDL.LU.64 R236, [R1+0x1a20] ;  /* 0x001a200001ec7983 */ /* 0x000f280000300a00 */
[----:B------:R-:W2:Y:S04]  /*d92d0*/  LDL.LU.64 R234, [R1+0x1a28] ;  /* 0x001a280001ea7983 */ /* 0x000ea80000300a00 */
[----:B------:R-:W2:Y:S04]  /*d92e0*/  LDL.LU.64 R232, [R1+0x1a30] ;  /* 0x001a300001e87983 */ /* 0x000ea80000300a00 */
[----:B------:R-:W4:Y:S04]  /*d92f0*/  LDL.LU R225, [R1+0xc14] ;  /* 0x000c140001e17983 */ /* 0x000f280000300800 */
[----:B------:R-:W2:Y:S04]  /*d9300*/  LDL.LU.64 R230, [R1+0x1a38] ;  /* 0x001a380001e67983 */ /* 0x000ea80000300a00 */
[----:B------:R-:W2:Y:S01]  /*d9310*/  LDL.LU R240, [R1+0xc28] ;  /* 0x000c280001f07983 */ /* 0x000ea20000300800 */
[----:B------:R-:W-:-:S03]  /*d9320*/  LOP3.LUT P2, RZ, R16, 0x4000000, RZ, 0xc0, !PT ;  /* 0x0400000010ff7812 */ /* 0x000fc6000784c0ff */
[----:B------:R-:W2:Y:S01]  /*d9330*/  LDL.LU.64 R228, [R1+0x1a40] ;  /* 0x001a400001e47983 */ /* 0x000ea20000300a00 */
[----:B------:R-:W-:Y:S02]  /*d9340*/  PRMT R0, R224, 0x7773, RZ ;  /* 0x00007773e0007816 */ /* 0x000fe400000000ff */
[C---:B------:R-:W-:Y:S02]  /*d9350*/  LOP3.LUT P3, RZ, R16.reuse, 0x8000000, RZ, 0xc0, !PT ;  /* 0x0800000010ff7812 */ /* 0x040fe4000786c0ff */
[----:B------:R-:W-:Y:S02]  /*d9360*/  LOP3.LUT P4, RZ, R16, 0x10000000, RZ, 0xc0, !PT ;  /* 0x1000000010ff7812 */ /* 0x000fe4000788c0ff */
        /* <DEDUP_REMOVED lines=13> */
[----:B---3--:R0:W-:Y:S04]  /*d9440*/  @P2 STG.E.U8 desc[UR10][R226.64], R0 ;  /* 0x00000000e2002986 */ /* 0x0081e8000c10110a */
[----:B0-----:R-:W3:Y:S04]  /*d9450*/  LDL.LU.64 R226, [R1+0x1a48] ;  /* 0x001a480001e27983 */ /* 0x001ee80000300a00 */
[----:B------:R-:W3:Y:S04]  /*d9460*/  LDL.LU.64 R248, [R1+0x1a50] ;  /* 0x001a500001f87983 */ /* 0x000ee80000300a00 */
[----:B------:R-:W3:Y:S04]  /*d9470*/  LDL.LU.64 R246, [R1+0x1a58] ;  /* 0x001a580001f67983 */ /* 0x000ee80000300a00 */
[----:B------:R-:W3:Y:S04]  /*d9480*/  LDL.LU R241, [R1+0xc18] ;  /* 0x000c180001f17983 */ /* 0x000ee80000300800 */
[----:B------:R-:W3:Y:S04]  /*d9490*/  LDL.LU.64 R2, [R1+0x1a60] ;  /* 0x001a600001027983 */ /* 0x000ee80000300a00 */
[----:B------:R-:W3:Y:S04]  /*d94a0*/  LDL.LU.64 R244, [R1+0x1a68] ;  /* 0x001a680001f47983 */ /* 0x000ee80000300a00 */
[----:B------:R-:W3:Y:S01]  /*d94b0*/  LDL.LU.64 R242, [R1+0x1a70] ;  /* 0x001a700001f27983 */ /* 0x000ee20000300a00 */
[----:B----4-:R-:W-:-:S03]  /*d94c0*/  PRMT R0, R225, 0x7770, RZ ;  /* 0x00007770e1007816 */ /* 0x010fc600000000ff */
[----:B------:R-:W4:Y:S04]  /*d94d0*/  LDL.LU R224, [R1+0xc2c] ;  /* 0x000c2c0001e07983 */ /* 0x000f280000300800 */
[----:B------:R-:W4:Y:S04]  /*d94e0*/  LDL.LU.64 R238, [R1+0x1a78] ;  /* 0x001a780001ee7983 */ /* 0x000f280000300a00 */
[----:B------:R0:W-:Y:S02]  /*d94f0*/  @P3 STG.E.U8 desc[UR10][R236.64], R0 ;  /* 0x00000000ec003986 */ /* 0x0001e4000c10110a */
[----:B0-----:R-:W-:-:S02]  /*d9500*/  PRMT R0, R225, 0x7771, RZ ;  /* 0x00007771e1007816 */ /* 0x001fc400000000ff */
[----:B------:R-:W4:Y:S04]  /*d9510*/  LDL.LU.64 R236, [R1+0x1a80] ;  /* 0x001a800001ec7983 */ /* 0x000f280000300a00 */
[----:B--2---:R0:W-:Y:S04]  /*d9520*/  @P4 STG.E.U8 desc[UR10][R234.64], R0 ;  /* 0x00000000ea004986 */ /* 0x0041e8000c10110a */
[----:B0-----:R-:W2:Y:S01]  /*d9530*/  LDL.LU.64 R234, [R1+0x1a88] ;  /* 0x001a880001ea7983 */ /* 0x001ea20000300a00 */
[----:B------:R-:W-:-:S04]  /*d9540*/  LOP3.LUT R15, R15, 0xf7ffffff, RZ, 0xc0, !PT ;  /* 0xf7ffffff0f0f7812 */ /* 0x000fc800078ec0ff */
[----:B------:R-:W-:Y:S02]  /*d9550*/  @P6 LOP3.LUT R15, R15, 0x8000000, RZ, 0xfc, !PT ;  /* 0x080000000f0f6812 */ /* 0x000fe400078efcff */
        /* <DEDUP_REMOVED lines=8> */
[----:B------:R-:W-:Y:S02]  /*d95e0*/  LOP3.LUT R15, R15, 0xbfffffff, RZ, 0xc0, !PT ;  /* 0xbfffffff0f0f7812 */ /* 0x000fe400078ec0ff */
[----:B------:R-:W-:-:S09]  /*d95f0*/  PRMT R0, R225, 0x7772, RZ ;  /* 0x00007772e1007816 */ /* 0x000fd200000000ff */
[----:B------:R-:W-:Y:S02]  /*d9600*/  @P6 LOP3.LUT R15, R15, 0x40000000, RZ, 0xfc, !PT ;  /* 0x400000000f0f6812 */ /* 0x000fe400078efcff */
[----:B------:R-:W-:Y:S01]  /*d9610*/  LOP3.LUT P6, RZ, R16, 0x40000000, RZ, 0xc0, !PT ;  /* 0x4000000010ff7812 */ /* 0x000fe200078cc0ff */
[----:B------:R0:W-:Y:S02]  /*d9620*/  @P5 STG.E.U8 desc[UR10][R232.64], R0 ;  /* 0x00000000e8005986 */ /* 0x0001e4000c10110a */
[----:B0-----:R-:W-:Y:S02]  /*d9630*/  PRMT R0, R225, 0x7773, RZ ;  /* 0x00007773e1007816 */ /* 0x001fe400000000ff */
[----:B------:R-:W2:Y:S08]  /*d9640*/  LDL.LU.64 R232, [R1+0x1a90] ;  /* 0x001a900001e87983 */ /* 0x000eb00000300a00 */
[----:B------:R0:W-:Y:S01]  /*d9650*/  @P6 STG.E.U8 desc[UR10][R230.64], R0 ;  /* 0x00000000e6006986 */ /* 0x0001e2000c10110a */
[----:B------:R-:W-:-:S03]  /*d9660*/  LOP3.LUT P6, RZ, R15, 0x40000000, RZ, 0xc0, !PT ;  /* 0x400000000fff7812 */ /* 0x000fc600078cc0ff */
[----:B------:R-:W2:Y:S01]  /*d9670*/  LDL.LU R225, [R1+0xc1c] ;  /* 0x000c1c0001e17983 */ /* 0x000ea20000300800 */
[----:B0-----:R-:W-:-:S03]  /*d9680*/  PRMT R0, R240, 0x7770, RZ ;  /* 0x00007770f0007816 */ /* 0x001fc600000000ff */
[----:B------:R-:W2:Y:S06]  /*d9690*/  LDL.LU.64 R230, [R1+0x1a98] ;  /* 0x001a980001e67983 */ /* 0x000eac0000300a00 */
[----:B------:R0:W-:Y:S01]  /*d96a0*/  @P6 STG.E.U8 desc[UR10][R228.64], R0 ;  /* 0x00000000e4006986 */ /* 0x0001e2000c10110a */
[----:B------:R-:W-:Y:S02]  /*d96b0*/  LOP3.LUT P6, RZ, R15, 0x20000000, RZ, 0xc0, !PT ;  /* 0x200000000fff7812 */ /* 0x000fe400078cc0ff */
[----:B0-----:R-:W-:Y:S01]  /*d96c0*/  PRMT R0, R240, 0x7771, RZ ;  /* 0x00007771f0007816 */ /* 0x001fe200000000ff */
[----:B------:R-:W2:Y:S01]  /*d96d0*/  LDL.LU.64 R228, [R1+0x1aa0] ;  /* 0x001aa00001e47983 */ /* 0x000ea20000300a00 */
[----:B------:R-:W-:-:S02]  /*d96e0*/  LOP3.LUT P0, RZ, R17, 0x80, RZ, 0xc0, !PT ;  /* 0x0000008011ff7812 */ /* 0x000fc4000780c0ff */
[----:B------:R-:W-:-:S07]  /*d96f0*/  LOP3.LUT P1, RZ, R17, 0x100, RZ, 0xc0, !PT ;  /* 0x0000010011ff7812 */ /* 0x000fce000782c0ff */
[----:B---3--:R0:W-:Y:S01]  /*d9700*/  @P6 STG.E.U8 desc[UR10][R226.64], R0 ;  /* 0x00000000e2006986 */ /* 0x0081e2000c10110a */
[C---:B------:R-:W-:Y:S02]  /*d9710*/  LOP3.LUT P6, RZ, R15.reuse, 0x10000000, RZ, 0xc0, !PT ;  /* 0x100000000fff7812 */ /* 0x040fe400078cc0ff */
[----:B0-----:R-:W-:Y:S01]  /*d9720*/  PRMT R0, R240, 0x7772, RZ ;  /* 0x00007772f0007816 */ /* 0x001fe200000000ff */
[----:B------:R-:W3:Y:S10]  /*d9730*/  LDL.LU.64 R226, [R1+0x1aa8] ;  /* 0x001aa80001e27983 */ /* 0x000ef40000300a00 */
        /* <DEDUP_REMOVED lines=15> */
[----:B----4-:R0:W-:Y:S02]  /*d9830*/  @P6 STG.E.U8 desc[UR10][R238.64], R0 ;  /* 0x00000000ee006986 */ /* 0x0101e4000c10110a */
[----:B0-----:R-:W-:-:S05]  /*d9840*/  PRMT R0, R224, 0x7770, RZ ;  /* 0x00007770e0007816 */ /* 0x001fca00000000ff */
[----:B------:R0:W-:Y:S02]  /*d9850*/  @P0 STG.E.U8 desc[UR10][R236.64], R0 ;  /* 0x00000000ec000986 */ /* 0x0001e4000c10110a */
[----:B0-----:R-:W-:-:S05]  /*d9860*/  PRMT R0, R224, 0x7771, RZ ;  /* 0x00007771e0007816 */ /* 0x001fca00000000ff */
[----:B--2---:R0:W-:Y:S04]  /*d9870*/  @P1 STG.E.U8 desc[UR10][R234.64], R0 ;  /* 0x00000000ea001986 */ /* 0x0041e8000c10110a */
[----:B0-----:R-:W2:Y:S01]  /*d9880*/  LDL.LU.64 R234, [R1+0x1ab0] ;  /* 0x001ab00001ea7983 */ /* 0x001ea20000300a00 */
[C---:B------:R-:W-:Y:S02]  /*d9890*/  LOP3.LUT P2, RZ, R17.reuse, 0x200, RZ, 0xc0, !PT ;  /* 0x0000020011ff7812 */ /* 0x040fe4000784c0ff */
[C---:B------:R-:W-:Y:S01]  /*d98a0*/  LOP3.LUT P3, RZ, R17.reuse, 0x400, RZ, 0xc0, !PT ;  /* 0x0000040011ff7812 */ /* 0x040fe2000786c0ff */
[----:B------:R-:W4:Y:S01]  /*d98b0*/  LDL.LU.64 R238, [R1+0x1ab8] ;  /* 0x001ab80001ee7983 */ /* 0x000f220000300a00 */
        /* <DEDUP_REMOVED lines=14> */
[----:B---3--:R0:W-:Y:S04]  /*d99a0*/  @P5 STG.E.U8 desc[UR10][R226.64], R0 ;  /* 0x00000000e2005986 */ /* 0x0081e8000c10110a */
[----:B0-----:R-:W3:Y:S01]  /*d99b0*/  LDL.LU.64 R226, [R1+0x1ad8] ;  /* 0x001ad80001e27983 */ /* 0x001ee20000300a00 */
[----:B------:R-:W-:-:S05]  /*d99c0*/  PRMT R0, R225, 0x7772, RZ ;  /* 0x00007772e1007816 */ /* 0x000fca00000000ff */
[----:B--2---:R0:W-:Y:S04]  /*d99d0*/  @P2 STG.E.U8 desc[UR10][R234.64], R0 ;  /* 0x00000000ea002986 */ /* 0x0041e8000c10110a */
[----:B0-----:R-:W2:Y:S01]  /*d99e0*/  LDL.LU R234, [R1+0xa20] ;  /* 0x000a200001ea7983 */ /* 0x001ea20000300800 */
[----:B------:R-:W-:-:S03]  /*d99f0*/  PRMT R0, R225, 0x7773, RZ ;  /* 0x00007773e1007816 */ /* 0x000fc600000000ff */
[----:B------:R-:W2:Y:S01]  /*d9a00*/  LDL.LU.64 R224, [R1+0x1ae0] ;  /* 0x001ae00001e07983 */ /* 0x000ea20000300a00 */
[----:B------:R-:W-:Y:S02]  /*d9a10*/  LOP3.LUT P6, RZ, R17, 0x2000000, RZ, 0xc0, !PT ;  /* 0x0200000011ff7812 */ /* 0x000fe400078cc0ff */
        /* <DEDUP_REMOVED lines=18> */
[----:B----4-:R0:W-:Y:S10]  /*d9b40*/  @P3 STG.E.U8 desc[UR10][R238.64], R0 ;  /* 0x00000000ee003986 */ /* 0x0101f4000c10110a */
[----:B------:R-:W-:-:S02]  /*d9b50*/  @P6 LOP3.LUT R15, R15, 0x80000, RZ, 0xfc, !PT ;  /* 0x000800000f0f6812 */ /* 0x000fc400078efcff */
[----:B------:R-:W-:Y:S02]  /*d9b60*/  LOP3.LUT P6, RZ, R17, 0x100000, RZ, 0xc0, !PT ;  /* 0x0010000011ff7812 */ /* 0x000fe400078cc0ff */
[----:B------:R-:W-:Y:S02]  /*d9b70*/  LOP3.LUT R15, R15, 0xffefffff, RZ, 0xc0, !PT ;  /* 0xffefffff0f0f7812 */ /* 0x000fe400078ec0ff */
[----:B0-----:R-:W-:-:S05]  /*d9b80*/  PRMT R0, R231, 0x7770, RZ ;  /* 0x00007770e7007816 */ /* 0x001fca00000000ff */
[----:B------:R0:W-:Y:S04]  /*d9b90*/  @P4 STG.E.U8 desc[UR10][R228.64], R0 ;  /* 0x00000000e4004986 */ /* 0x0001e8000c10110a */
[----:B------:R-:W-:Y:S02]  /*d9ba0*/  @P6 LOP3.LUT R15, R15, 0x100000, RZ, 0xfc, !PT ;  /* 0x001000000f0f6812 */ /* 0x000fe400078efcff */
[----:B------:R-:W-:Y:S01]  /*d9bb0*/  LOP3.LUT P6, RZ, R17, 0x80000, RZ, 0xc0, !PT ;  /* 0x0008000011ff7812 */ /* 0x000fe200078cc0ff */
[----:B0-----:R-:W4:Y:S01]  /*d9bc0*/  LDL.LU R228, [R1+0xc04] ;  /* 0x000c040001e47983 */ /* 0x001f220000300800 */
[----:B------:R-:W-:-:S03]  /*d9bd0*/  LOP3.LUT R15, R15, 0xffdfffff, RZ, 0xc0, !PT ;  /* 0xffdfffff0f0f7812 */ /* 0x000fc600078ec0ff */
[----:B------:R-:W4:Y:S08]  /*d9be0*/  LDL.LU.64 R244, [R1+0x1b00] ;  /* 0x001b000001f47983 */ /* 0x000f300000300a00 */
[----:B------:R-:W-:Y:S01]  /*d9bf0*/  @P6 LOP3.LUT R15, R15, 0x200000, RZ, 0xfc, !PT ;  /* 0x002000000f0f6812 */ /* 0x000fe200078efcff */
[----:B------:R-:W4:Y:S01]  /*d9c00*/  LDL.LU.64 R242, [R1+0x1b08] ;  /* 0x001b080001f27983 */ /* 0x000f220000300a00 */
[----:B------:R-:W-:-:S02]  /*d9c10*/  LOP3.LUT P6, RZ, R17, 0x40000, RZ, 0xc0, !PT ;  /* 0x0004000011ff7812 */ /* 0x000fc400078cc0ff */
[----:B------:R-:W-:Y:S01]  /*d9c20*/  LOP3.LUT P5, RZ, R17, 0x10000, RZ, 0xc0, !PT ;  /* 0x0001000011ff7812 */ /* 0x000fe200078ac0ff */
[----:B------:R-:W4:Y:S01]  /*d9c30*/  LDL.LU R229, [R1+0xa24] ;  /* 0x000a240001e57983 */ /* 0x000f220000300800 */
[----:B------:R-:W-:Y:S02]  /*d9c40*/  LOP3.LUT R15, R15, 0xffbfffff, RZ, 0xc0, !PT ;  /* 0xffbfffff0f0f7812 */ /* 0x000fe400078ec0ff */
[----:B------:R-:W-:Y:S01]  /*d9c50*/  PRMT R0, R231, 0x7771, RZ ;  /* 0x00007771e7007816 */ /* 0x000fe200000000ff */
[----:B------:R-:W4:Y:S04]  /*d9c60*/  LDL.LU.64 R240, [R1+0x1b10] ;  /* 0x001b100001f07983 */ /* 0x000f280000300a00 */
[----:B------:R-:W4:Y:S02]  /*d9c70*/  LDL.LU.64 R238, [R1+0x1b18] ;  /* 0x001b180001ee7983 */ /* 0x000f240000300a00 */
[----:B------:R-:W-:-:S02]  /*d9c80*/  @P6 LOP3.LUT R15, R15, 0x400000, RZ, 0xfc, !PT ;  /* 0x004000000f0f6812 */ /* 0x000fc400078efcff */
[----:B------:R-:W-:Y:S01]  /*d9c90*/  LOP3.LUT P6, RZ, R17, 0x20000, RZ, 0xc0, !PT ;  /* 0x0002000011ff7812 */ /* 0x000fe200078cc0ff */
[----:B------:R0:W-:Y:S02]  /*d9ca0*/  @P5 STG.E.U8 desc[UR10][R236.64], R0 ;  /* 0x00000000ec005986 */ /* 0x0001e4000c10110a */
[----:B0-----:R-:W-:Y:S02]  /*d9cb0*/  PRMT R0, R231, 0x7772, RZ ;  /* 0x00007772e7007816 */ /* 0x001fe400000000ff */
[----:B------:R-:W4:Y:S08]  /*d9cc0*/  LDL.LU.64 R236, [R1+0x1b20] ;  /* 0x001b200001ec7983 */ /* 0x000f300000300a00 */
[----:B------:R0:W-:Y:S01]  /*d9cd0*/  @P6 STG.E.U8 desc[UR10][R232.64], R0 ;  /* 0x00000000e8006986 */ /* 0x0001e2000c10110a */
[----:B------:R-:W-:-:S02]  /*d9ce0*/  LOP3.LUT P6, RZ, R15, 0x400000, RZ, 0xc0, !PT ;  /* 0x004000000fff7812 */ /* 0x000fc400078cc0ff */
[----:B0-----:R-:W-:Y:S01]  /*d9cf0*/  PRMT R0, R231, 0x7773, RZ ;  /* 0x00007773e7007816 */ /* 0x001fe200000000ff */
[----:B------:R-:W4:Y:S04]  /*d9d00*/  LDL.LU.64 R232, [R1+0x1b28] ;  /* 0x001b280001e87983 */ /* 0x000f280000300a00 */
[----:B------:R-:W4:Y:S06]  /*d9d10*/  LDL.LU.64 R230, [R1+0x1b30] ;  /* 0x001b300001e67983 */ /* 0x000f2c0000300a00 */
[----:B---3--:R0:W-:Y:S01]  /*d9d20*/  @P6 STG.E.U8 desc[UR10][R226.64], R0 ;  /* 0x00000000e2006986 */ /* 0x0081e2000c10110a */
[----:B------:R-:W-:-:S03]  /*d9d30*/  LOP3.LUT P6, RZ, R15, 0x200000, RZ, 0xc0, !PT ;  /* 0x002000000fff7812 */ /* 0x000fc600078cc0ff */
[----:B0-----:R-:W3:Y:S04]  /*d9d40*/  LDL.LU.64 R226, [R1+0x1b38] ;  /* 0x001b380001e27983 */ /* 0x001ee80000300a00 */
[----:B------:R-:W3:Y:S01]  /*d9d50*/  LDL.LU R235, [R1+0xc08] ;  /* 0x000c080001eb7983 */ /* 0x000ee20000300800 */
        /* <DEDUP_REMOVED lines=13> */
[----:B------:R-:W-:Y:S02]  /*d9e30*/  LOP3.LUT P0, RZ, R17, 0x4000000, RZ, 0xc0, !PT ;  /* 0x0400000011ff7812 */ /* 0x000fe4000780c0ff */
[----:B----4-:R-:W-:-:S09]  /*d9e40*/  PRMT R0, R228, 0x7770, RZ ;  /* 0x00007770e4007816 */ /* 0x010fd200000000ff */
[----:B------:R0:W-:Y:S01]  /*d9e50*/  @P6 STG.E.U8 desc[UR10][R244.64], R0 ;  /* 0x00000000f4006986 */ /* 0x0001e2000c10110a */
[----:B------:R-:W-:Y:S02]  /*d9e60*/  LOP3.LUT P6, RZ, R15, 0x10000, RZ, 0xc0, !PT ;  /* 0x000100000fff7812 */ /* 0x000fe400078cc0ff */
[----:B0-----:R-:W-:-:S11]  /*d9e70*/  PRMT R0, R228, 0x7771, RZ ;  /* 0x00007771e4007816 */ /* 0x001fd600000000ff */
[----:B------:R0:W-:Y:S01]  /*d9e80*/  @P6 STG.E.U8 desc[UR10][R242.64], R0 ;  /* 0x00000000f2006986 */ /* 0x0001e2000c10110a */
[----:B------:R-:W-:Y:S02]  /*d9e90*/  LOP3.LUT P6, RZ, R15, 0x8000, RZ, 0xc0, !PT ;  /* 0x000080000fff7812 */ /* 0x000fe400078cc0ff */
[----:B------:R-:W-:Y:S02]  /*d9ea0*/  LOP3.LUT P1, RZ, R17, 0x8000000, RZ, 0xc0, !PT ;  /* 0x0800000011ff7812 */ /* 0x000fe4000782c0ff */
[----:B0-----:R-:W-:-:S09]  /*d9eb0*/  PRMT R0, R228, 0x7772, RZ ;  /* 0x00007772e4007816 */ /* 0x001fd200000000ff */
        /* <DEDUP_REMOVED lines=14> */
[----:B---3--:R0:W-:Y:S02]  /*d9fa0*/  @P4 STG.E.U8 desc[UR10][R226.64], R0 ;  /* 0x00000000e2004986 */ /* 0x0081e4000c10110a */
        /* <DEDUP_REMOVED lines=10> */
[----:B------:R-:W-:Y:S02]  /*da050*/  LOP3.LUT R15, R15, 0xffffff7f, RZ, 0xc0, !PT ;  /* 0xffffff7f0f0f7812 */ /* 0x000fe400078ec0ff */
[----:B------:R-:W-:Y:S02]  /*da060*/  LOP3.LUT P2, RZ, R18, 0x1, RZ, 0xc0, !PT ;  /* 0x0000000112ff7812 */ /* 0x000fe4000784c0ff */
[----:B------:R-:W-:-:S07]  /*da070*/  PRMT R0, R235, 0x7771, RZ ;  /* 0x00007771eb007816 */ /* 0x000fce00000000ff */
        /* <DEDUP_REMOVED lines=10> */
[C---:B------:R-:W-:Y:S02]  /*da120*/  LOP3.LUT P6, RZ, R18.reuse, 0x100, RZ, 0xc0, !PT ;  /* 0x0000010012ff7812 */ /* 0x040fe400078cc0ff */
[----:B------:R-:W-:Y:S02]  /*da130*/  LOP3.LUT R15, R15, 0xfffff7ff, RZ, 0xc0, !PT ;  /* 0xfffff7ff0f0f7812 */ /* 0x000fe400078ec0ff */
[----:B------:R-:W-:-:S09]  /*da140*/  LOP3.LUT P3, RZ, R18, 0x2, RZ, 0xc0, !PT ;  /* 0x0000000212ff7812 */ /* 0x000fd2000786c0ff */
[----:B------:R-:W-:Y:S02]  /*da150*/  @P6 LOP3.LUT R15, R15, 0x800, RZ, 0xfc, !PT ;  /* 0x000008000f0f6812 */ /* 0x000fe400078efcff */
[C---:B------:R-:W-:Y:S02]  /*da160*/  LOP3.LUT P6, RZ, R18.reuse, 0x80, RZ, 0xc0, !PT ;  /* 0x0000008012ff7812 */ /* 0x040fe400078cc0ff */
[----:B------:R-:W-:Y:S02]  /*da170*/  LOP3.LUT P4, RZ, R18, 0x4, RZ, 0xc0, !PT ;  /* 0x0000000412ff7812 */ /* 0x000fe4000788c0ff */
[----:B------:R-:W-:-:S09]  /*da180*/  LOP3.LUT R15, R15, 0xffffefff, RZ, 0xc0, !PT ;  /* 0xffffefff0f0f7812 */ /* 0x000fd200078ec0ff */
[----:B------:R-:W-:Y:S02]  /*da190*/  @P6 LOP3.LUT R15, R15, 0x1000, RZ, 0xfc, !PT ;  /* 0x000010000f0f6812 */ /* 0x000fe400078efcff */
[C---:B------:R-:W-:Y:S02]  /*da1a0*/  LOP3.LUT P6, RZ, R18.reuse, 0x40, RZ, 0xc0, !PT ;  /* 0x0000004012ff7812 */ /* 0x040fe400078cc0ff */
[----:B------:R-:W-:Y:S02]  /*da1b0*/  LOP3.LUT R15, R15, 0xffffdfff, RZ, 0xc0, !PT ;  /* 0xffffdfff0f0f7812 */ /* 0x000fe400078ec0ff */
[----:B------:R-:W-:-:S09]  /*da1c0*/  LOP3.LUT P5, RZ, R18, 0x8, RZ, 0xc0, !PT ;  /* 0x0000000812ff7812 */ /* 0x000fd200078ac0ff */
        /* <DEDUP_REMOVED lines=8> */
[----:B------:R-:W2:Y:S04]  /*da250*/  LDL.LU.64 R248, [R1+0x1b80] ;  /* 0x001b800001f87983 */ /* 0x000ea80000300a00 */
[----:B------:R-:W2:Y:S04]  /*da260*/  LDL.LU.64 R246, [R1+0x1b88] ;  /* 0x001b880001f67983 */ /* 0x000ea80000300a00 */
[----:B------:R-:W2:Y:S01]  /*da270*/  LDL.LU.64 R2, [R1+0x1b90] ;  /* 0x001b900001027983 */ /* 0x000ea20000300a00 */
[----:B------:R-:W-:-:S03]  /*da280*/  PRMT R0, R235, 0x7772, RZ ;  /* 0x00007772eb007816 */ /* 0x000fc600000000ff */
[----:B------:R-:W2:Y:S04]  /*da290*/  LDL.LU.64 R242, [R1+0x1b98] ;  /* 0x001b980001f27983 */ /* 0x000ea80000300a00 */
[----:B---3--:R0:W-:Y:S02]  /*da2a0*/  @P3 STG.E.U8 desc[UR10][R236.64], R0 ;  /* 0x00000000ec003986 */ /* 0x0081e4000c10110a */
[----:B0-----:R-:W-:-:S05]  /*da2b0*/  PRMT R0, R235, 0x7773, RZ ;  /* 0x00007773eb007816 */ /* 0x001fca00000000ff */
[----:B----4-:R0:W-:Y:S04]  /*da2c0*/  @P4 STG.E.U8 desc[UR10][R226.64], R0 ;  /* 0x00000000e2004986 */ /* 0x0101e8000c10110a */
[----:B0-----:R-:W3:Y:S04]  /*da2d0*/  LDL.LU R226, [R1+0xa2c] ;  /* 0x000a2c0001e27983 */ /* 0x001ee80000300800 */
[----:B------:R-:W4:Y:S04]  /*da2e0*/  LDL.LU.64 R240, [R1+0x1ba0] ;  /* 0x001ba00001f07983 */ /* 0x000f280000300a00 */
[----:B------:R-:W4:Y:S01]  /*da2f0*/  LDL.LU.64 R238, [R1+0x1ba8] ;  /* 0x001ba80001ee7983 */ /* 0x000f220000300a00 */
[----:B------:R-:W-:-:S03]  /*da300*/  PRMT R0, R244, 0x7770, RZ ;  /* 0x00007770f4007816 */ /* 0x000fc600000000ff */
[----:B------:R-:W4:Y:S04]  /*da310*/  LDL.LU R227, [R1+0xa10] ;  /* 0x000a100001e37983 */ /* 0x000f280000300800 */
        /* <DEDUP_REMOVED lines=9> */
[----:B------:R0:W-:Y:S04]  /*da3b0*/  @P6 STG.E.U8 desc[UR10][R228.64], R0 ;  /* 0x00000000e4006986 */ /* 0x0001e8000c10110a */
[----:B0-----:R-:W4:Y:S01]  /*da3c0*/  LDL.LU.64 R228, [R1+0x1bd0] ;  /* 0x001bd00001e47983 */ /* 0x001f220000300a00 */
[----:B------:R-:W-:-:S02]  /*da3d0*/  LOP3.LUT P6, RZ, R15, 0x2000, RZ, 0xc0, !PT ;  /* 0x000020000fff7812 */ /* 0x000fc400078cc0ff */
[----:B------:R-:W-:Y:S02]  /*da3e0*/  PRMT R0, R244, 0x7773, RZ ;  /* 0x00007773f4007816 */ /* 0x000fe400000000ff */
[C---:B------:R-:W-:Y:S02]  /*da3f0*/  LOP3.LUT P0, RZ, R18.reuse, 0x2000, RZ, 0xc0, !PT ;  /* 0x0000200012ff7812 */ /* 0x040fe4000780c0ff */
[C---:B------:R-:W-:Y:S02]  /*da400*/  LOP3.LUT P1, RZ, R18.reuse, 0x4000, RZ, 0xc0, !PT ;  /* 0x0000400012ff7812 */ /* 0x040fe4000782c0ff */
[C---:B------:R-:W-:Y:S02]  /*da410*/  LOP3.LUT P2, RZ, R18.reuse, 0x8000, RZ, 0xc0, !PT ;  /* 0x0000800012ff7812 */ /* 0x040fe4000784c0ff */
[C---:B------:R-:W-:Y:S02]  /*da420*/  LOP3.LUT P3, RZ, R18.reuse, 0x10000, RZ, 0xc0, !PT ;  /* 0x0001000012ff7812 */ /* 0x040fe4000786c0ff */
[----:B------:R-:W-:Y:S01]  /*da430*/  LOP3.LUT P4, RZ, R18, 0x20000, RZ, 0xc0, !PT ;  /* 0x0002000012ff7812 */ /* 0x000fe2000788c0ff */
[----:B--2---:R0:W-:Y:S01]  /*da440*/  @P6 STG.E.U8 desc[UR10][R224.64], R0 ;  /* 0x00000000e0006986 */ /* 0x0041e2000c10110a */
[----:B------:R-:W-:-:S02]  /*da450*/  LOP3.LUT P6, RZ, R15, 0x1000, RZ, 0xc0, !PT ;  /* 0x000010000fff7812 */ /* 0x000fc400078cc0ff */
        /* <DEDUP_REMOVED lines=28> */
[----:B0-----:R-:W-:Y:S02]  /*da620*/  PRMT R0, R227, 0x7773, RZ ;  /* 0x00007773e3007816 */ /* 0x001fe400000000ff */
[----:B------:R-:W3:Y:S04]  /*da630*/  LDL.LU.64 R226, [R1+0x1be0] ;  /* 0x001be00001e27983 */ /* 0x000ee80000300a00 */
[----:B------:R-:W4:Y:S04]  /*da640*/  LDL.LU.64 R236, [R1+0x1be8] ;  /* 0x001be80001ec7983 */ /* 0x000f280000300a00 */
[----:B------:R-:W4:Y:S04]  /*da650*/  LDL.LU.64 R234, [R1+0x1bf0] ;  /* 0x001bf00001ea7983 */ /* 0x000f280000300a00 */
[----:B------:R-:W3:Y:S01]  /*da660*/  LDL.LU R233, [R1+0xa00] ;  /* 0x000a000001e97983 */ /* 0x000ee20000300800 */
[----:B------:R-:W-:-:S02]  /*da670*/  LOP3.LUT P5, RZ, R18, 0x40000, RZ, 0xc0, !PT ;  /* 0x0004000012ff7812 */ /* 0x000fc400078ac0ff */
[----:B------:R-:W-:-:S11]  /*da680*/  LOP3.LUT P2, RZ, R18, 0x80000, RZ, 0xc0, !PT ;  /* 0x0008000012ff7812 */ /* 0x000fd6000784c0ff */
[----:B--2---:R0:W-:Y:S04]  /*da690*/  @P5 STG.E.U8 desc[UR10][R224.64], R0 ;  /* 0x00000000e0005986 */ /* 0x0041e8000c10110a */
[----:B0-----:R-:W2:Y:S04]  /*da6a0*/  LDL.LU.64 R224, [R1+0x1bf8] ;  /* 0x001bf80001e07983 */ /* 0x001ea80000300a00 */
[----:B------:R-:W2:Y:S04]  /*da6b0*/  LDL.LU.64 R230, [R1+0x1c00] ;  /* 0x001c000001e67983 */ /* 0x000ea80000300a00 */
[----:B------:R-:W2:Y:S04]  /*da6c0*/  LDL.LU.64 R228, [R1+0x1c08] ;  /* 0x001c080001e47983 */ /* 0x000ea80000300a00 */
[----:B------:R-:W2:Y:S01]  /*da6d0*/  LDL.LU R242, [R1+0xa14] ;  /* 0x000a140001f27983 */ /* 0x000ea20000300800 */
[----:B------:R-:W-:-:S02]  /*da6e0*/  LOP3.LUT P6, RZ, R18, 0x80000000, RZ, 0xc0, !PT ;  /* 0x8000000012ff7812 */ /* 0x000fc400078cc0ff */
[----:B------:R-:W-:Y:S02]  /*da6f0*/  LOP3.LUT R16, R16, 0x7fffffff, RZ, 0xc0, !PT ;  /* 0x7fffffff10107812 */ /* 0x000fe400078ec0ff */
[----:B---3--:R-:W-:-:S05]  /*da700*/  PRMT R0, R233, 0x7770, RZ ;  /* 0x00007770e9007816 */ /* 0x008fca00000000ff */
[----:B------:R0:W-:Y:S04]  /*da710*/  @P2 STG.E.U8 desc[UR10][R226.64], R0 ;  /* 0x00000000e2002986 */ /* 0x0001e8000c10110a */
[----:B0-----:R-:W3:Y:S01]  /*da720*/  LDL.LU.64 R226, [R1+0x1c10] ;  /* 0x001c100001e27983 */ /* 0x001ee20000300a00 */
[----:B------:R-:W-:Y:S02]  /*da730*/  @P6 LOP3.LUT R16, R16, 0x80000000, RZ, 0xfc, !PT ;  /* 0x8000000010106812 */ /* 0x000fe400078efcff */
[----:B------:R-:W-:Y:S01]  /*da740*/  LOP3.LUT P6, RZ, R18, 0x40000000, RZ, 0xc0, !PT ;  /* 0x4000000012ff7812 */ /* 0x000fe200078cc0ff */
[----:B------:R-:W3:Y:S01]  /*da750*/  LDL.LU.64 R248, [R1+0x1c18] ;  /* 0x001c180001f87983 */ /* 0x000ee20000300a00 */
[----:B------:R-:W-:-:S03]  /*da760*/  LOP3.LUT R15, R15, 0xfffffffe, RZ, 0xc0, !PT ;  /* 0xfffffffe0f0f7812 */ /* 0x000fc600078ec0ff */
[----:B------:R-:W3:Y:S04]  /*da770*/  LDL.LU.64 R246, [R1+0x1c20] ;  /* 0x001c200001f67983 */ /* 0x000ee80000300a00 */
[----:B------:R-:W3:Y:S04]  /*da780*/  LDL.LU R243, [R1+0xa04] ;  /* 0x000a040001f37983 */ /* 0x000ee80000300800 */
[----:B------:R-:W-:Y:S01]  /*da790*/  @P6 LOP3.LUT R15, R15, 0x1, RZ, 0xfc, !PT ;  /* 0x000000010f0f6812 */ /* 0x000fe200078efcff */
[----:B------:R-:W3:Y:S01]  /*da7a0*/  LDL.LU.64 R2, [R1+0x1c28] ;  /* 0x001c280001027983 */ /* 0x000ee20000300a00 */
[----:B------:R-:W-:-:S02]  /*da7b0*/  LOP3.LUT P6, RZ, R18, 0x20000000, RZ, 0xc0, !PT ;  /* 0x2000000012ff7812 */ /* 0x000fc400078cc0ff */
[----:B------:R-:W-:Y:S01]  /*da7c0*/  LOP3.LUT R15, R15, 0xfffffffd, RZ, 0xc0, !PT ;  /* 0xfffffffd0f0f7812 */ /* 0x000fe200078ec0ff */
[----:B------:R-:W3:Y:S01]  /*da7d0*/  LDL.LU.64 R244, [R1+0x1c30] ;  /* 0x001c300001f47983 */ /* 0x000ee20000300a00 */
[C---:B------:R-:W-:Y:S02]  /*da7e0*/  LOP3.LUT P3, RZ, R18.reuse, 0x100000, RZ, 0xc0, !PT ;  /* 0x0010000012ff7812 */ /* 0x040fe4000786c0ff */
[----:B------:R-:W-:Y:S01]  /*da7f0*/  LOP3.LUT P4, RZ, R18, 0x200000, RZ, 0xc0, !PT ;  /* 0x0020000012ff7812 */ /* 0x000fe2000788c0ff */
[----:B------:R-:W3:Y:S06]  /*da800*/  LDL.LU.64 R240, [R1+0x1c38] ;  /* 0x001c380001f07983 */ /* 0x000eec0000300a00 */
[----:B------:R-:W-:-:S02]  /*da810*/  @P6 LOP3.LUT R15, R15, 0x2, RZ, 0xfc, !PT ;  /* 0x000000020f0f6812 */ /* 0x000fc400078efcff */
        /* <DEDUP_REMOVED lines=11> */
[----:B------:R-:W-:Y:S02]  /*da8d0*/  PRMT R0, R233, 0x7771, RZ ;  /* 0x00007771e9007816 */ /* 0x000fe400000000ff */
[----:B------:R-:W-:-:S03]  /*da8e0*/  LOP3.LUT P5, RZ, R18, 0x400000, RZ, 0xc0, !PT ;  /* 0x0040000012ff7812 */ /* 0x000fc600078ac0ff */
[----:B----4-:R0:W-:Y:S04]  /*da8f0*/  @P3 STG.E.U8 desc[UR10][R236.64], R0 ;  /* 0x00000000ec003986 */ /* 0x0101e8000c10110a */
[----:B------:R-:W-:Y:S02]  /*da900*/  @P6 LOP3.LUT R15, R15, 0x20, RZ, 0xfc, !PT ;  /* 0x000000200f0f6812 */ /* 0x000fe400078efcff */
[----:B------:R-:W-:Y:S02]  /*da910*/  LOP3.LUT P6, RZ, R18, 0x1000000, RZ, 0xc0, !PT ;  /* 0x0100000012ff7812 */ /* 0x000fe400078cc0ff */
[----:B0-----:R-:W-:Y:S02]  /*da920*/  PRMT R0, R233, 0x7772, RZ ;  /* 0x00007772e9007816 */ /* 0x001fe400000000ff */
[----:B------:R-:W-:-:S03]  /*da930*/  LOP3.LUT R15, R15, 0xffffffbf, RZ, 0xc0, !PT ;  /* 0xffffffbf0f0f7812 */ /* 0x000fc600078ec0ff */
[----:B------:R0:W-:Y:S06]  /*da940*/  @P4 STG.E.U8 desc[UR10][R234.64], R0 ;  /* 0x00000000ea004986 */ /* 0x0001ec000c10110a */
[----:B------:R-:W-:Y:S02]  /*da950*/  @P6 LOP3.LUT R15, R15, 0x40, RZ, 0xfc, !PT ;  /* 0x000000400f0f6812 */ /* 0x000fe400078efcff */
[----:B------:R-:W-:Y:S02]  /*da960*/  LOP3.LUT P6, RZ, R18, 0x800000, RZ, 0xc0, !PT ;  /* 0x0080000012ff7812 */ /* 0x000fe400078cc0ff */
[----:B0-----:R-:W-:-:S05]  /*da970*/  PRMT R0, R233, 0x7773, RZ ;  /* 0x00007773e9007816 */ /* 0x001fca00000000ff */
[----:B--2---:R0:W-:Y:S04]  /*da980*/  @P5 STG.E.U8 desc[UR10][R224.64], R0 ;  /* 0x00000000e0005986 */ /* 0x0041e8000c10110a */
[----:B0-----:R-:W2:Y:S01]  /*da990*/  LDL.LU R225, [R1+0xa18] ;  /* 0x000a180001e17983 */ /* 0x001ea20000300800 */
        /* <DEDUP_REMOVED lines=37> */
[----:B--2---:R-:W-:-:S05]  /*dabf0*/  PRMT R0, R225, 0x7770, RZ ;  /* 0x00007770e1007816 */ /* 0x004fca00000000ff */
[----:B----4-:R0:W-:Y:S02]  /*dac00*/  @P6 STG.E.U8 desc[UR10][R238.64], R0 ;  /* 0x00000000ee006986 */ /* 0x0101e4000c10110a */
[----:B0-----:R-:W-:-:S05]  /*dac10*/  PRMT R0, R225, 0x7771, RZ ;  /* 0x00007771e1007816 */ /* 0x001fca00000000ff */
[----:B------:R0:W-:Y:S02]  /*dac20*/  @P0 STG.E.U8 desc[UR10][R236.64], R0 ;  /* 0x00000000ec000986 */ /* 0x0001e4000c10110a */
        /* <DEDUP_REMOVED lines=8> */
[----:B------:R0:W-:Y:S02]  /*dacb0*/  @P4 STG.E.U8 desc[UR10][R228.64], R0 ;  /* 0x00000000e4004986 */ /* 0x0001e4000c10110a */
[----:B0-----:R-:W-:-:S05]  /*dacc0*/  PRMT R0, R224, 0x7772, RZ ;  /* 0x00007772e0007816 */ /* 0x001fca00000000ff */
[----:B---3--:R0:W-:Y:S04]  /*dacd0*/  @P5 STG.E.U8 desc[UR10][R226.64], R0 ;  /* 0x00000000e2005986 */ /* 0x0081e8000c10110a */
[----:B0-----:R-:W2:Y:S04]  /*dace0*/  LDL.LU.64 R226, [R1+0x1c78] ;  /* 0x001c780001e27983 */ /* 0x001ea80000300a00 */
[----:B------:R-:W3:Y:S04]  /*dacf0*/  LDL.LU.64 R236, [R1+0x1c80] ;  /* 0x001c800001ec7983 */ /* 0x000ee80000300a00 */
[----:B------:R-:W4:Y:S04]  /*dad00*/  LDL.LU.64 R234, [R1+0x1c88] ;  /* 0x001c880001ea7983 */ /* 0x000f280000300a00 */
[----:B------:R-:W4:Y:S04]  /*dad10*/  LDL.LU.64 R232, [R1+0x1c90] ;  /* 0x001c900001e87983 */ /* 0x000f280000300a00 */
[----:B------:R-:W3:Y:S04]  /*dad20*/  LDL.LU R225, [R1+0xa1c] ;  /* 0x000a1c0001e17983 */ /* 0x000ee80000300800 */
[----:B------:R-:W4:Y:S04]  /*dad30*/  LDL.LU.64 R230, [R1+0x1c98] ;  /* 0x001c980001e67983 */ /* 0x000f280000300a00 */
[----:B------:R-:W4:Y:S01]  /*dad40*/  LDL.LU R240, [R1+0xa0c] ;  /* 0x000a0c0001f07983 */ /* 0x000f220000300800 */
[----:B------:R-:W-:-:S03]  /*dad50*/  LOP3.LUT P2, RZ, R19, 0x40, RZ, 0xc0, !PT ;  /* 0x0000004013ff7812 */ /* 0x000fc6000784c0ff */
[----:B------:R-:W4:Y:S01]  /*dad60*/  LDL.LU.64 R228, [R1+0x1ca0] ;  /* 0x001ca00001e47983 */ /* 0x000f220000300a00 */
[----:B------:R-:W-:Y:S02]  /*dad70*/  PRMT R0, R224, 0x7773, RZ ;  /* 0x00007773e0007816 */ /* 0x000fe400000000ff */
[C---:B------:R-:W-:Y:S02]  /*dad80*/  LOP3.LUT P3, RZ, R19.reuse, 0x80, RZ, 0xc0, !PT ;  /* 0x0000008013ff7812 */ /* 0x040fe4000786c0ff */
[C---:B------:R-:W-:Y:S02]  /*dad90*/  LOP3.LUT P4, RZ, R19.reuse, 0x100, RZ, 0xc0, !PT ;  /* 0x0000010013ff7812 */ /* 0x040fe4000788c0ff */
        /* <DEDUP_REMOVED lines=15> */
[----:B------:R-:W2:Y:S04]  /*dae90*/  LDL.LU.64 R248, [R1+0x1cb0] ;  /* 0x001cb00001f87983 */ /* 0x000ea80000300a00 */
[----:B------:R-:W2:Y:S04]  /*daea0*/  LDL.LU.64 R246, [R1+0x1cb8] ;  /* 0x001cb80001f67983 */ /* 0x000ea80000300a00 */
[----:B------:R-:W2:Y:S04]  /*daeb0*/  LDL.LU R241, [R1+0x860] ;  /* 0x0008600001f17983 */ /* 0x000ea80000300800 */
[----:B------:R-:W2:Y:S04]  /*daec0*/  LDL.LU.64 R2, [R1+0x1cc0] ;  /* 0x001cc00001027983 */ /* 0x000ea80000300a00 */
[----:B------:R-:W2:Y:S04]  /*daed0*/  LDL.LU.64 R244, [R1+0x1cc8] ;  /* 0x001cc80001f47983 */ /* 0x000ea80000300a00 */
[----:B------:R-:W2:Y:S01]  /*daee0*/  LDL.LU.64 R242, [R1+0x1cd0] ;  /* 0x001cd00001f27983 */ /* 0x000ea20000300a00 */
[----:B---3--:R-:W-:-:S03]  /*daef0*/  PRMT R0, R225, 0x7770, RZ ;  /* 0x00007770e1007816 */ /* 0x008fc600000000ff */
[----:B------:R-:W3:Y:S04]  /*daf00*/  LDL.LU R224, [R1+0x850] ;  /* 0x0008500001e07983 */ /* 0x000ee80000300800 */
[----:B------:R-:W3:Y:S04]  /*daf10*/  LDL.LU.64 R238, [R1+0x1cd8] ;  /* 0x001cd80001ee7983 */ /* 0x000ee80000300a00 */
[----:B------:R0:W-:Y:S02]  /*daf20*/  @P3 STG.E.U8 desc[UR10][R236.64], R0 ;  /* 0x00000000ec003986 */ /* 0x0001e4000c10110a */
[----:B0-----:R-:W-:-:S02]  /*daf30*/  PRMT R0, R225, 0x7771, RZ ;  /* 0x00007771e1007816 */ /* 0x001fc400000000ff */
[----:B------:R-:W3:Y:S04]  /*daf40*/  LDL.LU.64 R236, [R1+0x1ce8] ;  /* 0x001ce80001ec7983 */ /* 0x000ee80000300a00 */
[----:B----4-:R0:W-:Y:S04]  /*daf50*/  @P4 STG.E.U8 desc[UR10][R234.64], R0 ;  /* 0x00000000ea004986 */ /* 0x0101e8000c10110a */
[----:B0-----:R-:W4:Y:S01]  /*daf60*/  LDL.LU.64 R234, [R1+0x1cf0] ;  /* 0x001cf00001ea7983 */ /* 0x001f220000300a00 */
[----:B------:R-:W-:-:S04]  /*daf70*/  LOP3.LUT R16, R16, 0xf7ffffff, RZ, 0xc0, !PT ;  /* 0xf7ffffff10107812 */ /* 0x000fc800078ec0ff */
        /* <DEDUP_REMOVED lines=15> */
[----:B------:R-:W4:Y:S08]  /*db070*/  LDL.LU.64 R232, [R1+0x1cf8] ;  /* 0x001cf80001e87983 */ /* 0x000f300000300a00 */
        /* <DEDUP_REMOVED lines=8> */
[----:B------:R-:W4:Y:S01]  /*db100*/  LDL.LU.64 R228, [R1+0x1d08] ;  /* 0x001d080001e47983 */ /* 0x000f220000300a00 */
[----:B------:R-:W-:-:S02]  /*db110*/  LOP3.LUT P0, RZ, R19, 0x80000, RZ, 0xc0, !PT ;  /* 0x0008000013ff7812 */ /* 0x000fc4000780c0ff */
[----:B------:R-:W-:-:S07]  /*db120*/  LOP3.LUT P1, RZ, R19, 0x100000, RZ, 0xc0, !PT ;  /* 0x0010000013ff7812 */ /* 0x000fce000782c0ff */
[----:B--2---:R0:W-:Y:S01]  /*db130*/  @P6 STG.E.U8 desc[UR10][R226.64], R0 ;  /* 0x00000000e2006986 */ /* 0x0041e2000c10110a */
[----:B------:R-:W-:Y:S02]  /*db140*/  LOP3.LUT P6, RZ, R16, 0x10000000, RZ, 0xc0, !PT ;  /* 0x1000000010ff7812 */ /* 0x000fe400078cc0ff */
        /* <DEDUP_REMOVED lines=17> */
[----:B---3--:R0:W-:Y:S02]  /*db260*/  @P6 STG.E.U8 desc[UR10][R238.64], R0 ;  /* 0x00000000ee006986 */ /* 0x0081e4000c10110a */
[----:B0-----:R-:W-:-:S05]  /*db270*/  PRMT R0, R224, 0x7770, RZ ;  /* 0x00007770e0007816 */ /* 0x001fca00000000ff */
[----:B------:R0:W-:Y:S02]  /*db280*/  @P0 STG.E.U8 desc[UR10][R236.64], R0 ;  /* 0x00000000ec000986 */ /* 0x0001e4000c10110a */
[----:B0-----:R-:W-:-:S05]  /*db290*/  PRMT R0, R224, 0x7771, RZ ;  /* 0x00007771e0007816 */ /* 0x001fca00000000ff */
[----:B----4-:R0:W-:Y:S04]  /*db2a0*/  @P1 STG.E.U8 desc[UR10][R234.64], R0 ;  /* 0x00000000ea001986 */ /* 0x0101e8000c10110a */
[----:B0-----:R-:W3:Y:S01]  /*db2b0*/  LDL.LU.64 R234, [R1+0x1d18] ;  /* 0x001d180001ea7983 */ /* 0x001ee20000300a00 */
        /* <DEDUP_REMOVED lines=17> */
[----:B--2---:R0:W-:Y:S04]  /*db3d0*/  @P5 STG.E.U8 desc[UR10][R226.64], R0 ;  /* 0x00000000e2005986 */ /* 0x0041e8000c10110a */
[----:B0-----:R-:W2:Y:S01]  /*db3e0*/  LDL.LU.64 R226, [R1+0x1d40] ;  /* 0x001d400001e27983 */ /* 0x001ea20000300a00 */
[----:B------:R-:W-:-:S05]  /*db3f0*/  PRMT R0, R225, 0x7772, RZ ;  /* 0x00007772e1007816 */ /* 0x000fca00000000ff */
[----:B---3--:R0:W-:Y:S04]  /*db400*/  @P2 STG.E.U8 desc[UR10][R234.64], R0 ;  /* 0x00000000ea002986 */ /* 0x0081e8000c10110a */
[----:B0-----:R-:W3:Y:S01]  /*db410*/  LDL.LU R234, [R1+0x868] ;  /* 0x0008680001ea7983 */ /* 0x001ee20000300800 */
[----:B------:R-:W-:-:S03]  /*db420*/  PRMT R0, R225, 0x7773, RZ ;  /* 0x00007773e1007816 */ /* 0x000fc600000000ff */
[----:B------:R-:W3:Y:S01]  /*db430*/  LDL.LU.64 R224, [R1+0x1d48] ;  /* 0x001d480001e07983 */ /* 0x000ee20000300a00 */
[----:B------:R-:W-:Y:S02]  /*db440*/  LOP3.LUT P6, RZ, R20, 0x20, RZ, 0xc0, !PT ;  /* 0x0000002014ff7812 */ /* 0x000fe400078cc0ff */
[----:B------:R-:W-:Y:S01]  /*db450*/  LOP3.LUT R16, R16, 0xffff7fff, RZ, 0xc0, !PT ;  /* 0xffff7fff10107812 */ /* 0x000fe200078ec0ff */
[----:B------:R-:W3:Y:S01]  /*db460*/  LDL.LU.64 R248, [R1+0x1d50] ;  /* 0x001d500001f87983 */ /* 0x000ee20000300a00 */
[----:B------:R-:W-:-:S03]  /*db470*/  LOP3.LUT P3, RZ, R19, 0x4000000, RZ, 0xc0, !PT ;  /* 0x0400000013ff7812 */ /* 0x000fc6000786c0ff */
[----:B------:R-:W3:Y:S01]  /*db480*/  LDL.LU.64 R246, [R1+0x1d58] ;  /* 0x001d580001f67983 */ /* 0x000ee20000300a00 */
[----:B------:R-:W-:-:S03]  /*db490*/  LOP3.LUT P4, RZ, R19, 0x8000000, RZ, 0xc0, !PT ;  /* 0x0800000013ff7812 */ /* 0x000fc6000788c0ff */
[----:B------:R-:W3:Y:S02]  /*db4a0*/  LDL.LU.64 R2, [R1+0x1d60] ;  /* 0x001d600001027983 */ /* 0x000ee40000300a00 */
        /* <DEDUP_REMOVED lines=42> */
[----:B--2---:R0:W-:Y:S01]  /*db750*/  @P6 STG.E.U8 desc[UR10][R226.64], R0 ;  /* 0x00000000e2006986 */ /* 0x0041e2000c10110a */
[----:B------:R-:W-:-:S03]  /*db760*/  LOP3.LUT P6, RZ, R16, 0x200000, RZ, 0xc0, !PT ;  /* 0x0020000010ff7812 */ /* 0x000fc600078cc0ff */
[----:B0-----:R-:W2:Y:S04]  /*db770*/  LDL.LU.64 R226, [R1+0x1da0] ;  /* 0x001da00001e27983 */ /* 0x001ea80000300a00 */
[----:B------:R-:W2:Y:S01]  /*db780*/  LDL.LU R235, [R1+0x85c] ;  /* 0x00085c0001eb7983 */ /* 0x000ea20000300800 */
[----:B---3--:R-:W-:-:S05]  /*db790*/  PRMT R0, R234, 0x7770, RZ ;  /* 0x00007770ea007816 */ /* 0x008fca00000000ff */
[----:B------:R0:W-:Y:S04]  /*db7a0*/  @P6 STG.E.U8 desc[UR10][R224.64], R0 ;  /* 0x00000000e0006986 */ /* 0x0001e8000c10110a */
        /* <DEDUP_REMOVED lines=34> */
[----:B--2---:R0:W-:Y:S02]  /*db9d0*/  @P4 STG.E.U8 desc[UR10][R226.64], R0 ;  /* 0x00000000e2004986 */ /* 0x0041e4000c10110a */
[----:B0-----:R-:W-:-:S05]  /*db9e0*/  PRMT R0, R235, 0x7770, RZ ;  /* 0x00007770eb007816 */ /* 0x001fca00000000ff */
[----:B---3--:R0:W-:Y:S04]  /*db9f0*/  @P5 STG.E.U8 desc[UR10][R224.64], R0 ;  /* 0x00000000e0005986 */ /* 0x0081e8000c10110a */
        /* <DEDUP_REMOVED lines=25> */
[C---:B------:R-:W-:Y:S02]  /*dbb90*/  LOP3.LUT P6, RZ, R20.reuse, 0x80000, RZ, 0xc0, !PT ;  /* 0x0008000014ff7812 */ /* 0x040fe400078cc0ff */
[----:B------:R-:W-:Y:S02]  /*dbba0*/  LOP3.LUT P4, RZ, R20, 0x4000, RZ, 0xc0, !PT ;  /* 0x0000400014ff7812 */ /* 0x000fe4000788c0ff */
[----:B------:R-:W-:-:S09]  /*dbbb0*/  LOP3.LUT R16, R16, 0xffffefff, RZ, 0xc0, !PT ;  /* 0xffffefff10107812 */ /* 0x000fd200078ec0ff */
        /* <DEDUP_REMOVED lines=31> */
[----:B------:R-:W-:Y:S02]  /*dbdb0*/  LOP3.LUT P6, RZ, R16, 0x4000, RZ, 0xc0, !PT ;  /* 0x0000400010ff7812 */ /* 0x000fe400078cc0ff */
        /* <DEDUP_REMOVED lines=244> */
[----:B------:R-:W-:Y:S01]  /*dcd00*/  LOP3.LUT P3, RZ, R22, 0x4, RZ, 0xc0, !PT ;  /* 0x0000000416ff7812 */ /* 0x000fe2000786c0ff */
        /* <DEDUP_REMOVED lines=22> */
[C---:B------:R-:W-:Y:S02]  /*dce70*/  LOP3.LUT P6, RZ, R22.reuse, 0x20000, RZ, 0xc0, !PT ;  /* 0x0002000016ff7812 */ /* 0x040fe400078cc0ff */
        /* <DEDUP_REMOVED lines=282> */
[----:B------:R-:W-:Y:S02]  /*de020*/  LOP3.LUT P1, RZ, R23, 0x2000000, RZ, 0xc0, !PT ;  /* 0x0200000017ff7812 */ /* 0x000fe4000782c0ff */
[----:B----4-:R-:W-:-:S07]  /*de030*/  PRMT R0, R227, 0x7770, RZ ;  /* 0x00007770e3007816 */ /* 0x010fce00000000ff */
        /* <DEDUP_REMOVED lines=27> */
[----:B------:R-:W-:Y:S02]  /*de1f0*/  LOP3.LUT P3, RZ, R23, 0x80000000, RZ, 0xc0, !PT ;  /* 0x8000000017ff7812 */ /* 0x000fe4000786c0ff */
        /* <DEDUP_REMOVED lines=59> */
[----:B------:R-:W-:Y:S02]  /*de5b0*/  LOP3.LUT P6, RZ, R18, 0x10000000, RZ, 0xc0, !PT ;  /* 0x1000000012ff7812 */ /* 0x000fe400078cc0ff */
        /* <DEDUP_REMOVED lines=589> */
[----:B------:R-:W-:Y:S02]  /*e0a90*/  LOP3.LUT P3, RZ, R219, 0x20000, RZ, 0xc0, !PT ;  /* 0x00020000dbff7812 */ /* 0x000fe4000786c0ff */
        /* <DEDUP_REMOVED lines=110> */
[C---:B------:R-:W-:Y:S01]  /*e1180*/  LOP3.LUT P5, RZ, R220.reuse, 0x40, RZ, 0xc0, !PT ;  /* 0x00000040dcff7812 */ /* 0x040fe200078ac0ff */
        /* <DEDUP_REMOVED lines=74> */
[----:B------:R-:W-:-:S02]  /*e1630*/  PRMT R0, R231, 0x7773, RZ ;  /* 0x00007773e7007816 */ /* 0x000fc400000000ff */
[----:B------:R-:W-:Y:S01]  /*e1640*/  LOP3.LUT P2, RZ, R220, 0x400000, RZ, 0xc0, !PT ;  /* 0x00400000dcff7812 */ /* 0x000fe2000784c0ff */
[----:B------:R-:W2:Y:S01]  /*e1650*/  LDL.LU.64 R230, [R1+0x2738] ;  /* 0x0027380001e67983 */ /* 0x000ea20000300a00 */
        /* <DEDUP_REMOVED lines=15> */
[----:B------:R-:W3:Y:S01]  /*e1750*/  LDL.LU.64 R18, [R1+0x2748] ;  /* 0x0027480001127983 */ /* 0x000ee20000300a00 */
[----:B------:R-:W-:-:S03]  /*e1760*/  LOP3.LUT R20, R20, 0xf7ffffff, RZ, 0xc0, !PT ;  /* 0xf7ffffff14147812 */ /* 0x000fc600078ec0ff */
[----:B------:R-:W3:Y:S01]  /*e1770*/  LDL.LU.64 R16, [R1+0x2750] ;  /* 0x0027500001107983 */ /* 0x000ee20000300a00 */
[----:B------:R-:W-:Y:S02]  /*e1780*/  @P6 LOP3.LUT R20, R20, 0x8000000, RZ, 0xfc, !PT ;  /* 0x0800000014146812 */ /* 0x000fe400078efcff */
[----:B------:R-:W-:Y:S01]  /*e1790*/  LOP3.LUT P6, RZ, R220, 0x20000000, RZ, 0xc0, !PT ;  /* 0x20000000dcff7812 */ /* 0x000fe200078cc0ff */
[----:B------:R-:W3:Y:S01]  /*e17a0*/  LDL.LU R245, [R1+0x28] ;  /* 0x0000280001f57983 */ /* 0x000ee20000300800 */
[----:B------:R-:W-:-:S03]  /*e17b0*/  LOP3.LUT R20, R20, 0xefffffff, RZ, 0xc0, !PT ;  /* 0xefffffff14147812 */ /* 0x000fc600078ec0ff */
[----:B------:R-:W3:Y:S04]  /*e17c0*/  LDL.LU.64 R248, [R1+0x2758] ;  /* 0x0027580001f87983 */ /* 0x000ee80000300a00 */
[----:B------:R-:W3:Y:S04]  /*e17d0*/  LDL.LU.64 R246, [R1+0x2760] ;  /* 0x0027600001f67983 */ /* 0x000ee80000300a00 */
[----:B------:R-:W-:Y:S01]  /*e17e0*/  @P6 LOP3.LUT R20, R20, 0x10000000, RZ, 0xfc, !PT ;  /* 0x1000000014146812 */ /* 0x000fe200078efcff */
[----:B------:R-:W3:Y:S01]  /*e17f0*/  LDL.LU.64 R2, [R1+0x2768] ;  /* 0x0027680001027983 */ /* 0x000ee20000300a00 */
[----:B------:R-:W-:-:S02]  /*e1800*/  LOP3.LUT P6, RZ, R220, 0x10000000, RZ, 0xc0, !PT ;  /* 0x10000000dcff7812 */ /* 0x000fc400078cc0ff */
[----:B------:R-:W-:Y:S01]  /*e1810*/  LOP3.LUT R20, R20, 0xdfffffff, RZ, 0xc0, !PT ;  /* 0xdfffffff14147812 */ /* 0x000fe200078ec0ff */
[----:B------:R-:W3:Y:S01]  /*e1820*/  LDL.LU R232, [R1+0x18] ;  /* 0x0000180001e87983 */ /* 0x000ee20000300800 */
[C---:B------:R-:W-:Y:S02]  /*e1830*/  LOP3.LUT P3, RZ, R220.reuse, 0x800000, RZ, 0xc0, !PT ;  /* 0x00800000dcff7812 */ /* 0x040fe4000786c0ff */
[----:B------:R-:W-:Y:S01]  /*e1840*/  LOP3.LUT P4, RZ, R220, 0x1000000, RZ, 0xc0, !PT ;  /* 0x01000000dcff7812 */ /* 0x000fe2000788c0ff */
[----:B------:R-:W3:Y:S01]  /*e1850*/  LDL.LU.64 R242, [R1+0x2770] ;  /* 0x0027700001f27983 */ /* 0x000ee20000300a00 */
[----:B----4-:R-:W-:-:S05]  /*e1860*/  PRMT R0, R233, 0x7770, RZ ;  /* 0x00007770e9007816 */ /* 0x010fca00000000ff */
[----:B------:R-:W-:Y:S02]  /*e1870*/  @P6 LOP3.LUT R20, R20, 0x20000000, RZ, 0xfc, !PT ;  /* 0x2000000014146812 */ /* 0x000fe400078efcff */
[C---:B------:R-:W-:Y:S02]  /*e1880*/  LOP3.LUT P6, RZ, R220.reuse, 0x8000000, RZ, 0xc0, !PT ;  /* 0x08000000dcff7812 */ /* 0x040fe400078cc0ff */
[----:B------:R-:W-:Y:S01]  /*e1890*/  LOP3.LUT P5, RZ, R220, 0x2000000, RZ, 0xc0, !PT ;  /* 0x02000000dcff7812 */ /* 0x000fe200078ac0ff */
[----:B------:R0:W-:Y:S01]  /*e18a0*/  @P3 STG.E.U8 desc[UR10][R240.64], R0 ;  /* 0x00000000f0003986 */ /* 0x0001e2000c10110a */
[----:B------:R-:W-:Y:S02]  /*e18b0*/  LOP3.LUT R20, R20, 0xbfffffff, RZ, 0xc0, !PT ;  /* 0xbfffffff14147812 */ /* 0x000fe400078ec0ff */
[----:B0-----:R-:W-:Y:S01]  /*e18c0*/  PRMT R0, R233, 0x7771, RZ ;  /* 0x00007771e9007816 */ /* 0x001fe200000000ff */
[----:B------:R-:W4:Y:S06]  /*e18d0*/  LDL.LU.64 R240, [R1+0x2778] ;  /* 0x0027780001f07983 */ /* 0x000f2c0000300a00 */
[----:B------:R-:W-:-:S02]  /*e18e0*/  @P6 LOP3.LUT R20, R20, 0x40000000, RZ, 0xfc, !PT ;  /* 0x4000000014146812 */ /* 0x000fc400078efcff */
[----:B------:R-:W-:Y:S01]  /*e18f0*/  LOP3.LUT P6, RZ, R220, 0x4000000, RZ, 0xc0, !PT ;  /* 0x04000000dcff7812 */ /* 0x000fe200078cc0ff */
[----:B--2---:R0:W-:Y:S02]  /*e1900*/  @P4 STG.E.U8 desc[UR10][R238.64], R0 ;  /* 0x00000000ee004986 */ /* 0x0041e4000c10110a */
[C---:B0-----:R-:W-:Y:S02]  /*e1910*/  PRMT R0, R233.reuse, 0x7772, RZ ;  /* 0x00007772e9007816 */ /* 0x041fe400000000ff */
[----:B------:R-:W2:Y:S04]  /*e1920*/  LDL.LU.64 R238, [R1+0x2780] ;  /* 0x0027800001ee7983 */ /* 0x000ea80000300a00 */
[----:B------:R0:W-:Y:S02]  /*e1930*/  @P5 STG.E.U8 desc[UR10][R236.64], R0 ;  /* 0x00000000ec005986 */ /* 0x0001e4000c10110a */
[----:B0-----:R-:W-:-:S02]  /*e1940*/  PRMT R0, R233, 0x7773, RZ ;  /* 0x00007773e9007816 */ /* 0x001fc400000000ff */
[----:B------:R-:W2:Y:S04]  /*e1950*/  LDL.LU.64 R236, [R1+0x2788] ;  /* 0x0027880001ec7983 */ /* 0x000ea80000300a00 */
[----:B------:R0:W-:Y:S01]  /*e1960*/  @P6 STG.E.U8 desc[UR10][R234.64], R0 ;  /* 0x00000000ea006986 */ /* 0x0001e2000c10110a */
[----:B------:R-:W-:-:S03]  /*e1970*/  LOP3.LUT P6, RZ, R20, 0x40000000, RZ, 0xc0, !PT ;  /* 0x4000000014ff7812 */ /* 0x000fc600078cc0ff */
[----:B------:R-:W2:Y:S01]  /*e1980*/  LDL.LU R233, [R1+0x2c] ;  /* 0x00002c0001e97983 */ /* 0x000ea20000300800 */
[----:B0-----:R-:W-:-:S03]  /*e1990*/  PRMT R0, R244, 0x7770, RZ ;  /* 0x00007770f4007816 */ /* 0x001fc600000000ff */
[----:B------:R-:W2:Y:S06]  /*e19a0*/  LDL.LU.64 R234, [R1+0x2790] ;  /* 0x0027900001ea7983 */ /* 0x000eac0000300a00 */
[----:B------:R0:W-:Y:S01]  /*e19b0*/  @P6 STG.E.U8 desc[UR10][R230.64], R0 ;  /* 0x00000000e6006986 */ /* 0x0001e2000c10110a */
[----:B------:R-:W-:-:S03]  /*e19c0*/  LOP3.LUT P6, RZ, R20, 0x20000000, RZ, 0xc0, !PT ;  /* 0x2000000014ff7812 */ /* 0x000fc600078cc0ff */
[----:B0-----:R-:W2:Y:S01]  /*e19d0*/  LDL.LU.64 R230, [R1+0x2798] ;  /* 0x0027980001e67983 */ /* 0x001ea20000300a00 */
[----:B------:R-:W-:-:S09]  /*e19e0*/  PRMT R0, R244, 0x7771, RZ ;  /* 0x00007771f4007816 */ /* 0x000fd200000000ff */
        /* <DEDUP_REMOVED lines=20> */
[----:B0-----:R-:W-:-:S07]  /*e1b30*/  PRMT R0, R245, 0x7773, RZ ;  /* 0x00007773f5007816 */ /* 0x001fce00000000ff */
[----:B------:R0:W-:Y:S01]  /*e1b40*/  @P6 STG.E.U8 desc[UR10][R242.64], R0 ;  /* 0x00000000f2006986 */ /* 0x0001e2000c10110a */
[----:B------:R-:W-:Y:S02]  /*e1b50*/  LOP3.LUT P2, RZ, R221, 0x20, RZ, 0xc0, !PT ;  /* 0x00000020ddff7812 */ /* 0x000fe4000784c0ff */
[----:B0-----:R-:W-:-:S05]  /*e1b60*/  PRMT R0, R232, 0x7770, RZ ;  /* 0x00007770e8007816 */ /* 0x001fca00000000ff */
[----:B----4-:R0:W-:Y:S01]  /*e1b70*/  @P0 STG.E.U8 desc[UR10][R240.64], R0 ;  /* 0x00000000f0000986 */ /* 0x0101e2000c10110a */
[----:B------:R-:W-:Y:S02]  /*e1b80*/  LOP3.LUT P3, RZ, R221, 0x40, RZ, 0xc0, !PT ;  /* 0x00000040ddff7812 */ /* 0x000fe4000786c0ff */
[----:B0-----:R-:W-:-:S05]  /*e1b90*/  PRMT R0, R232, 0x7771, RZ ;  /* 0x00007771e8007816 */ /* 0x001fca00000000ff */
[----:B--2---:R0:W-:Y:S01]  /*e1ba0*/  @P1 STG.E.U8 desc[UR10][R238.64], R0 ;  /* 0x00000000ee001986 */ /* 0x0041e2000c10110a */
        /* <DEDUP_REMOVED lines=14> */
[----:B------:R-:W4:Y:S04]  /*e1c90*/  LDL.LU.64 R236, [R1+0x27c8] ;  /* 0x0027c80001ec7983 */ /* 0x000f280000300a00 */
[----:B------:R-:W4:Y:S01]  /*e1ca0*/  LDL.LU R235, [R1+0x1c] ;  /* 0x00001c0001eb7983 */ /* 0x000f220000300800 */
[----:B------:R-:W-:-:S03]  /*e1cb0*/  LOP3.LUT P2, RZ, R221, 0x200, RZ, 0xc0, !PT ;  /* 0x00000200ddff7812 */ /* 0x000fc6000784c0ff */
[----:B------:R-:W4:Y:S01]  /*e1cc0*/  LDL.LU.64 R230, [R1+0x27d0] ;  /* 0x0027d00001e67983 */ /* 0x000f220000300a00 */
[----:B------:R-:W-:-:S03]  /*e1cd0*/  PRMT R0, R233, 0x7772, RZ ;  /* 0x00007772e9007816 */ /* 0x000fc600000000ff */
[----:B------:R-:W4:Y:S01]  /*e1ce0*/  LDL.LU R232, [R1] ;  /* 0x0000000001e87983 */ /* 0x000f220000300800 */
        /* <DEDUP_REMOVED lines=15> */
[----:B------:R-:W2:Y:S01]  /*e1de0*/  LDL.LU.64 R16, [R1+0x27e0] ;  /* 0x0027e00001107983 */ /* 0x000ea20000300a00 */
[----:B------:R-:W-:-:S03]  /*e1df0*/  LOP3.LUT R20, R20, 0xfff7ffff, RZ, 0xc0, !PT ;  /* 0xfff7ffff14147812 */ /* 0x000fc600078ec0ff */
[----:B------:R-:W2:Y:S01]  /*e1e00*/  LDL.LU.64 R248, [R1+0x27e8] ;  /* 0x0027e80001f87983 */ /* 0x000ea20000300a00 */
[----:B------:R-:W-:Y:S02]  /*e1e10*/  @P6 LOP3.LUT R20, R20, 0x80000, RZ, 0xfc, !PT ;  /* 0x0008000014146812 */ /* 0x000fe400078efcff */
        /* <DEDUP_REMOVED lines=12> */
[C---:B------:R-:W-:Y:S01]  /*e1ee0*/  LOP3.LUT P6, RZ, R221.reuse, 0x4000, RZ, 0xc0, !PT ;  /* 0x00004000ddff7812 */ /* 0x040fe200078cc0ff */
[----:B---3--:R4:W-:Y:S01]  /*e1ef0*/  @P3 STG.E.U8 desc[UR10][R242.64], R0 ;  /* 0x00000000f2003986 */ /* 0x0089e2000c10110a */
[----:B------:R-:W-:Y:S02]  /*e1f00*/  LOP3.LUT P5, RZ, R221, 0x1000, RZ, 0xc0, !PT ;  /* 0x00001000ddff7812 */ /* 0x000fe400078ac0ff */
[----:B------:R-:W-:Y:S02]  /*e1f10*/  LOP3.LUT R20, R20, 0xffbfffff, RZ, 0xc0, !PT ;  /* 0xffbfffff14147812 */ /* 0x000fe400078ec0ff */
[----:B----4-:R-:W-:Y:S01]  /*e1f20*/  PRMT R0, R235, 0x7770, RZ ;  /* 0x00007770eb007816 */ /* 0x010fe200000000ff */
[----:B------:R-:W3:Y:S06]  /*e1f30*/  LDL.LU.64 R242, [R1+0x2808] ;  /* 0x0028080001f27983 */ /* 0x000eec0000300a00 */
[----:B------:R-:W-:-:S02]  /*e1f40*/  @P6 LOP3.LUT R20, R20, 0x400000, RZ, 0xfc, !PT ;  /* 0x0040000014146812 */ /* 0x000fc400078efcff */
[----:B------:R-:W-:Y:S01]  /*e1f50*/  LOP3.LUT P6, RZ, R221, 0x2000, RZ, 0xc0, !PT ;  /* 0x00002000ddff7812 */ /* 0x000fe200078cc0ff */
[----:B------:R0:W-:Y:S04]  /*e1f60*/  @P4 STG.E.U8 desc[UR10][R240.64], R0 ;  /* 0x00000000f0004986 */ /* 0x0001e8000c10110a */
[----:B------:R-:W4:Y:S01]  /*e1f70*/  LDL.LU R233, [R1+0x4] ;  /* 0x0000040001e97983 */ /* 0x000f220000300800 */
[----:B0-----:R-:W-:-:S03]  /*e1f80*/  PRMT R0, R235, 0x7771, RZ ;  /* 0x00007771eb007816 */ /* 0x001fc600000000ff */
[----:B------:R-:W4:Y:S04]  /*e1f90*/  LDL.LU.64 R240, [R1+0x2810] ;  /* 0x0028100001f07983 */ /* 0x000f280000300a00 */
[----:B------:R0:W-:Y:S02]  /*e1fa0*/  @P5 STG.E.U8 desc[UR10][R238.64], R0 ;  /* 0x00000000ee005986 */ /* 0x0001e4000c10110a */
[----:B0-----:R-:W-:Y:S02]  /*e1fb0*/  PRMT R0, R235, 0x7772, RZ ;  /* 0x00007772eb007816 */ /* 0x001fe400000000ff */
[----:B------:R-:W4:Y:S04]  /*e1fc0*/  LDL.LU.64 R238, [R1+0x2818] ;  /* 0x0028180001ee7983 */ /* 0x000f280000300a00 */
[----:B------:R0:W-:Y:S01]  /*e1fd0*/  @P6 STG.E.U8 desc[UR10][R236.64], R0 ;  /* 0x00000000ec006986 */ /* 0x0001e2000c10110a */
[----:B------:R-:W-:-:S02]  /*e1fe0*/  LOP3.LUT P6, RZ, R20, 0x400000, RZ, 0xc0, !PT ;  /* 0x0040000014ff7812 */ /* 0x000fc400078cc0ff */
[----:B0-----:R-:W-:Y:S01]  /*e1ff0*/  PRMT R0, R235, 0x7773, RZ ;  /* 0x00007773eb007816 */ /* 0x001fe200000000ff */
[----:B------:R-:W4:Y:S10]  /*e2000*/  LDL.LU.64 R236, [R1+0x2820] ;  /* 0x0028200001ec7983 */ /* 0x000f340000300a00 */
[----:B------:R0:W-:Y:S01]  /*e2010*/  @P6 STG.E.U8 desc[UR10][R230.64], R0 ;  /* 0x00000000e6006986 */ /* 0x0001e2000c10110a */
[----:B------:R-:W-:-:S03]  /*e2020*/  LOP3.LUT P6, RZ, R20, 0x200000, RZ, 0xc0, !PT ;  /* 0x0020000014ff7812 */ /* 0x000fc600078cc0ff */
[----:B------:R-:W4:Y:S04]  /*e2030*/  LDL.LU.64 R234, [R1+0x2828] ;  /* 0x0028280001ea7983 */ /* 0x000f280000300a00 */
[----:B0-----:R-:W4:Y:S01]  /*e2040*/  LDL.LU.64 R230, [R1+0x2830] ;  /* 0x0028300001e67983 */ /* 0x001f220000300a00 */
[----:B------:R-:W-:-:S05]  /*e2050*/  PRMT R0, R232, 0x7770, RZ ;  /* 0x00007770e8007816 */ /* 0x000fca00000000ff */
        /* <DEDUP_REMOVED lines=21> */
[----:B---3--:R0:W-:Y:S01]  /*e21b0*/  @P6 STG.E.U8 desc[UR10][R242.64], R0 ;  /* 0x00000000f2006986 */ /* 0x0081e2000c10110a */
[----:B------:R-:W-:Y:S02]  /*e21c0*/  LOP3.LUT P2, RZ, R221, 0x1000000, RZ, 0xc0, !PT ;  /* 0x01000000ddff7812 */ /* 0x000fe4000784c0ff */
[----:B0-----:R-:W-:-:S05]  /*e21d0*/  PRMT R0, R4, 0x7773, RZ ;  /* 0x0000777304007816 */ /* 0x001fca00000000ff */
[----:B----4-:R0:W-:Y:S01]  /*e21e0*/  @P0 STG.E.U8 desc[UR10][R240.64], R0 ;  /* 0x00000000f0000986 */ /* 0x0101e2000c10110a */
        /* <DEDUP_REMOVED lines=42> */
[C---:B------:R-:W-:Y:S02]  /*e2490*/  LOP3.LUT P3, RZ, R221.reuse, 0x20000000, RZ, 0xc0, !PT ;  /* 0x20000000ddff7812 */ /* 0x040fe4000786c0ff */
[----:B------:R-:W-:-:S07]  /*e24a0*/  LOP3.LUT P4, RZ, R221, 0x40000000, RZ, 0xc0, !PT ;  /* 0x40000000ddff7812 */ /* 0x000fce000788c0ff */
[----:B------:R-:W-:Y:S02]  /*e24b0*/  @P6 LOP3.LUT R20, R20, 0x2000, RZ, 0xfc, !PT ;  /* 0x0000200014146812 */ /* 0x000fe400078efcff */
[----:B------:R-:W-:Y:S02]  /*e24c0*/  LOP3.LUT P6, RZ, R223, 0x2, RZ, 0xc0, !PT ;  /* 0x00000002dfff7812 */ /* 0x000fe400078cc0ff */
[----:B------:R-:W-:Y:S02]  /*e24d0*/  LOP3.LUT P5, RZ, R221, 0x80000000, RZ, 0xc0, !PT ;  /* 0x80000000ddff7812 */ /* 0x000fe400078ac0ff */
[----:B------:R-:W-:-:S09]  /*e24e0*/  LOP3.LUT R20, R20, 0xffffbfff, RZ, 0xc0, !PT ;  /* 0xffffbfff14147812 */ /* 0x000fd200078ec0ff */
[----:B------:R-:W-:Y:S02]  /*e24f0*/  @P6 LOP3.LUT R20, R20, 0x4000, RZ, 0xfc, !PT ;  /* 0x0000400014146812 */ /* 0x000fe400078efcff */
[----:B------:R-:W-:Y:S01]  /*e2500*/  LOP3.LUT P6, RZ, R223, 0x1, RZ, 0xc0, !PT ;  /* 0x00000001dfff7812 */ /* 0x000fe200078cc0ff */
[----:B--2---:R0:W-:Y:S04]  /*e2510*/  @P2 STG.E.U8 desc[UR10][R228.64], R0 ;  /* 0x00000000e4002986 */ /* 0x0041e8000c10110a */
[----:B0-----:R-:W2:Y:S04]  /*e2520*/  LDL.LU.64 R228, [R1+0x2870] ;  /* 0x0028700001e47983 */ /* 0x001ea80000300a00 */
[----:B------:R-:W2:Y:S04]  /*e2530*/  LDL.LU.64 R16, [R1+0x2878] ;  /* 0x0028780001107983 */ /* 0x000ea80000300a00 */
[----:B------:R-:W2:Y:S04]  /*e2540*/  LDL.LU.64 R248, [R1+0x2880] ;  /* 0x0028800001f87983 */ /* 0x000ea80000300a00 */
[----:B------:R-:W2:Y:S04]  /*e2550*/  LDL.LU.64 R246, [R1+0x2888] ;  /* 0x0028880001f67983 */ /* 0x000ea80000300a00 */
[----:B------:R-:W2:Y:S04]  /*e2560*/  LDL.LU.64 R2, [R1+0x2890] ;  /* 0x0028900001027983 */ /* 0x000ea80000300a00 */
[----:B------:R-:W2:Y:S04]  /*e2570*/  LDL.LU R239, [R1+0xc] ;  /* 0x00000c0001ef7983 */ /* 0x000ea80000300800 */
[----:B------:R-:W2:Y:S01]  /*e2580*/  LDL.LU.64 R244, [R1+0x2898] ;  /* 0x0028980001f47983 */ /* 0x000ea20000300a00 */
[----:B------:R-:W-:-:S03]  /*e2590*/  PRMT R0, R5, 0x7772, RZ ;  /* 0x0000777205007816 */ /* 0x000fc600000000ff */
[----:B------:R-:W2:Y:S04]  /*e25a0*/  LDL.LU.64 R242, [R1+0x28a0] ;  /* 0x0028a00001f27983 */ /* 0x000ea80000300a00 */
[----:B---3--:R0:W-:Y:S02]  /*e25b0*/  @P3 STG.E.U8 desc[UR10][R240.64], R0 ;  /* 0x00000000f0003986 */ /* 0x0081e4000c10110a */
[----:B0-----:R-:W-:Y:S02]  /*e25c0*/  PRMT R0, R5, 0x7773, RZ ;  /* 0x0000777305007816 */ /* 0x001fe400000000ff */
[----:B------:R-:W3:Y:S04]  /*e25d0*/  LDL.LU.64 R240, [R1+0x28a8] ;  /* 0x0028a80001f07983 */ /* 0x000ee80000300a00 */
[----:B----4-:R0:W-:Y:S02]  /*e25e0*/  @P4 STG.E.U8 desc[UR10][R236.64], R0 ;  /* 0x00000000ec004986 */ /* 0x0101e4000c10110a */
[----:B0-----:R-:W-:-:S02]  /*e25f0*/  PRMT R0, R238, 0x7770, RZ ;  /* 0x00007770ee007816 */ /* 0x001fc400000000ff */
        /* <DEDUP_REMOVED lines=36> */
[----:B------:R0:W-:Y:S02]  /*e2840*/  @P6 STG.E.U8 desc[UR10][R242.64], R0 ;  /* 0x00000000f2006986 */ /* 0x0001e4000c10110a */
[----:B0-----:R-:W-:-:S05]  /*e2850*/  PRMT R0, R239, 0x7772, RZ ;  /* 0x00007772ef007816 */ /* 0x001fca00000000ff */
[----:B---3--:R0:W-:Y:S02]  /*e2860*/  @P0 STG.E.U8 desc[UR10][R240.64], R0 ;  /* 0x00000000f0000986 */ /* 0x0081e4000c10110a */
[----:B0-----:R-:W-:-:S05]  /*e2870*/  PRMT R0, R239, 0x7773, RZ ;  /* 0x00007773ef007816 */ /* 0x001fca00000000ff */
[----:B----4-:R0:W-:Y:S02]  /*e2880*/  @P1 STG.E.U8 desc[UR10][R236.64], R0 ;  /* 0x00000000ec001986 */ /* 0x0101e4000c10110a */
[----:B0-----:R-:W-:-:S05]  /*e2890*/  PRMT R0, R7, 0x7770, RZ ;  /* 0x0000777007007816 */ /* 0x001fca00000000ff */
[----:B------:R0:W-:Y:S02]  /*e28a0*/  @P2 STG.E.U8 desc[UR10][R234.64], R0 ;  /* 0x00000000ea002986 */ /* 0x0001e4000c10110a */
[----:B0-----:R-:W-:-:S05]  /*e28b0*/  PRMT R0, R7, 0x7771, RZ ;  /* 0x0000777107007816 */ /* 0x001fca00000000ff */
[----:B------:R0:W-:Y:S02]  /*e28c0*/  @P3 STG.E.U8 desc[UR10][R232.64], R0 ;  /* 0x00000000e8003986 */ /* 0x0001e4000c10110a */
[----:B0-----:R-:W-:-:S05]  /*e28d0*/  PRMT R0, R7, 0x7772, RZ ;  /* 0x0000777207007816 */ /* 0x001fca00000000ff */
[----:B------:R0:W-:Y:S04]  /*e28e0*/  @P4 STG.E.U8 desc[UR10][R230.64], R0 ;  /* 0x00000000e6004986 */ /* 0x0001e8000c10110a */
[----:B0-----:R-:W3:Y:S04]  /*e28f0*/  LDL.LU.64 R230, [R1+0x28d8] ;  /* 0x0028d80001e67983 */ /* 0x001ee80000300a00 */
[----:B------:R-:W4:Y:S04]  /*e2900*/  LDL.LU.64 R240, [R1+0x28e0] ;  /* 0x0028e00001f07983 */ /* 0x000f280000300a00 */
[----:B------:R-:W4:Y:S04]  /*e2910*/  LDL.LU.64 R238, [R1+0x28e8] ;  /* 0x0028e80001ee7983 */ /* 0x000f280000300a00 */
[----:B------:R-:W3:Y:S01]  /*e2920*/  LDL.LU R237, [R1+0x80] ;  /* 0x0000800001ed7983 */ /* 0x000ee20000300800 */
[----:B------:R-:W-:-:S02]  /*e2930*/  LOP3.LUT P5, RZ, R223, 0x4000, RZ, 0xc0, !PT ;  /* 0x00004000dfff7812 */ /* 0x000fc400078ac0ff */
[----:B------:R-:W-:Y:S02]  /*e2940*/  PRMT R0, R7, 0x7773, RZ ;  /* 0x0000777307007816 */ /* 0x000fe400000000ff */
[----:B------:R-:W-:-:S09]  /*e2950*/  LOP3.LUT P2, RZ, R223, 0x8000, RZ, 0xc0, !PT ;  /* 0x00008000dfff7812 */ /* 0x000fd2000784c0ff */
        /* <DEDUP_REMOVED lines=84> */
[----:B------:R-:W-:Y:S02]  /*e2ea0*/  LOP3.LUT P3, RZ, R223, 0x80000000, RZ, 0xc0, !PT ;  /* 0x80000000dfff7812 */ /* 0x000fe4000786c0ff */
        /* <DEDUP_REMOVED lines=333> */
[----:B------:R-:W2:Y:S04]  /*e4380*/  LDL.LU R237, [R1+0xc4] ;  /* 0x0000c40001ed7983 */ /* 0x000ea80000300800 */
        /* <DEDUP_REMOVED lines=19> */
[----:B--2---:R-:W-:-:S05]  /*e44c0*/  PRMT R0, R237, 0x7770, RZ ;  /* 0x00007770ed007816 */ /* 0x004fca00000000ff */
[----:B------:R0:W-:Y:S04]  /*e44d0*/  @P2 STG.E.U8 desc[UR10][R228.64], R0 ;  /* 0x00000000e4002986 */ /* 0x0001e8000c10110a */
[----:B0-----:R-:W2:Y:S04]  /*e44e0*/  LDL.LU.64 R228, [R1+0x2b68] ;  /* 0x002b680001e47983 */ /* 0x001ea80000300a00 */
[----:B------:R-:W2:Y:S04]  /*e44f0*/  LDL.LU.64 R18, [R1+0x2b70] ;  /* 0x002b700001127983 */ /* 0x000ea80000300a00 */
[----:B------:R-:W2:Y:S04]  /*e4500*/  LDL.LU.64 R16, [R1+0x2b78] ;  /* 0x002b780001107983 */ /* 0x000ea80000300a00 */
[----:B------:R-:W2:Y:S01]  /*e4510*/  LDL.LU R3, [R1+0xc8] ;  /* 0x0000c80001037983 */ /* 0x000ea20000300800 */
[----:B------:R-:W-:-:S02]  /*e4520*/  @P6 LOP3.LUT R4, R4, 0x8, RZ, 0xfc, !PT ;  /* 0x0000000804046812 */ /* 0x000fc400078efcff */
[----:B------:R-:W-:Y:S01]  /*e4530*/  LOP3.LUT P6, RZ, R226, 0x4, RZ, 0xc0, !PT ;  /* 0x00000004e2ff7812 */ /* 0x000fe200078cc0ff */
[----:B------:R-:W2:Y:S01]  /*e4540*/  LDL.LU.64 R248, [R1+0x2b80] ;  /* 0x002b800001f87983 */ /* 0x000ea20000300a00 */
[----:B------:R-:W-:Y:S02]  /*e4550*/  LOP3.LUT R4, R4, 0xffffffef, RZ, 0xc0, !PT ;  /* 0xffffffef04047812 */ /* 0x000fe400078ec0ff */
[C---:B------:R-:W-:Y:S01]  /*e4560*/  LOP3.LUT P3, RZ, R225.reuse, 0x10000000, RZ, 0xc0, !PT ;  /* 0x10000000e1ff7812 */ /* 0x040fe2000786c0ff */
[----:B------:R-:W2:Y:S01]  /*e4570*/  LDL.LU.64 R246, [R1+0x2b88] ;  /* 0x002b880001f67983 */ /* 0x000ea20000300a00 */
[----:B------:R-:W-:Y:S02]  /*e4580*/  LOP3.LUT P4, RZ, R225, 0x20000000, RZ, 0xc0, !PT ;  /* 0x20000000e1ff7812 */ /* 0x000fe4000788c0ff */
[----:B------:R-:W-:Y:S01]  /*e4590*/  PRMT R0, R237, 0x7771, RZ ;  /* 0x00007771ed007816 */ /* 0x000fe200000000ff */
[----:B------:R-:W2:Y:S04]  /*e45a0*/  LDL.LU.64 R244, [R1+0x2b90] ;  /* 0x002b900001f47983 */ /* 0x000ea80000300a00 */
[----:B------:R-:W-:-:S02]  /*e45b0*/  @P6 LOP3.LUT R4, R4, 0x10, RZ, 0xfc, !PT ;  /* 0x0000001004046812 */ /* 0x000fc400078efcff */
[----:B------:R-:W-:Y:S02]  /*e45c0*/  LOP3.LUT P6, RZ, R226, 0x2, RZ, 0xc0, !PT ;  /* 0x00000002e2ff7812 */ /* 0x000fe400078cc0ff */
[----:B------:R-:W-:Y:S01]  /*e45d0*/  LOP3.LUT R4, R4, 0xffffffdf, RZ, 0xc0, !PT ;  /* 0xffffffdf04047812 */ /* 0x000fe200078ec0ff */
[----:B---3--:R0:W-:Y:S01]  /*e45e0*/  @P3 STG.E.U8 desc[UR10][R240.64], R0 ;  /* 0x00000000f0003986 */ /* 0x0081e2000c10110a */
[----:B------:R-:W-:-:S09]  /*e45f0*/  LOP3.LUT P5, RZ, R225, 0x40000000, RZ, 0xc0, !PT ;  /* 0x40000000e1ff7812 */ /* 0x000fd200078ac0ff */
[----:B------:R-:W-:Y:S02]  /*e4600*/  @P6 LOP3.LUT R4, R4, 0x20, RZ, 0xfc, !PT ;  /* 0x0000002004046812 */ /* 0x000fe400078efcff */
[----:B------:R-:W-:Y:S02]  /*e4610*/  LOP3.LUT P6, RZ, R226, 0x1, RZ, 0xc0, !PT ;  /* 0x00000001e2ff7812 */ /* 0x000fe400078cc0ff */
[----:B0-----:R-:W-:Y:S02]  /*e4620*/  PRMT R0, R237, 0x7772, RZ ;  /* 0x00007772ed007816 */ /* 0x001fe400000000ff */
[----:B------:R-:W-:-:S03]  /*e4630*/  LOP3.LUT R4, R4, 0xffffffbf, RZ, 0xc0, !PT ;  /* 0xffffffbf04047812 */ /* 0x000fc600078ec0ff */
[----:B----4-:R0:W-:Y:S06]  /*e4640*/  @P4 STG.E.U8 desc[UR10][R238.64], R0 ;  /* 0x00000000ee004986 */ /* 0x0101ec000c10110a */
[----:B------:R-:W-:Y:S02]  /*e4650*/  @P6 LOP3.LUT R4, R4, 0x40, RZ, 0xfc, !PT ;  /* 0x0000004004046812 */ /* 0x000fe400078efcff */
[----:B0-----:R-:W-:Y:S02]  /*e4660*/  PRMT R0, R237, 0x7773, RZ ;  /* 0x00007773ed007816 */ /* 0x001fe400000000ff */
[----:B------:R-:W-:-:S03]  /*e4670*/  LOP3.LUT P6, RZ, R225, 0x80000000, RZ, 0xc0, !PT ;  /* 0x80000000e1ff7812 */ /* 0x000fc600078cc0ff */
[----:B------:R0:W-:Y:S04]  /*e4680*/  @P5 STG.E.U8 desc[UR10][R230.64], R0 ;  /* 0x00000000e6005986 */ /* 0x0001e8000c10110a */
[----:B0-----:R-:W3:Y:S01]  /*e4690*/  LDL.LU R231, [R1+0xdc] ;  /* 0x0000dc0001e77983 */ /* 0x001ee20000300800 */
        /* <DEDUP_REMOVED lines=34> */
[----:B---3--:R-:W-:-:S07]  /*e48c0*/  PRMT R0, R231, 0x7770, RZ ;  /* 0x00007770e7007816 */ /* 0x008fce00000000ff */
        /* <DEDUP_REMOVED lines=52> */
[----:B------:R0:W-:Y:S04]  /*e4c10*/  @P3 STG.E.U8 desc[UR10][R240.64], R0 ;  /* 0x00000000f0003986 */ /* 0x0001e8000c10110a */
[----:B0-----:R-:W3:Y:S01]  /*e4c20*/  LDL.LU.64 R240, [R1+0x2c38] ;  /* 0x002c380001f07983 */ /* 0x001ee20000300a00 */
        /* <DEDUP_REMOVED lines=11> */
[----:B------:R-:W-:Y:S02]  /*e4ce0*/  LOP3.LUT R5, R5, 0xbfffffff, RZ, 0xc0, !PT ;  /* 0xbfffffff05057812 */ /* 0x000fe400078ec0ff */
[----:B------:R-:W-:-:S05]  /*e4cf0*/  PRMT R0, R231, 0x7771, RZ ;  /* 0x00007771e7007816 */ /* 0x000fca00000000ff */
[----:B----4-:R0:W-:Y:S02]  /*e4d00*/  @P4 STG.E.U8 desc[UR10][R238.64], R0 ;  /* 0x00000000ee004986 */ /* 0x0101e4000c10110a */
[----:B------:R-:W-:Y:S02]  /*e4d10*/  @P6 LOP3.LUT R5, R5, 0x40000000, RZ, 0xfc, !PT ;  /* 0x4000000005056812 */ /* 0x000fe400078efcff */
[----:B------:R-:W-:Y:S02]  /*e4d20*/  LOP3.LUT P6, RZ, R226, 0x40000, RZ, 0xc0, !PT ;  /* 0x00040000e2ff7812 */ /* 0x000fe400078cc0ff */
[C---:B0-----:R-:W-:Y:S01]  /*e4d30*/  PRMT R0, R231.reuse, 0x7772, RZ ;  /* 0x00007772e7007816 */ /* 0x041fe200000000ff */
[----:B------:R-:W4:Y:S04]  /*e4d40*/  LDL.LU.64 R238, [R1+0x2c40] ;  /* 0x002c400001ee7983 */ /* 0x000f280000300a00 */
[----:B------:R0:W-:Y:S02]  /*e4d50*/  @P5 STG.E.U8 desc[UR10][R236.64], R0 ;  /* 0x00000000ec005986 */ /* 0x0001e4000c10110a */
[----:B0-----:R-:W-:-:S02]  /*e4d60*/  PRMT R0, R231, 0x7773, RZ ;  /* 0x00007773e7007816 */ /* 0x001fc400000000ff */
[----:B------:R-:W4:Y:S04]  /*e4d70*/  LDL.LU.64 R236, [R1+0x2c48] ;  /* 0x002c480001ec7983 */ /* 0x000f280000300a00 */
[----:B------:R0:W-:Y:S01]  /*e4d80*/  @P6 STG.E.U8 desc[UR10][R234.64], R0 ;  /* 0x00000000ea006986 */ /* 0x0001e2000c10110a */
[----:B------:R-:W-:-:S03]  /*e4d90*/  LOP3.LUT P6, RZ, R5, 0x40000000, RZ, 0xc0, !PT ;  /* 0x4000000005ff7812 */ /* 0x000fc600078cc0ff */
[----:B------:R-:W4:Y:S01]  /*e4da0*/  LDL.LU R231, [R1+0xb8] ;  /* 0x0000b80001e77983 */ /* 0x000f220000300800 */
[----:B0-----:R-:W-:-:S03]  /*e4db0*/  PRMT R0, R244, 0x7770, RZ ;  /* 0x00007770f4007816 */ /* 0x001fc600000000ff */
[----:B------:R-:W4:Y:S06]  /*e4dc0*/  LDL.LU.64 R234, [R1+0x2c50] ;  /* 0x002c500001ea7983 */ /* 0x000f2c0000300a00 */
[----:B------:R0:W-:Y:S01]  /*e4dd0*/  @P6 STG.E.U8 desc[UR10][R232.64], R0 ;  /* 0x00000000e8006986 */ /* 0x0001e2000c10110a */
[----:B------:R-:W-:-:S03]  /*e4de0*/  LOP3.LUT P6, RZ, R5, 0x20000000, RZ, 0xc0, !PT ;  /* 0x2000000005ff7812 */ /* 0x000fc600078cc0ff */
[----:B0-----:R-:W4:Y:S01]  /*e4df0*/  LDL.LU.64 R232, [R1+0x2c58] ;  /* 0x002c580001e87983 */ /* 0x001f220000300a00 */
[----:B------:R-:W-:Y:S02]  /*e4e00*/  PRMT R0, R244, 0x7771, RZ ;  /* 0x00007771f4007816 */ /* 0x000fe400000000ff */
[----:B------:R-:W-:-:S07]  /*e4e10*/  LOP3.LUT P0, RZ, R226, 0x8000000, RZ, 0xc0, !PT ;  /* 0x08000000e2ff7812 */ /* 0x000fce000780c0ff */
[----:B--2---:R0:W-:Y:S01]  /*e4e20*/  @P6 STG.E.U8 desc[UR10][R228.64], R0 ;  /* 0x00000000e4006986 */ /* 0x0041e2000c10110a */
[----:B------:R-:W-:-:S03]  /*e4e30*/  LOP3.LUT P6, RZ, R5, 0x10000000, RZ, 0xc0, !PT ;  /* 0x1000000005ff7812 */ /* 0x000fc600078cc0ff */
[----:B0-----:R-:W2:Y:S01]  /*e4e40*/  LDL.LU.64 R228, [R1+0x2c60] ;  /* 0x002c600001e47983 */ /* 0x001ea20000300a00 */
[----:B------:R-:W-:-:S09]  /*e4e50*/  PRMT R0, R244, 0x7772, RZ ;  /* 0x00007772f4007816 */ /* 0x000fd200000000ff */
        /* <DEDUP_REMOVED lines=17> */
[----:B------:R0:W-:Y:S04]  /*e4f70*/  @P0 STG.E.U8 desc[UR10][R240.64], R0 ;  /* 0x00000000f0000986 */ /* 0x0001e8000c10110a */
[----:B0-----:R-:W3:Y:S01]  /*e4f80*/  LDL.LU.64 R240, [R1+0x2c68] ;  /* 0x002c680001f07983 */ /* 0x001ee20000300a00 */
[C---:B------:R-:W-:Y:S02]  /*e4f90*/  LOP3.LUT P1, RZ, R226.reuse, 0x10000000, RZ, 0xc0, !PT ;  /* 0x10000000e2ff7812 */ /* 0x040fe4000782c0ff */
[----:B------:R-:W-:Y:S02]  /*e4fa0*/  LOP3.LUT P2, RZ, R226, 0x20000000, RZ, 0xc0, !PT ;  /* 0x20000000e2ff7812 */ /* 0x000fe4000784c0ff */
[----:B------:R-:W-:Y:S02]  /*e4fb0*/  PRMT R0, R230, 0x7771, RZ ;  /* 0x00007771e6007816 */ /* 0x000fe400000000ff */
[----:B------:R-:W-:-:S02]  /*e4fc0*/  LOP3.LUT P3, RZ, R226, 0x40000000, RZ, 0xc0, !PT ;  /* 0x40000000e2ff7812 */ /* 0x000fc4000786c0ff */
[----:B------:R-:W-:-:S05]  /*e4fd0*/  LOP3.LUT P4, RZ, R226, 0x80000000, RZ, 0xc0, !PT ;  /* 0x80000000e2ff7812 */ /* 0x000fca000788c0ff */
[----:B----4-:R0:W-:Y:S01]  /*e4fe0*/  @P1 STG.E.U8 desc[UR10][R238.64], R0 ;  /* 0x00000000ee001986 */ /* 0x0101e2000c10110a */
[----:B------:R-:W-:Y:S02]  /*e4ff0*/  LOP3.LUT P5, RZ, R227, 0x1, RZ, 0xc0, !PT ;  /* 0x00000001e3ff7812 */ /* 0x000fe400078ac0ff */
[----:B0-----:R-:W-:-:S05]  /*e5000*/  PRMT R0, R230, 0x7772, RZ ;  /* 0x00007772e6007816 */ /* 0x001fca00000000ff */
[----:B------:R0:W-:Y:S02]  /*e5010*/  @P2 STG.E.U8 desc[UR10][R236.64], R0 ;  /* 0x00000000ec002986 */ /* 0x0001e4000c10110a */
[----:B0-----:R-:W-:-:S05]  /*e5020*/  PRMT R0, R230, 0x7773, RZ ;  /* 0x00007773e6007816 */ /* 0x001fca00000000ff */
[----:B------:R0:W-:Y:S02]  /*e5030*/  @P3 STG.E.U8 desc[UR10][R234.64], R0 ;  /* 0x00000000ea003986 */ /* 0x0001e4000c10110a */
[----:B0-----:R-:W-:-:S05]  /*e5040*/  PRMT R0, R231, 0x7770, RZ ;  /* 0x00007770e7007816 */ /* 0x001fca00000000ff */
[----:B------:R0:W-:Y:S02]  /*e5050*/  @P4 STG.E.U8 desc[UR10][R232.64], R0 ;  /* 0x00000000e8004986 */ /* 0x0001e4000c10110a */
[----:B0-----:R-:W-:Y:S02]  /*e5060*/  PRMT R0, R231, 0x7771, RZ ;  /* 0x00007771e7007816 */ /* 0x001fe400000000ff */
[----:B------:R-:W-:-:S03]  /*e5070*/  LOP3.LUT P2, RZ, R227, 0x2, RZ, 0xc0, !PT ;  /* 0x00000002e3ff7812 */ /* 0x000fc6000784c0ff */
[----:B--2---:R0:W-:Y:S04]  /*e5080*/  @P5 STG.E.U8 desc[UR10][R228.64], R0 ;  /* 0x00000000e4005986 */ /* 0x0041e8000c10110a */
[----:B0-----:R-:W2:Y:S04]  /*e5090*/  LDL.LU.64 R228, [R1+0x2c70] ;  /* 0x002c700001e47983 */ /* 0x001ea80000300a00 */
[----:B------:R-:W4:Y:S04]  /*e50a0*/  LDL.LU.64 R234, [R1+0x2c78] ;  /* 0x002c780001ea7983 */ /* 0x000f280000300a00 */
[----:B------:R-:W4:Y:S04]  /*e50b0*/  LDL.LU.64 R242, [R1+0x2c80] ;  /* 0x002c800001f27983 */ /* 0x000f280000300a00 */
[----:B------:R-:W4:Y:S04]  /*e50c0*/  LDL.LU.64 R238, [R1+0x2c88] ;  /* 0x002c880001ee7983 */ /* 0x000f280000300a00 */
[----:B------:R-:W4:Y:S01]  /*e50d0*/  LDL.LU R237, [R1+0xa8] ;  /* 0x0000a80001ed7983 */ /* 0x000f220000300800 */
[----:B------:R-:W-:-:S03]  /*e50e0*/  PRMT R0, R231, 0x7772, RZ ;  /* 0x00007772e7007816 */ /* 0x000fc600000000ff */
[----:B------:R-:W4:Y:S04]  /*e50f0*/  LDL.LU.64 R232, [R1+0x2c90] ;  /* 0x002c900001e87983 */ /* 0x000f280000300a00 */
[----:B---3--:R0:W-:Y:S04]  /*e5100*/  @P2 STG.E.U8 desc[UR10][R240.64], R0 ;  /* 0x00000000f0002986 */ /* 0x0081e8000c10110a */
[----:B0-----:R-:W3:Y:S01]  /*e5110*/  LDL.LU R240, [R1+0xbc] ;  /* 0x0000bc0001f07983 */ /* 0x001ee20000300800 */
[----:B------:R-:W-:-:S03]  /*e5120*/  PRMT R0, R231, 0x7773, RZ ;  /* 0x00007773e7007816 */ /* 0x000fc600000000ff */
[----:B------:R-:W3:Y:S01]  /*e5130*/  LDL.LU.64 R230, [R1+0x2c98] ;  /* 0x002c980001e67983 */ /* 0x000ee20000300a00 */
        /* <DEDUP_REMOVED lines=25> */
[----:B------:R-:W-:Y:S01]  /*e52d0*/  LOP3.LUT R5, R5, 0xffbfffff, RZ, 0xc0, !PT ;  /* 0xffbfffff05057812 */ /* 0x000fe200078ec0ff */
[----:B--2---:R0:W-:Y:S04]  /*e52e0*/  @P3 STG.E.U8 desc[UR10][R228.64], R0 ;  /* 0x00000000e4003986 */ /* 0x0041e8000c10110a */
[----:B0-----:R-:W2:Y:S04]  /*e52f0*/  LDL.LU.64 R228, [R1+0x2ca0] ;  /* 0x002ca00001e47983 */ /* 0x001ea80000300a00 */
[----:B------:R-:W2:Y:S01]  /*e5300*/  LDL.LU.64 R18, [R1+0x2ca8] ;  /* 0x002ca80001127983 */ /* 0x000ea20000300a00 */
[----:B----4-:R-:W-:-:S03]  /*e5310*/  PRMT R0, R237, 0x7770, RZ ;  /* 0x00007770ed007816 */ /* 0x010fc600000000ff */
[----:B------:R-:W4:Y:S04]  /*e5320*/  LDL.LU.64 R16, [R1+0x2cb0] ;  /* 0x002cb00001107983 */ /* 0x000f280000300a00 */
[----:B------:R0:W-:Y:S04]  /*e5330*/  @P4 STG.E.U8 desc[UR10][R234.64], R0 ;  /* 0x00000000ea004986 */ /* 0x0001e8000c10110a */
[----:B0-----:R-:W4:Y:S04]  /*e5340*/  LDL.LU R234, [R1+0xac] ;  /* 0x0000ac0001ea7983 */ /* 0x001f280000300800 */
[----:B------:R-:W4:Y:S04]  /*e5350*/  LDL.LU.64 R248, [R1+0x2cb8] ;  /* 0x002cb80001f87983 */ /* 0x000f280000300a00 */
[----:B------:R-:W4:Y:S01]  /*e5360*/  LDL.LU.64 R246, [R1+0x2cc0] ;  /* 0x002cc00001f67983 */ /* 0x000f220000300a00 */
[----:B------:R-:W-:-:S02]  /*e5370*/  @P6 LOP3.LUT R5, R5, 0x400000, RZ, 0xfc, !PT ;  /* 0x0040000005056812 */ /* 0x000fc400078efcff */
        /* <DEDUP_REMOVED lines=14> */
[----:B------:R-:W4:Y:S04]  /*e5460*/  LDL.LU.64 R236, [R1+0x2ce8] ;  /* 0x002ce80001ec7983 */ /* 0x000f280000300a00 */
[----:B0-----:R-:W4:Y:S04]  /*e5470*/  LDL.LU.64 R232, [R1+0x2cf0] ;  /* 0x002cf00001e87983 */ /* 0x001f280000300a00 */
[----:B------:R-:W4:Y:S01]  /*e5480*/  LDL.LU R241, [R1+0x120] ;  /* 0x0001200001f17983 */ /* 0x000f220000300800 */
[----:B---3--:R-:W-:-:S05]  /*e5490*/  PRMT R0, R240, 0x7770, RZ ;  /* 0x00007770f0007816 */ /* 0x008fca00000000ff */
[----:B------:R0:W-:Y:S04]  /*e54a0*/  @P6 STG.E.U8 desc[UR10][R230.64], R0 ;  /* 0x00000000e6006986 */ /* 0x0001e8000c10110a */
[----:B0-----:R-:W3:Y:S01]  /*e54b0*/  LDL.LU.64 R230, [R1+0x2cf8] ;  /* 0x002cf80001e67983 */ /* 0x001ee20000300a00 */
[----:B------:R-:W-:Y:S02]  /*e54c0*/  LOP3.LUT P6, RZ, R5, 0x100000, RZ, 0xc0, !PT ;  /* 0x0010000005ff7812 */ /* 0x000fe400078cc0ff */
[----:B------:R-:W-:Y:S02]  /*e54d0*/  PRMT R0, R240, 0x7771, RZ ;  /* 0x00007771f0007816 */ /* 0x000fe400000000ff */
[C---:B------:R-:W-:Y:S02]  /*e54e0*/  LOP3.LUT P0, RZ, R227.reuse, 0x4000, RZ, 0xc0, !PT ;  /* 0x00004000e3ff7812 */ /* 0x040fe4000780c0ff */
[----:B------:R-:W-:-:S02]  /*e54f0*/  LOP3.LUT P1, RZ, R227, 0x8000, RZ, 0xc0, !PT ;  /* 0x00008000e3ff7812 */ /* 0x000fc4000782c0ff */
[C---:B------:R-:W-:Y:S02]  /*e5500*/  LOP3.LUT P2, RZ, R227.reuse, 0x10000, RZ, 0xc0, !PT ;  /* 0x00010000e3ff7812 */ /* 0x040fe4000784c0ff */
[C---:B------:R-:W-:Y:S02]  /*e5510*/  LOP3.LUT P3, RZ, R227.reuse, 0x20000, RZ, 0xc0, !PT ;  /* 0x00020000e3ff7812 */ /* 0x040fe4000786c0ff */
[C---:B------:R-:W-:Y:S02]  /*e5520*/  LOP3.LUT P4, RZ, R227.reuse, 0x40000, RZ, 0xc0, !PT ;  /* 0x00040000e3ff7812 */ /* 0x040fe4000788c0ff */
[----:B------:R-:W-:Y:S01]  /*e5530*/  LOP3.LUT P5, RZ, R227, 0x80000, RZ, 0xc0, !PT ;  /* 0x00080000e3ff7812 */ /* 0x000fe200078ac0ff */
[----:B--2---:R0:W-:Y:S01]  /*e5540*/  @P6 STG.E.U8 desc[UR10][R228.64], R0 ;  /* 0x00000000e4006986 */ /* 0x0041e2000c10110a */
[C---:B------:R-:W-:Y:S02]  /*e5550*/  LOP3.LUT P6, RZ, R5.reuse, 0x80000, RZ, 0xc0, !PT ;  /* 0x0008000005ff7812 */ /* 0x040fe400078cc0ff */
[----:B0-----:R-:W-:Y:S01]  /*e5560*/  PRMT R0, R240, 0x7772, RZ ;  /* 0x00007772f0007816 */ /* 0x001fe200000000ff */
[----:B------:R-:W2:Y:S10]  /*e5570*/  LDL.LU.64 R228, [R1+0x5290] ;  /* 0x0052900001e47983 */ /* 0x000eb40000300a00 */
[----:B------:R0:W-:Y:S01]  /*e5580*/  @P6 STG.E.U8 desc[UR10][R18.64], R0 ;  /* 0x0000000012006986 */ /* 0x0001e2000c10110a */
[----:B------:R-:W-:-:S02]  /*e5590*/  LOP3.LUT P6, RZ, R5, 0x40000, RZ, 0xc0, !PT ;  /* 0x0004000005ff7812 */ /* 0x000fc400078cc0ff */
[----:B0-----:R-:W-:-:S11]  /*e55a0*/  PRMT R0, R240, 0x7773, RZ ;  /* 0x00007773f0007816 */ /* 0x001fd600000000ff */
[----:B----4-:R0:W-:Y:S01]  /*e55b0*/  @P6 STG.E.U8 desc[UR10][R16.64], R0 ;  /* 0x0000000010006986 */ /* 0x0101e2000c10110a */
        /* <DEDUP_REMOVED lines=23> */
[----:B------:R-:W4:Y:S04]  /*e5730*/  LDL.LU.64 R232, [R1+0x2d10] ;  /* 0x002d100001e87983 */ /* 0x000f280000300a00 */
[----:B------:R-:W4:Y:S04]  /*e5740*/  LDL.LU.64 R238, [R1+0x2d18] ;  /* 0x002d180001ee7983 */ /* 0x000f280000300a00 */
[----:B------:R-:W4:Y:S04]  /*e5750*/  LDL.LU.64 R236, [R1+0x2d20] ;  /* 0x002d200001ec7983 */ /* 0x000f280000300a00 */
[----:B------:R-:W4:Y:S04]  /*e5760*/  LDL.LU.64 R234, [R1+0x2d28] ;  /* 0x002d280001ea7983 */ /* 0x000f280000300a00 */
[----:B------:R-:W4:Y:S01]  /*e5770*/  LDL.LU R248, [R1+0x134] ;  /* 0x0001340001f87983 */ /* 0x000f220000300800 */
[----:B------:R-:W-:-:S02]  /*e5780*/  LOP3.LUT P2, RZ, R227, 0x100000, RZ, 0xc0, !PT ;  /* 0x00100000e3ff7812 */ /* 0x000fc4000784c0ff */
[----:B------:R-:W-:Y:S02]  /*e5790*/  PRMT R0, R241, 0x7771, RZ ;  /* 0x00007771f1007816 */ /* 0x000fe400000000ff */
[----:B------:R-:W-:Y:S02]  /*e57a0*/  LOP3.LUT R5, R5, 0xffffff7f, RZ, 0xc0, !PT ;  /* 0xffffff7f05057812 */ /* 0x000fe400078ec0ff */
[----:B--2---:R-:W-:-:S13]  /*e57b0*/  LOP3.LUT P6, RZ, R228, 0x1, RZ, 0xc0, !PT ;  /* 0x00000001e4ff7812 */ /* 0x004fda00078cc0ff */
        /* <DEDUP_REMOVED lines=9> */
[----:B---3--:R0:W-:Y:S04]  /*e5850*/  @P2 STG.E.U8 desc[UR10][R230.64], R0 ;  /* 0x00000000e6002986 */ /* 0x0081e8000c10110a */
[----:B0-----:R-:W2:Y:S06]  /*e5860*/  LDL.LU.64 R230, [R1+0x2d30] ;  /* 0x002d300001e67983 */ /* 0x001eac0000300a00 */
[----:B------:R-:W-:-:S02]  /*e5870*/  @P6 LOP3.LUT R5, R5, 0x400, RZ, 0xfc, !PT ;  /* 0x0000040005056812 */ /* 0x000fc400078efcff */
[----:B------:R-:W-:Y:S01]  /*e5880*/  LOP3.LUT P6, RZ, R227, 0x10000000, RZ, 0xc0, !PT ;  /* 0x10000000e3ff7812 */ /* 0x000fe200078cc0ff */
[----:B------:R-:W3:Y:S01]  /*e5890*/  LDL.LU R249, [R1+0x124] ;  /* 0x0001240001f97983 */ /* 0x000ee20000300800 */
        /* <DEDUP_REMOVED lines=11> */
[C---:B------:R-:W-:Y:S02]  /*e5950*/  LOP3.LUT P4, RZ, R227.reuse, 0x400000, RZ, 0xc0, !PT ;  /* 0x00400000e3ff7812 */ /* 0x040fe4000788c0ff */
[----:B------:R-:W-:-:S05]  /*e5960*/  LOP3.LUT P5, RZ, R227, 0x800000, RZ, 0xc0, !PT ;  /* 0x00800000e3ff7812 */ /* 0x000fca00078ac0ff */
[----:B------:R-:W-:Y:S02]  /*e5970*/  @P6 LOP3.LUT R5, R5, 0x4000, RZ, 0xfc, !PT ;  /* 0x0000400005056812 */ /* 0x000fe400078efcff */
[----:B------:R-:W-:Y:S02]  /*e5980*/  LOP3.LUT P6, RZ, R227, 0x1000000, RZ, 0xc0, !PT ;  /* 0x01000000e3ff7812 */ /* 0x000fe400078cc0ff */
[----:B------:R-:W3:Y:S04]  /*e5990*/  LDL.LU.64 R226, [R1+0x2d38] ;  /* 0x002d380001e27983 */ /* 0x000ee80000300a00 */
[----:B------:R-:W3:Y:S04]  /*e59a0*/  LDL.LU.64 R18, [R1+0x2d40] ;  /* 0x002d400001127983 */ /* 0x000ee80000300a00 */
[----:B------:R-:W3:Y:S01]  /*e59b0*/  LDL.LU.64 R16, [R1+0x2d48] ;  /* 0x002d480001107983 */ /* 0x000ee20000300a00 */
[----:B------:R-:W-:-:S03]  /*e59c0*/  PRMT R0, R241, 0x7772, RZ ;  /* 0x00007772f1007816 */ /* 0x000fc600000000ff */
[----:B------:R-:W3:Y:S04]  /*e59d0*/  LDL.LU.64 R246, [R1+0x2d50] ;  /* 0x002d500001f67983 */ /* 0x000ee80000300a00 */
[----:B----4-:R0:W-:Y:S02]  /*e59e0*/  @P3 STG.E.U8 desc[UR10][R242.64], R0 ;  /* 0x00000000f2003986 */ /* 0x0101e4000c10110a */
[----:B0-----:R-:W-:-:S05]  /*e59f0*/  PRMT R0, R241, 0x7773, RZ ;  /* 0x00007773f1007816 */ /* 0x001fca00000000ff */
[----:B------:R0:W-:Y:S04]  /*e5a00*/  @P4 STG.E.U8 desc[UR10][R232.64], R0 ;  /* 0x00000000e8004986 */ /* 0x0001e8000c10110a */
[----:B0-----:R-:W4:Y:S04]  /*e5a10*/  LDL.LU R232, [R1+0x138] ;  /* 0x0001380001e87983 */ /* 0x001f280000300800 */
[----:B------:R-:W4:Y:S01]  /*e5a20*/  LDL.LU.64 R2, [R1+0x2d58] ;  /* 0x002d580001027983 */ /* 0x000f220000300a00 */
[----:B------:R-:W-:-:S03]  /*e5a30*/  PRMT R0, R248, 0x7770, RZ ;  /* 0x00007770f8007816 */ /* 0x000fc600000000ff */
[----:B------:R-:W4:Y:S04]  /*e5a40*/  LDL.LU.64 R244, [R1+0x2d60] ;  /* 0x002d600001f47983 */ /* 0x000f280000300a00 */
[----:B------:R0:W-:Y:S04]  /*e5a50*/  @P5 STG.E.U8 desc[UR10][R238.64], R0 ;  /* 0x00000000ee005986 */ /* 0x0001e8000c10110a */
[----:B------:R-:W4:Y:S04]  /*e5a60*/  LDL.LU R233, [R1+0x128] ;  /* 0x0001280001e97983 */ /* 0x000f280000300800 */
[----:B------:R-:W4:Y:S01]  /*e5a70*/  LDL.LU.64 R242, [R1+0x2d78] ;  /* 0x002d780001f27983 */ /* 0x000f220000300a00 */
[----:B0-----:R-:W-:-:S03]  /*e5a80*/  PRMT R0, R248, 0x7771, RZ ;  /* 0x00007771f8007816 */ /* 0x001fc600000000ff */
[----:B------:R-:W4:Y:S04]  /*e5a90*/  LDL.LU.64 R240, [R1+0x2d80] ;  /* 0x002d800001f07983 */ /* 0x000f280000300a00 */
[----:B------:R0:W-:Y:S01]  /*e5aa0*/  @P6 STG.E.U8 desc[UR10][R236.64], R0 ;  /* 0x00000000ec006986 */ /* 0x0001e2000c10110a */
[----:B------:R-:W-:-:S03]  /*e5ab0*/  LOP3.LUT P6, RZ, R5, 0x4000, RZ, 0xc0, !PT ;  /* 0x0000400005ff7812 */ /* 0x000fc600078cc0ff */
[----:B------:R-:W4:Y:S01]  /*e5ac0*/  LDL.LU.64 R238, [R1+0x2d88] ;  /* 0x002d880001ee7983 */ /* 0x000f220000300a00 */
[----:B0-----:R-:W-:-:S03]  /*e5ad0*/  PRMT R0, R248, 0x7772, RZ ;  /* 0x00007772f8007816 */ /* 0x001fc600000000ff */
[----:B------:R-:W4:Y:S06]  /*e5ae0*/  LDL.LU.64 R236, [R1+0x2da0] ;  /* 0x002da00001ec7983 */ /* 0x000f2c0000300a00 */
[----:B------:R0:W-:Y:S01]  /*e5af0*/  @P6 STG.E.U8 desc[UR10][R234.64], R0 ;  /* 0x00000000ea006986 */ /* 0x0001e2000c10110a */
[----:B------:R-:W-:-:S03]  /*e5b00*/  LOP3.LUT P6, RZ, R5, 0x2000, RZ, 0xc0, !PT ;  /* 0x0000200005ff7812 */ /* 0x000fc600078cc0ff */
[----:B0-----:R-:W4:Y:S01]  /*e5b10*/  LDL.LU.64 R234, [R1+0x2db8] ;  /* 0x002db80001ea7983 */ /* 0x001f220000300a00 */
[----:B------:R-:W-:-:S09]  /*e5b20*/  PRMT R0, R248, 0x7773, RZ ;  /* 0x00007773f8007816 */ /* 0x000fd200000000ff */
[----:B--2---:R0:W-:Y:S04]  /*e5b30*/  @P6 STG.E.U8 desc[UR10][R230.64], R0 ;  /* 0x00000000e6006986 */ /* 0x0041e8000c10110a */
[----:B0-----:R-:W2:Y:S01]  /*e5b40*/  LDL.LU.64 R230, [R1+0x2dc0] ;  /* 0x002dc00001e67983 */ /* 0x001ea20000300a00 */
[----:B------:R-:W-:Y:S02]  /*e5b50*/  LOP3.LUT P6, RZ, R5, 0x1000, RZ, 0xc0, !PT ;  /* 0x0000100005ff7812 */ /* 0x000fe400078cc0ff */
[----:B---3--:R-:W-:-:S11]  /*e5b60*/  PRMT R0, R249, 0x7770, RZ ;  /* 0x00007770f9007816 */ /* 0x008fd600000000ff */
        /* <DEDUP_REMOVED lines=11> */
[----:B----4-:R-:W-:-:S11]  /*e5c20*/  PRMT R0, R232, 0x7770, RZ ;  /* 0x00007770e8007816 */ /* 0x010fd600000000ff */
        /* <DEDUP_REMOVED lines=51> */
[----:B------:R-:W-:-:S03]  /*e5f60*/  @P6 LOP3.LUT R5, R5, 0x8, RZ, 0xfc, !PT ;  /* 0x0000000805056812 */ /* 0x000fc600078efcff */
[----:B------:R-:W2:Y:S01]  /*e5f70*/  LDL.LU.64 R18, [R1+0x2e40] ;  /* 0x002e400001127983 */ /* 0x000ea20000300a00 */
[C---:B------:R-:W-:Y:S02]  /*e5f80*/  LOP3.LUT P6, RZ, R228.reuse, 0x4000, RZ, 0xc0, !PT ;  /* 0x00004000e4ff7812 */ /* 0x040fe400078cc0ff */
[C---:B------:R-:W-:Y:S01]  /*e5f90*/  LOP3.LUT P3, RZ, R228.reuse, 0x100, RZ, 0xc0, !PT ;  /* 0x00000100e4ff7812 */ /* 0x040fe2000786c0ff */
[----:B------:R-:W2:Y:S01]  /*e5fa0*/  LDL.LU.64 R16, [R1+0x2e58] ;  /* 0x002e580001107983 */ /* 0x000ea20000300a00 */
[----:B------:R-:W-:Y:S02]  /*e5fb0*/  LOP3.LUT R5, R5, 0xffffffef, RZ, 0xc0, !PT ;  /* 0xffffffef05057812 */ /* 0x000fe400078ec0ff */
[----:B------:R-:W-:Y:S01]  /*e5fc0*/  LOP3.LUT P4, RZ, R228, 0x200, RZ, 0xc0, !PT ;  /* 0x00000200e4ff7812 */ /* 0x000fe2000788c0ff */
[----:B------:R-:W2:Y:S01]  /*e5fd0*/  LDL.LU.64 R2, [R1+0x2e60] ;  /* 0x002e600001027983 */ /* 0x000ea20000300a00 */
[----:B------:R-:W-:-:S05]  /*e5fe0*/  PRMT R0, R239, 0x7771, RZ ;  /* 0x00007771ef007816 */ /* 0x000fca00000000ff */
[----:B------:R-:W-:Y:S02]  /*e5ff0*/  @P6 LOP3.LUT R5, R5, 0x10, RZ, 0xfc, !PT ;  /* 0x0000001005056812 */ /* 0x000fe400078efcff */
[C---:B------:R-:W-:Y:S01]  /*e6000*/  LOP3.LUT P6, RZ, R228.reuse, 0x2000, RZ, 0xc0, !PT ;  /* 0x00002000e4ff7812 */ /* 0x040fe200078cc0ff */
[----:B---3--:R0:W-:Y:S01]  /*e6010*/  @P3 STG.E.U8 desc[UR10][R242.64], R0 ;  /* 0x00000000f2003986 */ /* 0x0081e2000c10110a */
[----:B------:R-:W-:Y:S02]  /*e6020*/  LOP3.LUT P5, RZ, R228, 0x400, RZ, 0xc0, !PT ;  /* 0x00000400e4ff7812 */ /* 0x000fe400078ac0ff */
[----:B------:R-:W-:Y:S02]  /*e6030*/  LOP3.LUT R5, R5, 0xffffffdf, RZ, 0xc0, !PT ;  /* 0xffffffdf05057812 */ /* 0x000fe400078ec0ff */
[----:B0-----:R-:W-:-:S07]  /*e6040*/  PRMT R0, R239, 0x7772, RZ ;  /* 0x00007772ef007816 */ /* 0x001fce00000000ff */
[----:B------:R-:W-:Y:S02]  /*e6050*/  @P6 LOP3.LUT R5, R5, 0x20, RZ, 0xfc, !PT ;  /* 0x0000002005056812 */ /* 0x000fe400078efcff */
[----:B------:R-:W-:Y:S01]  /*e6060*/  LOP3.LUT P6, RZ, R228, 0x1000, RZ, 0xc0, !PT ;  /* 0x00001000e4ff7812 */ /* 0x000fe200078cc0ff */
[----:B----4-:R0:W-:Y:S01]  /*e6070*/  @P4 STG.E.U8 desc[UR10][R240.64], R0 ;  /* 0x00000000f0004986 */ /* 0x0101e2000c10110a */
[----:B------:R-:W-:Y:S02]  /*e6080*/  LOP3.LUT R5, R5, 0xffffffbf, RZ, 0xc0, !PT ;  /* 0xffffffbf05057812 */ /* 0x000fe400078ec0ff */
[----:B0-----:R-:W-:-:S05]  /*e6090*/  PRMT R0, R239, 0x7773, RZ ;  /* 0x00007773ef007816 */ /* 0x001fca00000000ff */
[----:B------:R0:W-:Y:S04]  /*e60a0*/  @P5 STG.E.U8 desc[UR10][R234.64], R0 ;  /* 0x00000000ea005986 */ /* 0x0001e8000c10110a */
[----:B------:R-:W-:Y:S02]  /*e60b0*/  @P6 LOP3.LUT R5, R5, 0x40, RZ, 0xfc, !PT ;  /* 0x0000004005056812 */ /* 0x000fe400078efcff */
[----:B------:R-:W-:Y:S01]  /*e60c0*/  LOP3.LUT P6, RZ, R228, 0x800, RZ, 0xc0, !PT ;  /* 0x00000800e4ff7812 */ /* 0x000fe200078cc0ff */
[----:B0-----:R-:W3:Y:S04]  /*e60d0*/  LDL.LU R235, [R1+0x100] ;  /* 0x0001000001eb7983 */ /* 0x001ee80000300800 */
[----:B------:R-:W4:Y:S04]  /*e60e0*/  LDL.LU.64 R244, [R1+0x2e68] ;  /* 0x002e680001f47983 */ /* 0x000f280000300a00 */
[----:B------:R-:W4:Y:S01]  /*e60f0*/  LDL.LU.64 R242, [R1+0x2e80] ;  /* 0x002e800001f27983 */ /* 0x000f220000300a00 */
[----:B------:R-:W-:-:S03]  /*e6100*/  PRMT R0, R246, 0x7770, RZ ;  /* 0x00007770f6007816 */ /* 0x000fc600000000ff */
[----:B------:R-:W4:Y:S04]  /*e6110*/  LDL.LU.64 R240, [R1+0x2e98] ;  /* 0x002e980001f07983 */ /* 0x000f280000300a00 */
[----:B------:R0:W-:Y:S01]  /*e6120*/  @P6 STG.E.U8 desc[UR10][R236.64], R0 ;  /* 0x00000000ec006986 */ /* 0x0001e2000c10110a */
[----:B------:R-:W-:-:S03]  /*e6130*/  LOP3.LUT P6, RZ, R5, 0x40, RZ, 0xc0, !PT ;  /* 0x0000004005ff7812 */ /* 0x000fc600078cc0ff */
[----:B------:R-:W4:Y:S04]  /*e6140*/  LDL.LU.64 R238, [R1+0x2ea0] ;  /* 0x002ea00001ee7983 */ /* 0x000f280000300a00 */
[----:B------:R-:W4:Y:S01]  /*e6150*/  LDL.LU R234, [R1+0x114] ;  /* 0x0001140001ea7983 */ /* 0x000f220000300800 */
[----:B0-----:R-:W-:-:S03]  /*e6160*/  PRMT R0, R246, 0x7771, RZ ;  /* 0x00007771f6007816 */ /* 0x001fc600000000ff */
[----:B------:R-:W4:Y:S04]  /*e6170*/  LDL.LU.64 R236, [R1+0x2ea8] ;  /* 0x002ea80001ec7983 */ /* 0x000f280000300a00 */
        /* <DEDUP_REMOVED lines=37> */
[----:B------:R0:W-:Y:S01]  /*e63d0*/  @P3 STG.E.U8 desc[UR10][R236.64], R0 ;  /* 0x00000000ec003986 */ /* 0x0001e2000c10110a */
[----:B------:R-:W-:Y:S02]  /*e63e0*/  LOP3.LUT P5, RZ, R228, 0x2000000, RZ, 0xc0, !PT ;  /* 0x02000000e4ff7812 */ /* 0x000fe400078ac0ff */
[----:B0-----:R-:W-:-:S05]  /*e63f0*/  PRMT R0, R234, 0x7771, RZ ;  /* 0x00007771ea007816 */ /* 0x001fca00000000ff */
[----:B------:R0:W-:Y:S04]  /*e6400*/  @P4 STG.E.U8 desc[UR10][R232.64], R0 ;  /* 0x00000000e8004986 */ /* 0x0001e8000c10110a */
[----:B0-----:R-:W3:Y:S01]  /*e6410*/  LDL.LU.64 R232, [R1+0x2ee0] ;  /* 0x002ee00001e87983 */ /* 0x001ee20000300a00 */
[----:B------:R-:W-:-:S05]  /*e6420*/  PRMT R0, R234, 0x7772, RZ ;  /* 0x00007772ea007816 */ /* 0x000fca00000000ff */
[----:B--2---:R0:W-:Y:S04]  /*e6430*/  @P5 STG.E.U8 desc[UR10][R230.64], R0 ;  /* 0x00000000e6005986 */ /* 0x0041e8000c10110a */
[----:B0-----:R-:W2:Y:S04]  /*e6440*/  LDL.LU.64 R230, [R1+0x2ee8] ;  /* 0x002ee80001e67983 */ /* 0x001ea80000300a00 */
[----:B------:R-:W4:Y:S04]  /*e6450*/  LDL.LU.64 R242, [R1+0x2f00] ;  /* 0x002f000001f27983 */ /* 0x000f280000300a00 */
[----:B------:R-:W4:Y:S04]  /*e6460*/  LDL.LU.64 R240, [R1+0x2f18] ;  /* 0x002f180001f07983 */ /* 0x000f280000300a00 */
[----:B------:R-:W2:Y:S04]  /*e6470*/  LDL.LU R235, [R1+0x104] ;  /* 0x0001040001eb7983 */ /* 0x000ea80000300800 */
[----:B------:R-:W4:Y:S04]  /*e6480*/  LDL.LU.64 R238, [R1+0x2f20] ;  /* 0x002f200001ee7983 */ /* 0x000f280000300a00 */
[----:B------:R-:W4:Y:S01]  /*e6490*/  LDL.LU R246, [R1+0x118] ;  /* 0x0001180001f67983 */ /* 0x000f220000300800 */
[----:B------:R-:W-:-:S03]  /*e64a0*/  LOP3.LUT P2, RZ, R228, 0x4000000, RZ, 0xc0, !PT ;  /* 0x04000000e4ff7812 */ /* 0x000fc6000784c0ff */
[----:B------:R-:W4:Y:S01]  /*e64b0*/  LDL.LU.64 R236, [R1+0x2f28] ;  /* 0x002f280001ec7983 */ /* 0x000f220000300a00 */
[----:B------:R-:W-:Y:S02]  /*e64c0*/  PRMT R0, R234, 0x7773, RZ ;  /* 0x00007773ea007816 */ /* 0x000fe400000000ff */
[----:B------:R-:W-:Y:S02]  /*e64d0*/  LOP3.LUT P3, RZ, R228, 0x8000000, RZ, 0xc0, !PT ;  /* 0x08000000e4ff7812 */ /* 0x000fe4000786c0ff */
[----:B------:R-:W-:-:S05]  /*e64e0*/  LOP3.LUT P6, RZ, R229, 0x40, RZ, 0xc0, !PT ;  /* 0x00000040e5ff7812 */ /* 0x000fca00078cc0ff */
[----:B---3--:R0:W-:Y:S04]  /*e64f0*/  @P2 STG.E.U8 desc[UR10][R232.64], R0 ;  /* 0x00000000e8002986 */ /* 0x0081e8000c10110a */
[----:B0-----:R-:W3:Y:S01]  /*e6500*/  LDL.LU.64 R232, [R1+0x2f48] ;  /* 0x002f480001e87983 */ /* 0x001ee20000300a00 */
[----:B--2---:R-:W-:-:S05]  /*e6510*/  PRMT R0, R235, 0x7770, RZ ;  /* 0x00007770eb007816 */ /* 0x004fca00000000ff */
[----:B------:R0:W-:Y:S04]  /*e6520*/  @P3 STG.E.U8 desc[UR10][R230.64], R0 ;  /* 0x00000000e6003986 */ /* 0x0001e8000c10110a */
[----:B0-----:R-:W2:Y:S04]  /*e6530*/  LDL.LU.64 R230, [R1+0x2f58] ;  /* 0x002f580001e67983 */ /* 0x001ea80000300a00 */
[----:B------:R-:W2:Y:S04]  /*e6540*/  LDL.LU.64 R4, [R1+0x2f60] ;  /* 0x002f600001047983 */ /* 0x000ea80000300a00 */
[----:B------:R-:W2:Y:S04]  /*e6550*/  LDL.LU R247, [R1+0x108] ;  /* 0x0001080001f77983 */ /* 0x000ea80000300800 */
[----:B------:R-:W2:Y:S04]  /*e6560*/  LDL.LU.64 R226, [R1+0x2f68] ;  /* 0x002f680001e27983 */ /* 0x000ea80000300a00 */
[----:B------:R-:W2:Y:S04]  /*e6570*/  LDL.LU.64 R18, [R1+0x2f88] ;  /* 0x002f880001127983 */ /* 0x000ea80000300a00 */
[----:B------:R-:W2:Y:S04]  /*e6580*/  LDL.LU.64 R16, [R1+0x2f98] ;  /* 0x002f980001107983 */ /* 0x000ea80000300a00 */
[----:B------:R-:W2:Y:S04]  /*e6590*/  LDL.LU R234, [R1+0x11c] ;  /* 0x00011c0001ea7983 */ /* 0x000ea80000300800 */
[----:B------:R-:W2:Y:S04]  /*e65a0*/  LDL.LU.64 R2, [R1+0x2fa0] ;  /* 0x002fa00001027983 */ /* 0x000ea80000300a00 */
[----:B------:R-:W2:Y:S01]  /*e65b0*/  LDL.LU.64 R244, [R1+0x2fa8] ;  /* 0x002fa80001f47983 */ /* 0x000ea20000300a00 */
[----:B------:R-:W-:-:S04]  /*e65c0*/  LOP3.LUT R6, R6, 0xff7fffff, RZ, 0xc0, !PT ;  /* 0xff7fffff06067812 */ /* 0x000fc800078ec0ff */
        /* <DEDUP_REMOVED lines=40> */
[----:B------:R-:W-:-:S09]  /*e6850*/  PRMT R0, R246, 0x7771, RZ ;  /* 0x00007771f6007816 */ /* 0x000fd200000000ff */
[----:B---3--:R0:W-:Y:S04]  /*e6860*/  @P6 STG.E.U8 desc[UR10][R232.64], R0 ;  /* 0x00000000e8006986 */ /* 0x0081e8000c10110a */
[----:B0-----:R-:W3:Y:S01]  /*e6870*/  LDL.LU.64 R232, [R1+0x3008] ;  /* 0x0030080001e87983 */ /* 0x001ee20000300a00 */
[----:B------:R-:W-:Y:S02]  /*e6880*/  LOP3.LUT P6, RZ, R6, 0x10000000, RZ, 0xc0, !PT ;  /* 0x1000000006ff7812 */ /* 0x000fe400078cc0ff */
[----:B------:R-:W-:Y:S02]  /*e6890*/  PRMT R0, R246, 0x7772, RZ ;  /* 0x00007772f6007816 */ /* 0x000fe400000000ff */
[----:B------:R-:W-:-:S09]  /*e68a0*/  LOP3.LUT P0, RZ, R229, 0x80, RZ, 0xc0, !PT ;  /* 0x00000080e5ff7812 */ /* 0x000fd2000780c0ff */
        /* <DEDUP_REMOVED lines=18> */
[----:B------:R0:W-:Y:S04]  /*e69d0*/  @P0 STG.E.U8 desc[UR10][R244.64], R0 ;  /* 0x00000000f4000986 */ /* 0x0001e8000c10110a */
[----:B0-----:R-:W2:Y:S01]  /*e69e0*/  LDL.LU.64 R244, [R1+0x3018] ;  /* 0x0030180001f47983 */ /* 0x001ea20000300a00 */
[C---:B------:R-:W-:Y:S02]  /*e69f0*/  LOP3.LUT P1, RZ, R229.reuse, 0x100, RZ, 0xc0, !PT ;  /* 0x00000100e5ff7812 */ /* 0x040fe4000782c0ff */
[C---:B------:R-:W-:Y:S02]  /*e6a00*/  LOP3.LUT P2, RZ, R229.reuse, 0x200, RZ, 0xc0, !PT ;  /* 0x00000200e5ff7812 */ /* 0x040fe4000784c0ff */
[----:B------:R-:W-:Y:S02]  /*e6a10*/  PRMT R0, R234, 0x7771, RZ ;  /* 0x00007771ea007816 */ /* 0x000fe400000000ff */
[----:B------:R-:W-:-:S02]  /*e6a20*/  LOP3.LUT P3, RZ, R229, 0x400, RZ, 0xc0, !PT ;  /* 0x00000400e5ff7812 */ /* 0x000fc4000786c0ff */
[C---:B------:R-:W-:Y:S02]  /*e6a30*/  LOP3.LUT P4, RZ, R229.reuse, 0x800, RZ, 0xc0, !PT ;  /* 0x00000800e5ff7812 */ /* 0x040fe4000788c0ff */
[----:B------:R-:W-:-:S03]  /*e6a40*/  LOP3.LUT P5, RZ, R229, 0x1000, RZ, 0xc0, !PT ;  /* 0x00001000e5ff7812 */ /* 0x000fc600078ac0ff */
[----:B----4-:R0:W-:Y:S02]  /*e6a50*/  @P1 STG.E.U8 desc[UR10][R242.64], R0 ;  /* 0x00000000f2001986 */ /* 0x0101e4000c10110a */
        /* <DEDUP_REMOVED lines=12> */
[----:B------:R-:W4:Y:S01]  /*e6b20*/  LDL.LU R241, [R1+0xf0] ;  /* 0x0000f00001f17983 */ /* 0x000f220000300800 */
[----:B------:R-:W-:-:S03]  /*e6b30*/  LOP3.LUT P2, RZ, R229, 0x2000, RZ, 0xc0, !PT ;  /* 0x00002000e5ff7812 */ /* 0x000fc6000784c0ff */
[----:B------:R-:W4:Y:S01]  /*e6b40*/  LDL.LU.64 R236, [R1+0x3060] ;  /* 0x0030600001ec7983 */ /* 0x000f220000300a00 */
[----:B------:R-:W-:Y:S02]  /*e6b50*/  PRMT R0, R235, 0x7772, RZ ;  /* 0x00007772eb007816 */ /* 0x000fe400000000ff */
[----:B------:R-:W-:Y:S02]  /*e6b60*/  LOP3.LUT P6, RZ, R229, 0x2000000, RZ, 0xc0, !PT ;  /* 0x02000000e5ff7812 */ /* 0x000fe400078cc0ff */
[----:B------:R-:W-:-:S11]  /*e6b70*/  LOP3.LUT R6, R6, 0xffff7fff, RZ, 0xc0, !PT ;  /* 0xffff7fff06067812 */ /* 0x000fd600078ec0ff */
[----:B------:R-:W-:Y:S02]  /*e6b80*/  @P6 LOP3.LUT R6, R6, 0x8000, RZ, 0xfc, !PT ;  /* 0x0000800006066812 */ /* 0x000fe400078efcff */
[----:B------:R-:W-:Y:S02]  /*e6b90*/  LOP3.LUT P6, RZ, R229, 0x1000000, RZ, 0xc0, !PT ;  /* 0x01000000e5ff7812 */ /* 0x000fe400078cc0ff */
[----:B------:R-:W-:-:S11]  /*e6ba0*/  LOP3.LUT R6, R6, 0xfffeffff, RZ, 0xc0, !PT ;  /* 0xfffeffff06067812 */ /* 0x000fd600078ec0ff */
[----:B------:R-:W-:Y:S01]  /*e6bb0*/  @P6 LOP3.LUT R6, R6, 0x10000, RZ, 0xfc, !PT ;  /* 0x0001000006066812 */ /* 0x000fe200078efcff */
[----:B--2---:R0:W-:Y:S04]  /*e6bc0*/  @P2 STG.E.U8 desc[UR10][R244.64], R0 ;  /* 0x00000000f4002986 */ /* 0x0041e8000c10110a */
[----:B0-----:R-:W2:Y:S01]  /*e6bd0*/  LDL.LU R244, [R1+0xe0] ;  /* 0x0000e00001f47983 */ /* 0x001ea20000300800 */
[----:B------:R-:W-:-:S03]  /*e6be0*/  PRMT R0, R235, 0x7773, RZ ;  /* 0x00007773eb007816 */ /* 0x000fc600000000ff */
        /* <DEDUP_REMOVED lines=15> */
[C---:B------:R-:W-:Y:S02]  /*e6ce0*/  LOP3.LUT P4, RZ, R229.reuse, 0x8000, RZ, 0xc0, !PT ;  /* 0x00008000e5ff7812 */ /* 0x040fe4000788c0ff */
[----:B------:R-:W-:Y:S02]  /*e6cf0*/  LOP3.LUT R6, R6, 0xffdfffff, RZ, 0xc0, !PT ;  /* 0xffdfffff06067812 */ /* 0x000fe400078ec0ff */
[----:B------:R-:W-:-:S07]  /*e6d00*/  LOP3.LUT P5, RZ, R229, 0x10000, RZ, 0xc0, !PT ;  /* 0x00010000e5ff7812 */ /* 0x000fce00078ac0ff */
[----:B------:R-:W-:Y:S02]  /*e6d10*/  @P6 LOP3.LUT R6, R6, 0x200000, RZ, 0xfc, !PT ;  /* 0x0020000006066812 */ /* 0x000fe400078efcff */
[C---:B------:R-:W-:Y:S02]  /*e6d20*/  LOP3.LUT P6, RZ, R229.reuse, 0x40000, RZ, 0xc0, !PT ;  /* 0x00040000e5ff7812 */ /* 0x040fe400078cc0ff */
[----:B------:R-:W-:Y:S02]  /*e6d30*/  LOP3.LUT R6, R6, 0xffbfffff, RZ, 0xc0, !PT ;  /* 0xffbfffff06067812 */ /* 0x000fe400078ec0ff */
[C---:B------:R-:W-:Y:S02]  /*e6d40*/  LOP3.LUT P0, RZ, R229.reuse, 0x4000000, RZ, 0xc0, !PT ;  /* 0x04000000e5ff7812 */ /* 0x040fe4000780c0ff */
[C---:B------:R-:W-:Y:S02]  /*e6d50*/  LOP3.LUT P1, RZ, R229.reuse, 0x8000000, RZ, 0xc0, !PT ;  /* 0x08000000e5ff7812 */ /* 0x040fe4000782c0ff */
[----:B------:R-:W-:-:S05]  /*e6d60*/  LOP3.LUT P2, RZ, R229, 0x10000000, RZ, 0xc0, !PT ;  /* 0x10000000e5ff7812 */ /* 0x000fca000784c0ff */
[----:B------:R-:W-:Y:S01]  /*e6d70*/  @P6 LOP3.LUT R6, R6, 0x400000, RZ, 0xfc, !PT ;  /* 0x0040000006066812 */ /* 0x000fe200078efcff */
[----:B---3--:R0:W-:Y:S04]  /*e6d80*/  @P3 STG.E.U8 desc[UR10][R232.64], R0 ;  /* 0x00000000e8003986 */ /* 0x0081e8000c10110a */
[----:B0-----:R-:W3:Y:S01]  /*e6d90*/  LDL.LU.64 R232, [R1+0x3088] ;  /* 0x0030880001e87983 */ /* 0x001ee20000300a00 */
[----:B----4-:R-:W-:-:S03]  /*e6da0*/  PRMT R0, R241, 0x7770, RZ ;  /* 0x00007770f1007816 */ /* 0x010fc600000000ff */
[----:B------:R-:W4:Y:S04]  /*e6db0*/  LDL.LU.64 R4, [R1+0x30a0] ;  /* 0x0030a00001047983 */ /* 0x000f280000300a00 */
[----:B------:R0:W-:Y:S01]  /*e6dc0*/  @P4 STG.E.U8 desc[UR10][R238.64], R0 ;  /* 0x00000000ee004986 */ /* 0x0001e2000c10110a */
[C---:B------:R-:W-:Y:S02]  /*e6dd0*/  LOP3.LUT P6, RZ, R229.reuse, 0x20000, RZ, 0xc0, !PT ;  /* 0x00020000e5ff7812 */ /* 0x040fe400078cc0ff */
[C---:B------:R-:W-:Y:S02]  /*e6de0*/  LOP3.LUT P3, RZ, R229.reuse, 0x20000000, RZ, 0xc0, !PT ;  /* 0x20000000e5ff7812 */ /* 0x040fe4000786c0ff */
[----:B------:R-:W-:Y:S02]  /*e6df0*/  LOP3.LUT P4, RZ, R229, 0x40000000, RZ, 0xc0, !PT ;  /* 0x40000000e5ff7812 */ /* 0x000fe4000788c0ff */
[----:B0-----:R-:W-:Y:S01]  /*e6e00*/  PRMT R0, R241, 0x7771, RZ ;  /* 0x00007771f1007816 */ /* 0x001fe200000000ff */
[----:B------:R-:W4:Y:S04]  /*e6e10*/  LDL.LU R238, [R1+0xf4] ;  /* 0x0000f40001ee7983 */ /* 0x000f280000300800 */
[----:B------:R-:W4:Y:S04]  /*e6e20*/  LDL.LU.64 R226, [R1+0x30a8] ;  /* 0x0030a80001e27983 */ /* 0x000f280000300a00 */
[----:B------:R0:W-:Y:S01]  /*e6e30*/  @P5 STG.E.U8 desc[UR10][R2.64], R0 ;  /* 0x0000000002005986 */ /* 0x0001e2000c10110a */
[----:B------:R-:W-:-:S03]  /*e6e40*/  LOP3.LUT P5, RZ, R229, 0x80000000, RZ, 0xc0, !PT ;  /* 0x80000000e5ff7812 */ /* 0x000fc600078ac0ff */
[----:B------:R-:W4:Y:S04]  /*e6e50*/  LDL.LU.64 R18, [R1+0x30c8] ;  /* 0x0030c80001127983 */ /* 0x000f280000300a00 */
[----:B------:R-:W4:Y:S04]  /*e6e60*/  LDL.LU R239, [R1+0xe4] ;  /* 0x0000e40001ef7983 */ /* 0x000f280000300800 */
[----:B------:R-:W4:Y:S01]  /*e6e70*/  LDL.LU.64 R228, [R1+0x3098] ;  /* 0x0030980001e47983 */ /* 0x000f220000300a00 */
[----:B0-----:R-:W-:-:S03]  /*e6e80*/  PRMT R0, R241, 0x7772, RZ ;  /* 0x00007772f1007816 */ /* 0x001fc600000000ff */
[----:B------:R-:W4:Y:S04]  /*e6e90*/  LDL.LU.64 R16, [R1+0x30d8] ;  /* 0x0030d80001107983 */ /* 0x000f280000300a00 */
        /* <DEDUP_REMOVED lines=16> */
[----:B---3--:R0:W-:Y:S01]  /*e6fa0*/  @P6 STG.E.U8 desc[UR10][R232.64], R0 ;  /* 0x00000000e8006986 */ /* 0x0081e2000c10110a */
[----:B------:R-:W-:Y:S02]  /*e6fb0*/  LOP3.LUT P6, RZ, R6, 0x80000, RZ, 0xc0, !PT ;  /* 0x0008000006ff7812 */ /* 0x000fe400078cc0ff */
[----:B0-----:R-:W-:Y:S01]  /*e6fc0*/  PRMT R0, R244, 0x7772, RZ ;  /* 0x00007772f4007816 */ /* 0x001fe200000000ff */
[----:B------:R-:W3:Y:S10]  /*e6fd0*/  LDL.LU.64 R232, [R1+0x5278] ;  /* 0x0052780001e87983 */ /* 0x000ef40000300a00 */
[----:B----4-:R0:W-:Y:S01]  /*e6fe0*/  @P6 STG.E.U8 desc[UR10][R228.64], R0 ;  /* 0x00000000e4006986 */ /* 0x0101e2000c10110a */
        /* <DEDUP_REMOVED lines=25> */
[----:B------:R-:W4:Y:S04]  /*e7180*/  LDL.LU.64 R2, [R1+0x3158] ;  /* 0x0031580001027983 */ /* 0x000f280000300a00 */
[----:B------:R-:W3:Y:S04]  /*e7190*/  LDL.LU.64 R236, [R1+0x3160] ;  /* 0x0031600001ec7983 */ /* 0x000ee80000300a00 */
[----:B------:R-:W3:Y:S04]  /*e71a0*/  LDL.LU.64 R242, [R1+0x3168] ;  /* 0x0031680001f27983 */ /* 0x000ee80000300a00 */
[----:B------:R-:W3:Y:S04]  /*e71b0*/  LDL.LU.64 R240, [R1+0x3188] ;  /* 0x0031880001f07983 */ /* 0x000ee80000300a00 */
[----:B------:R-:W3:Y:S04]  /*e71c0*/  LDL.LU.64 R238, [R1+0x3198] ;  /* 0x0031980001ee7983 */ /* 0x000ee80000300a00 */
[----:B------:R-:W3:Y:S01]  /*e71d0*/  LDL.LU R20, [R1+0xe8] ;  /* 0x0000e80001147983 */ /* 0x000ee20000300800 */
        /* <DEDUP_REMOVED lines=38> */
[----:B----4-:R0:W-:Y:S02]  /*e7440*/  @P3 STG.E.U8 desc[UR10][R2.64], R0 ;  /* 0x0000000002003986 */ /* 0x0101e4000c10110a */
[----:B0-----:R-:W-:-:S05]  /*e7450*/  PRMT R0, R245, 0x7773, RZ ;  /* 0x00007773f5007816 */ /* 0x001fca00000000ff */
[----:B---3--:R0:W-:Y:S04]  /*e7460*/  @P4 STG.E.U8 desc[UR10][R236.64], R0 ;  /* 0x00000000ec004986 */ /* 0x0081e8000c10110a */
        /* <DEDUP_REMOVED lines=255> */
[----:B------:R-:W-:-:S03]  /*e8460*/  LOP3.LUT P2, RZ, R231, 0x200000, RZ, 0xc0, !PT ;  /* 0x00200000e7ff7812 */ /* 0x000fc6000784c0ff */
[----:B------:R-:W4:Y:S01]  /*e8470*/  LDL.LU.64 R2, [R1+0x3340] ;  /* 0x0033400001027983 */ /* 0x000f220000300a00 */
[C---:B------:R-:W-:Y:S02]  /*e8480*/  LOP3.LUT P3, RZ, R231.reuse, 0x400000, RZ, 0xc0, !PT ;  /* 0x00400000e7ff7812 */ /* 0x040fe4000786c0ff */
[----:B------:R-:W-:Y:S02]  /*e8490*/  PRMT R0, R234, 0x7772, RZ ;  /* 0x00007772ea007816 */ /* 0x000fe400000000ff */
[----:B------:R-:W-:-:S05]  /*e84a0*/  LOP3.LUT P4, RZ, R231, 0x800000, RZ, 0xc0, !PT ;  /* 0x00800000e7ff7812 */ /* 0x000fca000788c0ff */
        /* <DEDUP_REMOVED lines=14> */
[----:B------:R-:W-:Y:S02]  /*e8590*/  PRMT R0, R235, 0x7772, RZ ;  /* 0x00007772eb007816 */ /* 0x000fe400000000ff */
[----:B------:R-:W-:Y:S02]  /*e85a0*/  LOP3.LUT P6, RZ, R232, 0x20, RZ, 0xc0, !PT ;  /* 0x00000020e8ff7812 */ /* 0x000fe400078cc0ff */
[----:B------:R-:W-:Y:S01]  /*e85b0*/  LOP3.LUT R7, R7, 0xffff7fff, RZ, 0xc0, !PT ;  /* 0xffff7fff07077812 */ /* 0x000fe200078ec0ff */
[----:B---3--:R0:W-:Y:S04]  /*e85c0*/  @P2 STG.E.U8 desc[UR10][R244.64], R0 ;  /* 0x00000000f4002986 */ /* 0x0081e8000c10110a */
[----:B0-----:R-:W3:Y:S01]  /*e85d0*/  LDL.LU R244, [R1+0x158] ;  /* 0x0001580001f47983 */ /* 0x001ee20000300800 */
[----:B------:R-:W-:-:S03]  /*e85e0*/  PRMT R0, R235, 0x7773, RZ ;  /* 0x00007773eb007816 */ /* 0x000fc600000000ff */
        /* <DEDUP_REMOVED lines=20> */
[----:B----4-:R0:W-:Y:S10]  /*e8730*/  @P3 STG.E.U8 desc[UR10][R2.64], R0 ;  /* 0x0000000002003986 */ /* 0x0101f4000c10110a */
[----:B------:R-:W-:-:S02]  /*e8740*/  @P6 LOP3.LUT R7, R7, 0x200000, RZ, 0xfc, !PT ;  /* 0x0020000007076812 */ /* 0x000fc400078efcff */
[----:B------:R-:W-:Y:S01]  /*e8750*/  LOP3.LUT P6, RZ, R231, 0x40000000, RZ, 0xc0, !PT ;  /* 0x40000000e7ff7812 */ /* 0x000fe200078cc0ff */
[----:B0-----:R-:W4:Y:S01]  /*e8760*/  LDL.LU.64 R2, [R1+0x3370] ;  /* 0x0033700001027983 */ /* 0x001f220000300a00 */
[----:B------:R-:W-:Y:S02]  /*e8770*/  LOP3.LUT R7, R7, 0xffbfffff, RZ, 0xc0, !PT ;  /* 0xffbfffff07077812 */ /* 0x000fe400078ec0ff */
[C---:B------:R-:W-:Y:S02]  /*e8780*/  LOP3.LUT P4, RZ, R231.reuse, 0x8000000, RZ, 0xc0, !PT ;  /* 0x08000000e7ff7812 */ /* 0x040fe4000788c0ff */
[----:B------:R-:W-:-:S07]  /*e8790*/  LOP3.LUT P5, RZ, R231, 0x10000000, RZ, 0xc0, !PT ;  /* 0x10000000e7ff7812 */ /* 0x000fce00078ac0ff */
[----:B------:R-:W-:Y:S02]  /*e87a0*/  @P6 LOP3.LUT R7, R7, 0x400000, RZ, 0xfc, !PT ;  /* 0x0040000007076812 */ /* 0x000fe400078efcff */
[----:B------:R-:W-:Y:S02]  /*e87b0*/  LOP3.LUT P6, RZ, R231, 0x20000000, RZ, 0xc0, !PT ;  /* 0x20000000e7ff7812 */ /* 0x000fe400078cc0ff */
[----:B------:R-:W4:Y:S01]  /*e87c0*/  LDL.LU.64 R230, [R1+0x3378] ;  /* 0x0033780001e67983 */ /* 0x000f220000300a00 */
[----:B------:R-:W-:-:S03]  /*e87d0*/  PRMT R0, R241, 0x7770, RZ ;  /* 0x00007770f1007816 */ /* 0x000fc600000000ff */
[----:B------:R-:W4:Y:S04]  /*e87e0*/  LDL.LU.64 R228, [R1+0x3380] ;  /* 0x0033800001e47983 */ /* 0x000f280000300a00 */
[----:B------:R0:W-:Y:S04]  /*e87f0*/  @P4 STG.E.U8 desc[UR10][R238.64], R0 ;  /* 0x00000000ee004986 */ /* 0x0001e8000c10110a */
[----:B0-----:R-:W4:Y:S04]  /*e8800*/  LDL.LU R238, [R1+0x148] ;  /* 0x0001480001ee7983 */ /* 0x001f280000300800 */
        /* <DEDUP_REMOVED lines=13> */
[----:B--2---:R0:W-:Y:S01]  /*e88e0*/  @P6 STG.E.U8 desc[UR10][R236.64], R0 ;  /* 0x00000000ec006986 */ /* 0x0041e2000c10110a */
[----:B------:R-:W-:-:S03]  /*e88f0*/  LOP3.LUT P6, RZ, R7, 0x200000, RZ, 0xc0, !PT ;  /* 0x0020000007ff7812 */ /* 0x000fc600078cc0ff */
[----:B------:R-:W2:Y:S04]  /*e8900*/  LDL.LU.64 R240, [R1+0x33b8] ;  /* 0x0033b80001f07983 */ /* 0x000ea80000300a00 */
[----:B0-----:R-:W2:Y:S04]  /*e8910*/  LDL.LU.64 R236, [R1+0x33c0] ;  /* 0x0033c00001ec7983 */ /* 0x001ea80000300a00 */
[----:B------:R-:W2:Y:S01]  /*e8920*/  LDL.LU R245, [R1+0x14c] ;  /* 0x00014c0001f57983 */ /* 0x000ea20000300800 */
[----:B---3--:R-:W-:-:S05]  /*e8930*/  PRMT R0, R244, 0x7770, RZ ;  /* 0x00007770f4007816 */ /* 0x008fca00000000ff */
[----:B------:R0:W-:Y:S04]  /*e8940*/  @P6 STG.E.U8 desc[UR10][R234.64], R0 ;  /* 0x00000000ea006986 */ /* 0x0001e8000c10110a */
[----:B0-----:R-:W3:Y:S01]  /*e8950*/  LDL.LU.64 R234, [R1+0x33c8] ;  /* 0x0033c80001ea7983 */ /* 0x001ee20000300a00 */
[----:B------:R-:W-:Y:S02]  /*e8960*/  LOP3.LUT P6, RZ, R7, 0x100000, RZ, 0xc0, !PT ;  /* 0x0010000007ff7812 */ /* 0x000fe400078cc0ff */
[----:B------:R-:W-:Y:S02]  /*e8970*/  PRMT R0, R244, 0x7771, RZ ;  /* 0x00007771f4007816 */ /* 0x000fe400000000ff */
[C---:B------:R-:W-:Y:S02]  /*e8980*/  LOP3.LUT P0, RZ, R232.reuse, 0x40, RZ, 0xc0, !PT ;  /* 0x00000040e8ff7812 */ /* 0x040fe4000780c0ff */
[----:B------:R-:W-:-:S07]  /*e8990*/  LOP3.LUT P1, RZ, R232, 0x80, RZ, 0xc0, !PT ;  /* 0x00000080e8ff7812 */ /* 0x000fce000782c0ff */
[----:B----4-:R0:W-:Y:S01]  /*e89a0*/  @P6 STG.E.U8 desc[UR10][R2.64], R0 ;  /* 0x0000000002006986 */ /* 0x0101e2000c10110a */
[C---:B------:R-:W-:Y:S02]  /*e89b0*/  LOP3.LUT P6, RZ, R7.reuse, 0x80000, RZ, 0xc0, !PT ;  /* 0x0008000007ff7812 */ /* 0x040fe400078cc0ff */
        /* <DEDUP_REMOVED lines=26> */
[----:B--2---:R0:W-:Y:S02]  /*e8b60*/  @P3 STG.E.U8 desc[UR10][R240.64], R0 ;  /* 0x00000000f0003986 */ /* 0x0041e4000c10110a */
        /* <DEDUP_REMOVED lines=244> */
[----:B------:R-:W3:Y:S04]  /*e9ab0*/  LDL.LU.64 R226, [R1+0x3558] ;  /* 0x0035580001e27983 */ /* 0x000ee80000300a00 */
[----:B------:R-:W3:Y:S04]  /*e9ac0*/  LDL.LU R236, [R1+0x1c8] ;  /* 0x0001c80001ec7983 */ /* 0x000ee80000300800 */
[----:B------:R-:W3:Y:S01]  /*e9ad0*/  LDL.LU.64 R18, [R1+0x3560] ;  /* 0x0035600001127983 */ /* 0x000ee20000300a00 */
[----:B------:R-:W-:-:S04]  /*e9ae0*/  LOP3.LUT R21, R21, 0xf7ffffff, RZ, 0xc0, !PT ;  /* 0xf7ffffff15157812 */ /* 0x000fc800078ec0ff */
[----:B------:R-:W-:Y:S02]  /*e9af0*/  @P6 LOP3.LUT R21, R21, 0x8000000, RZ, 0xfc, !PT ;  /* 0x0800000015156812 */ /* 0x000fe400078efcff */
[----:B------:R-:W-:Y:S02]  /*e9b00*/  LOP3.LUT P6, RZ, R233, 0x2000000, RZ, 0xc0, !PT ;  /* 0x02000000e9ff7812 */ /* 0x000fe400078cc0ff */
[----:B------:R-:W-:-:S11]  /*e9b10*/  LOP3.LUT R21, R21, 0xefffffff, RZ, 0xc0, !PT ;  /* 0xefffffff15157812 */ /* 0x000fd600078ec0ff */
[----:B------:R-:W-:Y:S02]  /*e9b20*/  @P6 LOP3.LUT R21, R21, 0x10000000, RZ, 0xfc, !PT ;  /* 0x1000000015156812 */ /* 0x000fe400078efcff */
[----:B------:R-:W-:Y:S02]  /*e9b30*/  LOP3.LUT P6, RZ, R233, 0x1000000, RZ, 0xc0, !PT ;  /* 0x01000000e9ff7812 */ /* 0x000fe400078cc0ff */
[----:B------:R-:W-:Y:S02]  /*e9b40*/  LOP3.LUT R21, R21, 0xdfffffff, RZ, 0xc0, !PT ;  /* 0xdfffffff15157812 */ /* 0x000fe400078ec0ff */
[C---:B------:R-:W-:Y:S02]  /*e9b50*/  LOP3.LUT P3, RZ, R233.reuse, 0x80000, RZ, 0xc0, !PT ;  /* 0x00080000e9ff7812 */ /* 0x040fe4000786c0ff */
[----:B------:R-:W-:Y:S02]  /*e9b60*/  LOP3.LUT P4, RZ, R233, 0x100000, RZ, 0xc0, !PT ;  /* 0x00100000e9ff7812 */ /* 0x000fe4000788c0ff */
        /* <DEDUP_REMOVED lines=22> */
[C---:B------:R-:W-:Y:S02]  /*e9cd0*/  LOP3.LUT P6, RZ, R21.reuse, 0x20000000, RZ, 0xc0, !PT ;  /* 0x2000000015ff7812 */ /* 0x040fe400078cc0ff */
[----:B0-----:R-:W-:Y:S01]  /*e9ce0*/  PRMT R0, R20, 0x7771, RZ ;  /* 0x0000777114007816 */ /* 0x001fe200000000ff */
[----:B------:R-:W2:Y:S10]  /*e9cf0*/  LDL.LU.64 R240, [R1+0x3588] ;  /* 0x0035880001f07983 */ /* 0x000eb40000300a00 */
[----:B---3--:R0:W-:Y:S01]  /*e9d00*/  @P6 STG.E.U8 desc[UR10][R238.64], R0 ;  /* 0x00000000ee006986 */ /* 0x0081e2000c10110a */
[----:B------:R-:W-:-:S02]  /*e9d10*/  LOP3.LUT P6, RZ, R21, 0x10000000, RZ, 0xc0, !PT ;  /* 0x1000000015ff7812 */ /* 0x000fc400078cc0ff */
        /* <DEDUP_REMOVED lines=17> */
[----:B------:R0:W-:Y:S04]  /*e9e30*/  @P6 STG.E.U8 desc[UR10][R18.64], R0 ;  /* 0x0000000012006986 */ /* 0x0001e8000c10110a */
[----:B0-----:R-:W3:Y:S01]  /*e9e40*/  LDL.LU.64 R18, [R1+0x3598] ;  /* 0x0035980001127983 */ /* 0x001ee20000300a00 */
[----:B------:R-:W-:Y:S02]  /*e9e50*/  LOP3.LUT P0, RZ, R233, 0x80000000, RZ, 0xc0, !PT ;  /* 0x80000000e9ff7812 */ /* 0x000fe4000780c0ff */
[----:B------:R-:W-:Y:S02]  /*e9e60*/  LOP3.LUT P1, RZ, R234, 0x1, RZ, 0xc0, !PT ;  /* 0x00000001eaff7812 */ /* 0x000fe4000782c0ff */
[----:B------:R-:W-:-:S09]  /*e9e70*/  PRMT R0, R236, 0x7770, RZ ;  /* 0x00007770ec007816 */ /* 0x000fd200000000ff */
[----:B----4-:R0:W-:Y:S01]  /*e9e80*/  @P0 STG.E.U8 desc[UR10][R16.64], R0 ;  /* 0x0000000010000986 */ /* 0x0101e2000c10110a */
[----:B------:R-:W-:Y:S02]  /*e9e90*/  LOP3.LUT P2, RZ, R234, 0x2, RZ, 0xc0, !PT ;  /* 0x00000002eaff7812 */ /* 0x000fe4000784c0ff */
[----:B0-----:R-:W-:-:S05]  /*e9ea0*/  PRMT R0, R236, 0x7771, RZ ;  /* 0x00007771ec007816 */ /* 0x001fca00000000ff */
[----:B--2---:R0:W-:Y:S01]  /*e9eb0*/  @P1 STG.E.U8 desc[UR10][R246.64], R0 ;  /* 0x00000000f6001986 */ /* 0x0041e2000c10110a */
[----:B------:R-:W-:-:S03]  /*e9ec0*/  LOP3.LUT P3, RZ, R234, 0x4, RZ, 0xc0, !PT ;  /* 0x00000004eaff7812 */ /* 0x000fc6000786c0ff */
[----:B0-----:R-:W2:Y:S01]  /*e9ed0*/  LDL.LU.64 R246, [R1+0x35a0] ;  /* 0x0035a00001f67983 */ /* 0x001ea20000300a00 */
[----:B------:R-:W-:Y:S02]  /*e9ee0*/  PRMT R0, R236, 0x7772, RZ ;  /* 0x00007772ec007816 */ /* 0x000fe400000000ff */
[----:B------:R-:W-:-:S03]  /*e9ef0*/  LOP3.LUT P4, RZ, R234, 0x8, RZ, 0xc0, !PT ;  /* 0x00000008eaff7812 */ /* 0x000fc6000788c0ff */
        /* <DEDUP_REMOVED lines=14> */
[----:B------:R-:W-:-:S03]  /*e9fe0*/  PRMT R0, R237, 0x7772, RZ ;  /* 0x00007772ed007816 */ /* 0x000fc600000000ff */
[----:B------:R-:W3:Y:S04]  /*e9ff0*/  LDL.LU R15, [R1+0x1bc] ;  /* 0x0001bc00010f7983 */ /* 0x000ee80000300800 */
[----:B------:R0:W-:Y:S02]  /*ea000*/  @P2 STG.E.U8 desc[UR10][R18.64], R0 ;  /* 0x0000000012002986 */ /* 0x0001e4000c10110a */
[----:B0-----:R-:W-:Y:S02]  /*ea010*/  PRMT R0, R237, 0x7773, RZ ;  /* 0x00007773ed007816 */ /* 0x001fe400000000ff */
[----:B------:R-:W3:Y:S01]  /*ea020*/  LDL.LU.64 R236, [R1+0x35c8] ;  /* 0x0035c80001ec7983 */ /* 0x000ee20000300a00 */
        /* <DEDUP_REMOVED lines=8> */
[----:B------:R-:W-:Y:S01]  /*ea0b0*/  LOP3.LUT R21, R21, 0xfffdffff, RZ, 0xc0, !PT ;  /* 0xfffdffff15157812 */ /* 0x000fe200078ec0ff */
[----:B--2---:R0:W-:Y:S10]  /*ea0c0*/  @P3 STG.E.U8 desc[UR10][R246.64], R0 ;  /* 0x00000000f6003986 */ /* 0x0041f4000c10110a */
[----:B------:R-:W-:-:S02]  /*ea0d0*/  @P6 LOP3.LUT R21, R21, 0x20000, RZ, 0xfc, !PT ;  /* 0x0002000015156812 */ /* 0x000fc400078efcff */
[----:B------:R-:W-:Y:S01]  /*ea0e0*/  LOP3.LUT P6, RZ, R234, 0x4000, RZ, 0xc0, !PT ;  /* 0x00004000eaff7812 */ /* 0x000fe200078cc0ff */
[----:B0-----:R-:W2:Y:S01]  /*ea0f0*/  LDL.LU.64 R246, [R1+0x35d0] ;  /* 0x0035d00001f67983 */ /* 0x001ea20000300a00 */
[----:B------:R-:W-:-:S03]  /*ea100*/  LOP3.LUT R21, R21, 0xfffbffff, RZ, 0xc0, !PT ;  /* 0xfffbffff15157812 */ /* 0x000fc600078ec0ff */
[----:B------:R-:W2:Y:S01]  /*ea110*/  LDL.LU.64 R232, [R1+0x35d8] ;  /* 0x0035d80001e87983 */ /* 0x000ea20000300a00 */
[----:B------:R-:W-:-:S03]  /*ea120*/  LOP3.LUT P4, RZ, R234, 0x80, RZ, 0xc0, !PT ;  /* 0x00000080eaff7812 */ /* 0x000fc6000788c0ff */
[----:B------:R-:W2:Y:S04]  /*ea130*/  LDL.LU.64 R6, [R1+0x35e0] ;  /* 0x0035e00001067983 */ /* 0x000ea80000300a00 */
[----:B------:R-:W-:Y:S02]  /*ea140*/  @P6 LOP3.LUT R21, R21, 0x40000, RZ, 0xfc, !PT ;  /* 0x0004000015156812 */ /* 0x000fe400078efcff */
[----:B------:R-:W-:Y:S02]  /*ea150*/  LOP3.LUT P6, RZ, R234, 0x2000, RZ, 0xc0, !PT ;  /* 0x00002000eaff7812 */ /* 0x000fe400078cc0ff */
[----:B------:R-:W-:-:S11]  /*ea160*/  LOP3.LUT R21, R21, 0xfff7ffff, RZ, 0xc0, !PT ;  /* 0xfff7ffff15157812 */ /* 0x000fd600078ec0ff */
[----:B------:R-:W-:Y:S02]  /*ea170*/  @P6 LOP3.LUT R21, R21, 0x80000, RZ, 0xfc, !PT ;  /* 0x0008000015156812 */ /* 0x000fe400078efcff */
[----:B------:R-:W-:Y:S02]  /*ea180*/  LOP3.LUT P6, RZ, R234, 0x1000, RZ, 0xc0, !PT ;  /* 0x00001000eaff7812 */ /* 0x000fe400078cc0ff */
[----:B------:R-:W-:-:S11]  /*ea190*/  LOP3.LUT R21, R21, 0xffefffff, RZ, 0xc0, !PT ;  /* 0xffefffff15157812 */ /* 0x000fd600078ec0ff */
[----:B------:R-:W-:Y:S02]  /*ea1a0*/  @P6 LOP3.LUT R21, R21, 0x100000, RZ, 0xfc, !PT ;  /* 0x0010000015156812 */ /* 0x000fe400078efcff */
[----:B----4-:R-:W-:Y:S02]  /*ea1b0*/  PRMT R0, R243, 0x7770, RZ ;  /* 0x00007770f3007816 */ /* 0x010fe400000000ff */
[----:B------:R-:W-:-:S03]  /*ea1c0*/  LOP3.LUT P6, RZ, R234, 0x800, RZ, 0xc0, !PT ;  /* 0x00000800eaff7812 */ /* 0x000fc600078cc0ff */
[----:B------:R0:W-:Y:S01]  /*ea1d0*/  @P4 STG.E.U8 desc[UR10][R240.64], R0 ;  /* 0x00000000f0004986 */ /* 0x0001e2000c10110a */
[----:B------:R-:W-:-:S03]  /*ea1e0*/  LOP3.LUT R21, R21, 0xffdfffff, RZ, 0xc0, !PT ;  /* 0xffdfffff15157812 */ /* 0x000fc600078ec0ff */
[----:B0-----:R-:W4:Y:S04]  /*ea1f0*/  LDL.LU R240, [R1+0x1a0] ;  /* 0x0001a00001f07983 */ /* 0x001f280000300800 */
[----:B------:R-:W4:Y:S02]  /*ea200*/  LDL.LU.64 R230, [R1+0x35e8] ;  /* 0x0035e80001e67983 */ /* 0x000f240000300a00 */
[----:B------:R-:W-:Y:S02]  /*ea210*/  @P6 LOP3.LUT R21, R21, 0x200000, RZ, 0xfc, !PT ;  /* 0x0020000015156812 */ /* 0x000fe400078efcff */
[C---:B------:R-:W-:Y:S01]  /*ea220*/  LOP3.LUT P6, RZ, R234.reuse, 0x400, RZ, 0xc0, !PT ;  /* 0x00000400eaff7812 */ /* 0x040fe200078cc0ff */
[----:B------:R-:W4:Y:S01]  /*ea230*/  LDL.LU.64 R228, [R1+0x35f0] ;  /* 0x0035f00001e47983 */ /* 0x000f220000300a00 */
[----:B------:R-:W-:-:S02]  /*ea240*/  LOP3.LUT P5, RZ, R234, 0x100, RZ, 0xc0, !PT ;  /* 0x00000100eaff7812 */ /* 0x000fc400078ac0ff */
[----:B------:R-:W-:Y:S01]  /*ea250*/  LOP3.LUT R21, R21, 0xffbfffff, RZ, 0xc0, !PT ;  /* 0xffbfffff15157812 */ /* 0x000fe200078ec0ff */
[----:B------:R-:W4:Y:S01]  /*ea260*/  LDL.LU R241, [R1+0x1f0] ;  /* 0x0001f00001f17983 */ /* 0x000f220000300800 */
[----:B------:R-:W-:-:S03]  /*ea270*/  PRMT R0, R243, 0x7771, RZ ;  /* 0x00007771f3007816 */ /* 0x000fc600000000ff */
[----:B------:R-:W4:Y:S04]  /*ea280*/  LDL.LU.64 R4, [R1+0x35f8] ;  /* 0x0035f80001047983 */ /* 0x000f280000300a00 */
[----:B------:R-:W-:Y:S01]  /*ea290*/  @P6 LOP3.LUT R21, R21, 0x400000, RZ, 0xfc, !PT ;  /* 0x0040000015156812 */ /* 0x000fe200078efcff */
[----:B------:R-:W4:Y:S01]  /*ea2a0*/  LDL.LU.64 R226, [R1+0x3600] ;  /* 0x0036000001e27983 */ /* 0x000f220000300a00 */
[----:B------:R-:W-:-:S03]  /*ea2b0*/  LOP3.LUT P6, RZ, R234, 0x200, RZ, 0xc0, !PT ;  /* 0x00000200eaff7812 */ /* 0x000fc600078cc0ff */
[----:B------:R0:W-:Y:S04]  /*ea2c0*/  @P5 STG.E.U8 desc[UR10][R16.64], R0 ;  /* 0x0000000010005986 */ /* 0x0001e8000c10110a */
[----:B------:R-:W4:Y:S01]  /*ea2d0*/  LDL.LU.64 R18, [R1+0x3608] ;  /* 0x0036080001127983 */ /* 0x000f220000300a00 */
[----:B0-----:R-:W-:-:S05]  /*ea2e0*/  PRMT R0, R243, 0x7772, RZ ;  /* 0x00007772f3007816 */ /* 0x001fca00000000ff */
[----:B------:R0:W-:Y:S01]  /*ea2f0*/  @P6 STG.E.U8 desc[UR10][R244.64], R0 ;  /* 0x00000000f4006986 */ /* 0x0001e2000c10110a */
[----:B------:R-:W-:Y:S02]  /*ea300*/  LOP3.LUT P6, RZ, R21, 0x400000, RZ, 0xc0, !PT ;  /* 0x0040000015ff7812 */ /* 0x000fe400078cc0ff */
[----:B0-----:R-:W-:Y:S01]  /*ea310*/  PRMT R0, R243, 0x7773, RZ ;  /* 0x00007773f3007816 */ /* 0x001fe200000000ff */
[----:B------:R-:W4:Y:S04]  /*ea320*/  LDL.LU.64 R244, [R1+0x3610] ;  /* 0x0036100001f47983 */ /* 0x000f280000300a00 */
[----:B------:R-:W4:Y:S06]  /*ea330*/  LDL.LU.64 R242, [R1+0x3618] ;  /* 0x0036180001f27983 */ /* 0x000f2c0000300a00 */
[----:B---3--:R0:W-:Y:S01]  /*ea340*/  @P6 STG.E.U8 desc[UR10][R238.64], R0 ;  /* 0x00000000ee006986 */ /* 0x0081e2000c10110a */
[----:B------:R-:W-:-:S03]  /*ea350*/  LOP3.LUT P6, RZ, R21, 0x200000, RZ, 0xc0, !PT ;  /* 0x0020000015ff7812 */ /* 0x000fc600078cc0ff */
[----:B0-----:R-:W3:Y:S01]  /*ea360*/  LDL.LU.64 R238, [R1+0x3620] ;  /* 0x0036200001ee7983 */ /* 0x001ee20000300a00 */
[----:B------:R-:W-:-:S03]  /*ea370*/  PRMT R0, R15, 0x7770, RZ ;  /* 0x000077700f007816 */ /* 0x000fc600000000ff */
[----:B------:R-:W3:Y:S06]  /*ea380*/  LDL.LU R16, [R1+0x1a4] ;  /* 0x0001a40001107983 */ /* 0x000eec0000300800 */
[----:B------:R0:W-:Y:S04]  /*ea390*/  @P6 STG.E.U8 desc[UR10][R236.64], R0 ;  /* 0x00000000ec006986 */ /* 0x0001e8000c10110a */
[----:B0-----:R-:W3:Y:S01]  /*ea3a0*/  LDL.LU.64 R236, [R1+0x3628] ;  /* 0x0036280001ec7983 */ /* 0x001ee20000300a00 */
[----:B------:R-:W-:-:S02]  /*ea3b0*/  LOP3.LUT P6, RZ, R21, 0x100000, RZ, 0xc0, !PT ;  /* 0x0010000015ff7812 */ /* 0x000fc400078cc0ff */
        /* <DEDUP_REMOVED lines=35> */
[----:B------:R0:W-:Y:S04]  /*ea5f0*/  @P5 STG.E.U8 desc[UR10][R236.64], R0 ;  /* 0x00000000ec005986 */ /* 0x0001e8000c10110a */
[----:B0-----:R-:W3:Y:S04]  /*ea600*/  LDL.LU.64 R236, [R1+0x3630] ;  /* 0x0036300001ec7983 */ /* 0x001ee80000300a00 */
[----:B------:R-:W4:Y:S04]  /*ea610*/  LDL.LU.64 R18, [R1+0x3638] ;  /* 0x0036380001127983 */ /* 0x000f280000300a00 */
[----:B------:R-:W2:Y:S04]  /*ea620*/  LDL.LU.64 R238, [R1+0x3640] ;  /* 0x0036400001ee7983 */ /* 0x000ea80000300a00 */
[----:B------:R-:W2:Y:S04]  /*ea630*/  LDL.LU.64 R244, [R1+0x3648] ;  /* 0x0036480001f47983 */ /* 0x000ea80000300a00 */
[----:B------:R-:W2:Y:S04]  /*ea640*/  LDL.LU.64 R242, [R1+0x3650] ;  /* 0x0036500001f27983 */ /* 0x000ea80000300a00 */
[----:B------:R-:W2:Y:S04]  /*ea650*/  LDL.LU.64 R240, [R1+0x3658] ;  /* 0x0036580001f07983 */ /* 0x000ea80000300a00 */
[----:B------:R-:W2:Y:S01]  /*ea660*/  LDL.LU R20, [R1+0x1f4] ;  /* 0x0001f40001147983 */ /* 0x000ea20000300800 */
        /* <DEDUP_REMOVED lines=17> */
[----:B------:R-:W3:Y:S04]  /*ea780*/  LDL.LU R15, [R1+0x1a8] ;  /* 0x0001a800010f7983 */ /* 0x000ee80000300800 */
[----:B------:R-:W3:Y:S01]  /*ea790*/  LDL.LU.64 R232, [R1+0x3668] ;  /* 0x0036680001e87983 */ /* 0x000ee20000300a00 */
[----:B------:R-:W-:-:S03]  /*ea7a0*/  LOP3.LUT R21, R21, 0xfffff7ff, RZ, 0xc0, !PT ;  /* 0xfffff7ff15157812 */ /* 0x000fc600078ec0ff */
[----:B------:R-:W3:Y:S01]  /*ea7b0*/  LDL.LU.64 R6, [R1+0x3670] ;  /* 0x0036700001067983 */ /* 0x000ee20000300a00 */
[----:B------:R-:W-:Y:S02]  /*ea7c0*/  @P6 LOP3.LUT R21, R21, 0x800, RZ, 0xfc, !PT ;  /* 0x0000080015156812 */ /* 0x000fe400078efcff */
[C---:B------:R-:W-:Y:S01]  /*ea7d0*/  LOP3.LUT P6, RZ, R234.reuse, 0x80000000, RZ, 0xc0, !PT ;  /* 0x80000000eaff7812 */ /* 0x040fe200078cc0ff */
[----:B------:R-:W3:Y:S01]  /*ea7e0*/  LDL.LU.64 R230, [R1+0x3678] ;  /* 0x0036780001e67983 */ /* 0x000ee20000300a00 */
[C---:B------:R-:W-:Y:S02]  /*ea7f0*/  LOP3.LUT P3, RZ, R234.reuse, 0x2000000, RZ, 0xc0, !PT ;  /* 0x02000000eaff7812 */ /* 0x040fe4000786c0ff */
[----:B------:R-:W-:Y:S01]  /*ea800*/  LOP3.LUT R21, R21, 0xffffefff, RZ, 0xc0, !PT ;  /* 0xffffefff15157812 */ /* 0x000fe200078ec0ff */
[----:B------:R-:W3:Y:S01]  /*ea810*/  LDL.LU.64 R228, [R1+0x3680] ;  /* 0x0036800001e47983 */ /* 0x000ee20000300a00 */
[----:B------:R-:W-:Y:S02]  /*ea820*/  LOP3.LUT P4, RZ, R234, 0x4000000, RZ, 0xc0, !PT ;  /* 0x04000000eaff7812 */ /* 0x000fe4000788c0ff */
[----:B------:R-:W-:-:S05]  /*ea830*/  PRMT R0, R16, 0x7772, RZ ;  /* 0x0000777210007816 */ /* 0x000fca00000000ff */
[----:B------:R-:W-:Y:S02]  /*ea840*/  @P6 LOP3.LUT R21, R21, 0x1000, RZ, 0xfc, !PT ;  /* 0x0000100015156812 */ /* 0x000fe400078efcff */
[----:B------:R-:W-:Y:S01]  /*ea850*/  LOP3.LUT P6, RZ, R234, 0x40000000, RZ, 0xc0, !PT ;  /* 0x40000000eaff7812 */ /* 0x000fe200078cc0ff */
[----:B----4-:R0:W-:Y:S01]  /*ea860*/  @P3 STG.E.U8 desc[UR10][R18.64], R0 ;  /* 0x0000000012003986 */ /* 0x0101e2000c10110a */
[----:B------:R-:W-:Y:S02]  /*ea870*/  LOP3.LUT R21, R21, 0xffffdfff, RZ, 0xc0, !PT ;  /* 0xffffdfff15157812 */ /* 0x000fe400078ec0ff */
[----:B0-----:R-:W-:-:S09]  /*ea880*/  PRMT R0, R16, 0x7773, RZ ;  /* 0x0000777310007816 */ /* 0x001fd200000000ff */
[----:B------:R-:W-:Y:S02]  /*ea890*/  @P6 LOP3.LUT R21, R21, 0x2000, RZ, 0xfc, !PT ;  /* 0x0000200015156812 */ /* 0x000fe400078efcff */
[C---:B------:R-:W-:Y:S01]  /*ea8a0*/  LOP3.LUT P6, RZ, R234.reuse, 0x20000000, RZ, 0xc0, !PT ;  /* 0x20000000eaff7812 */ /* 0x040fe200078cc0ff */
[----:B--2---:R0:W-:Y:S01]  /*ea8b0*/  @P4 STG.E.U8 desc[UR10][R238.64], R0 ;  /* 0x00000000ee004986 */ /* 0x0041e2000c10110a */
[----:B------:R-:W-:Y:S02]  /*ea8c0*/  LOP3.LUT P5, RZ, R234, 0x8000000, RZ, 0xc0, !PT ;  /* 0x08000000eaff7812 */ /* 0x000fe400078ac0ff */
[----:B------:R-:W-:Y:S01]  /*ea8d0*/  LOP3.LUT R21, R21, 0xffffbfff, RZ, 0xc0, !PT ;  /* 0xffffbfff15157812 */ /* 0x000fe200078ec0ff */
[----:B0-----:R-:W2:Y:S04]  /*ea8e0*/  LDL.LU R238, [R1+0x1f8] ;  /* 0x0001f80001ee7983 */ /* 0x001ea80000300800 */
        /* <DEDUP_REMOVED lines=34> */
[----:B--2---:R-:W-:-:S11]  /*eab10*/  PRMT R0, R238, 0x7770, RZ ;  /* 0x00007770ee007816 */ /* 0x004fd600000000ff */
        /* <DEDUP_REMOVED lines=21> */
[----:B------:R-:W2:Y:S04]  /*eac70*/  LDL.LU.64 R240, [R1+0x36c8] ;  /* 0x0036c80001f07983 */ /* 0x000ea80000300a00 */
[----:B---3--:R0:W-:Y:S04]  /*eac80*/  @P5 STG.E.U8 desc[UR10][R236.64], R0 ;  /* 0x00000000ec005986 */ /* 0x0081e8000c10110a */
[----:B0-----:R-:W3:Y:S04]  /*eac90*/  LDL.LU.64 R236, [R1+0x36d0] ;  /* 0x0036d00001ec7983 */ /* 0x001ee80000300a00 */
[----:B------:R-:W4:Y:S04]  /*eaca0*/  LDL.LU.64 R18, [R1+0x36d8] ;  /* 0x0036d80001127983 */ /* 0x000f280000300a00 */
[----:B------:R-:W2:Y:S04]  /*eacb0*/  LDL.LU R16, [R1+0x1fc] ;  /* 0x0001fc0001107983 */ /* 0x000ea80000300800 */
[----:B------:R-:W4:Y:S04]  /*eacc0*/  LDL.LU.64 R238, [R1+0x36e0] ;  /* 0x0036e00001ee7983 */ /* 0x000f280000300a00 */
[----:B------:R-:W4:Y:S04]  /*eacd0*/  LDL.LU.64 R244, [R1+0x36e8] ;  /* 0x0036e80001f47983 */ /* 0x000f280000300a00 */
[----:B------:R-:W4:Y:S04]  /*eace0*/  LDL.LU.64 R242, [R1+0x36f0] ;  /* 0x0036f00001f27983 */ /* 0x000f280000300a00 */
[----:B------:R-:W4:Y:S01]  /*eacf0*/  LDL.LU R15, [R1+0x190] ;  /* 0x00019000010f7983 */ /* 0x000f220000300800 */
[----:B------:R-:W-:-:S02]  /*ead00*/  LOP3.LUT P2, RZ, R235, 0x800, RZ, 0xc0, !PT ;  /* 0x00000800ebff7812 */ /* 0x000fc4000784c0ff */
        /* <DEDUP_REMOVED lines=14> */
[----:B--2---:R-:W-:-:S05]  /*eadf0*/  PRMT R0, R16, 0x7770, RZ ;  /* 0x0000777010007816 */ /* 0x004fca00000000ff */
[----:B------:R0:W-:Y:S04]  /*eae00*/  @P2 STG.E.U8 desc[UR10][R240.64], R0 ;  /* 0x00000000f0002986 */ /* 0x0001e8000c10110a */
[----:B0-----:R-:W2:Y:S01]  /*eae10*/  LDL.LU.64 R240, [R1+0x36f8] ;  /* 0x0036f80001f07983 */ /* 0x001ea20000300a00 */
[----:B------:R-:W-:-:S05]  /*eae20*/  PRMT R0, R16, 0x7771, RZ ;  /* 0x0000777110007816 */ /* 0x000fca00000000ff */
[----:B---3--:R0:W-:Y:S04]  /*eae30*/  @P3 STG.E.U8 desc[UR10][R236.64], R0 ;  /* 0x00000000ec003986 */ /* 0x0081e8000c10110a */
[----:B0-----:R-:W3:Y:S01]  /*eae40*/  LDL.LU.64 R236, [R1+0x3700] ;  /* 0x0037000001ec7983 */ /* 0x001ee20000300a00 */
[----:B------:R-:W-:Y:S02]  /*eae50*/  LOP3.LUT R21, R21, 0xfffffff7, RZ, 0xc0, !PT ;  /* 0xfffffff715157812 */ /* 0x000fe400078ec0ff */
[----:B------:R-:W-:Y:S01]  /*eae60*/  LOP3.LUT P4, RZ, R235, 0x2000, RZ, 0xc0, !PT ;  /* 0x00002000ebff7812 */ /* 0x000fe2000788c0ff */
[----:B------:R-:W3:Y:S01]  /*eae70*/  LDL.LU.64 R232, [R1+0x3708] ;  /* 0x0037080001e87983 */ /* 0x000ee20000300a00 */
[----:B------:R-:W-:Y:S02]  /*eae80*/  @P6 LOP3.LUT R21, R21, 0x8, RZ, 0xfc, !PT ;  /* 0x0000000815156812 */ /* 0x000fe400078efcff */
[----:B------:R-:W-:Y:S01]  /*eae90*/  LOP3.LUT P6, RZ, R235, 0x40000, RZ, 0xc0, !PT ;  /* 0x00040000ebff7812 */ /* 0x000fe200078cc0ff */
[----:B------:R-:W3:Y:S01]  /*eaea0*/  LDL.LU.64 R6, [R1+0x3710] ;  /* 0x0037100001067983 */ /* 0x000ee20000300a00 */
[----:B------:R-:W-:-:S02]  /*eaeb0*/  LOP3.LUT R21, R21, 0xffffffef, RZ, 0xc0, !PT ;  /* 0xffffffef15157812 */ /* 0x000fc400078ec0ff */
[----:B------:R-:W-:Y:S01]  /*eaec0*/  LOP3.LUT P5, RZ, R235, 0x4000, RZ, 0xc0, !PT ;  /* 0x00004000ebff7812 */ /* 0x000fe200078ac0ff */
[----:B------:R-:W3:Y:S01]  /*eaed0*/  LDL.LU.64 R230, [R1+0x3718] ;  /* 0x0037180001e67983 */ /* 0x000ee20000300a00 */
[----:B------:R-:W-:-:S03]  /*eaee0*/  PRMT R0, R16, 0x7772, RZ ;  /* 0x0000777210007816 */ /* 0x000fc600000000ff */
[----:B------:R-:W3:Y:S04]  /*eaef0*/  LDL.LU.64 R228, [R1+0x3720] ;  /* 0x0037200001e47983 */ /* 0x000ee80000300a00 */
        /* <DEDUP_REMOVED lines=9> */
[----:B0-----:R-:W-:-:S05]  /*eaf90*/  PRMT R0, R16, 0x7773, RZ ;  /* 0x0000777310007816 */ /* 0x001fca00000000ff */
[----:B------:R0:W-:Y:S02]  /*eafa0*/  @P5 STG.E.U8 desc[UR10][R238.64], R0 ;  /* 0x00000000ee005986 */ /* 0x0001e4000c10110a */
[----:B0-----:R-:W-:Y:S02]  /*eafb0*/  PRMT R0, R15, 0x7770, RZ ;  /* 0x000077700f007816 */ /* 0x001fe400000000ff */
[----:B------:R-:W4:Y:S04]  /*eafc0*/  LDL.LU R239, [R1+0x194] ;  /* 0x0001940001ef7983 */ /* 0x000f280000300800 */
[----:B------:R0:W-:Y:S01]  /*eafd0*/  @P6 STG.E.U8 desc[UR10][R244.64], R0 ;  /* 0x00000000f4006986 */ /* 0x0001e2000c10110a */
[----:B------:R-:W-:-:S03]  /*eafe0*/  LOP3.LUT P6, RZ, R21, 0x40, RZ, 0xc0, !PT ;  /* 0x0000004015ff7812 */ /* 0x000fc600078cc0ff */
[----:B------:R-:W4:Y:S04]  /*eaff0*/  LDL.LU.64 R4, [R1+0x3728] ;  /* 0x0037280001047983 */ /* 0x000f280000300a00 */
[----:B------:R-:W4:Y:S01]  /*eb000*/  LDL.LU.64 R226, [R1+0x3730] ;  /* 0x0037300001e27983 */ /* 0x000f220000300a00 */
[----:B0-----:R-:W-:-:S03]  /*eb010*/  PRMT R0, R15, 0x7771, RZ ;  /* 0x000077710f007816 */ /* 0x001fc600000000ff */
[----:B------:R-:W4:Y:S04]  /*eb020*/  LDL.LU.64 R18, [R1+0x3738] ;  /* 0x0037380001127983 */ /* 0x000f280000300a00 */
[----:B------:R0:W-:Y:S01]  /*eb030*/  @P6 STG.E.U8 desc[UR10][R242.64], R0 ;  /* 0x00000000f2006986 */ /* 0x0001e2000c10110a */
[----:B------:R-:W-:-:S03]  /*eb040*/  LOP3.LUT P6, RZ, R21, 0x20, RZ, 0xc0, !PT ;  /* 0x0000002015ff7812 */ /* 0x000fc600078cc0ff */
[----:B------:R-:W4:Y:S04]  /*eb050*/  LDL.LU.64 R16, [R1+0x3740] ;  /* 0x0037400001107983 */ /* 0x000f280000300a00 */
[----:B------:R-:W4:Y:S01]  /*eb060*/  LDL.LU R238, [R1+0x324] ;  /* 0x0003240001ee7983 */ /* 0x000f220000300800 */
[----:B0-----:R-:W-:-:S03]  /*eb070*/  PRMT R0, R15, 0x7772, RZ ;  /* 0x000077720f007816 */ /* 0x001fc600000000ff */
[----:B------:R-:W4:Y:S04]  /*eb080*/  LDL.LU.64 R244, [R1+0x3748] ;  /* 0x0037480001f47983 */ /* 0x000f280000300a00 */
[----:B------:R-:W4:Y:S04]  /*eb090*/  LDL.LU.64 R242, [R1+0x3750] ;  /* 0x0037500001f27983 */ /* 0x000f280000300a00 */
[----:B--2---:R0:W-:Y:S01]  /*eb0a0*/  @P6 STG.E.U8 desc[UR10][R240.64], R0 ;  /* 0x00000000f0006986 */ /* 0x0041e2000c10110a */
[----:B------:R-:W-:Y:S02]  /*eb0b0*/  LOP3.LUT P6, RZ, R21, 0x10, RZ, 0xc0, !PT ;  /* 0x0000001015ff7812 */ /* 0x000fe400078cc0ff */
[----:B0-----:R-:W-:Y:S01]  /*eb0c0*/  PRMT R0, R15, 0x7773, RZ ;  /* 0x000077730f007816 */ /* 0x001fe200000000ff */
[----:B------:R-:W2:Y:S10]  /*eb0d0*/  LDL.LU.64 R240, [R1+0x3758] ;  /* 0x0037580001f07983 */ /* 0x000eb40000300a00 */
[----:B---3--:R0:W-:Y:S04]  /*eb0e0*/  @P6 STG.E.U8 desc[UR10][R236.64], R0 ;  /* 0x00000000ec006986 */ /* 0x0081e8000c10110a */
[----:B0-----:R-:W3:Y:S01]  /*eb0f0*/  LDL.LU.64 R236, [R1+0x5258] ;  /* 0x0052580001ec7983 */ /* 0x001ee20000300a00 */
[----:B------:R-:W-:-:S02]  /*eb100*/  LOP3.LUT P6, RZ, R21, 0x8, RZ, 0xc0, !PT ;  /* 0x0000000815ff7812 */ /* 0x000fc400078cc0ff */
[C---:B------:R-:W-:Y:S02]  /*eb110*/  LOP3.LUT P0, RZ, R235.reuse, 0x1000000, RZ, 0xc0, !PT ;  /* 0x01000000ebff7812 */ /* 0x040fe4000780c0ff */
[C---:B------:R-:W-:Y:S02]  /*eb120*/  LOP3.LUT P1, RZ, R235.reuse, 0x2000000, RZ, 0xc0, !PT ;  /* 0x02000000ebff7812 */ /* 0x040fe4000782c0ff */
[C---:B------:R-:W-:Y:S02]  /*eb130*/  LOP3.LUT P2, RZ, R235.reuse, 0x4000000, RZ, 0xc0, !PT ;  /* 0x04000000ebff7812 */ /* 0x040fe4000784c0ff */
[C---:B------:R-:W-:Y:S02]  /*eb140*/  LOP3.LUT P3, RZ, R235.reuse, 0x8000000, RZ, 0xc0, !PT ;  /* 0x08000000ebff7812 */ /* 0x040fe4000786c0ff */
[C---:B------:R-:W-:Y:S02]  /*eb150*/  LOP3.LUT P4, RZ, R235.reuse, 0x10000000, RZ, 0xc0, !PT ;  /* 0x10000000ebff7812 */ /* 0x040fe4000788c0ff */
[----:B------:R-:W-:-:S02]  /*eb160*/  LOP3.LUT P5, RZ, R235, 0x20000000, RZ, 0xc0, !PT ;  /* 0x20000000ebff7812 */ /* 0x000fc400078ac0ff */
[----:B---3--:R-:W-:-:S05]  /*eb170*/  PRMT R0, R236, 0x7770, RZ ;  /* 0x00007770ec007816 */ /* 0x008fca00000000ff */
        /* <DEDUP_REMOVED lines=8> */
[----:B0-----:R-:W-:Y:S02]  /*eb200*/  PRMT R0, R236, 0x7773, RZ ;  /* 0x00007773ec007816 */ /* 0x001fe400000000ff */
[----:B------:R-:W3:Y:S09]  /*eb210*/  LDL.LU R236, [R1+0x5254] ;  /* 0x0052540001ec7983 */ /* 0x000ef20000300800 */
[----:B------:R4:W-:Y:S01]  /*eb220*/  @P6 STG.E.U8 desc[UR10][R228.64], R0 ;  /* 0x00000000e4006986 */ /* 0x0009e2000c10110a */
[----:B------:R-:W-:-:S02]  /*eb230*/  LOP3.LUT P6, RZ, R22, 0x80000000, RZ, 0xc0, !PT ;  /* 0x8000000016ff7812 */ /* 0x000fc400078cc0ff */
[----:B----4-:R-:W-:-:S11]  /*eb240*/  PRMT R0, R239, 0x7770, RZ ;  /* 0x00007770ef007816 */ /* 0x010fd600000000ff */
        /* <DEDUP_REMOVED lines=15> */
[----:B------:R-:W4:Y:S04]  /*eb340*/  LDL.LU.64 R18, [R1+0x3770] ;  /* 0x0037700001127983 */ /* 0x000f280000300a00 */
[----:B------:R-:W4:Y:S04]  /*eb350*/  LDL.LU.64 R16, [R1+0x3778] ;  /* 0x0037780001107983 */ /* 0x000f280000300a00 */
[----:B------:R-:W4:Y:S04]  /*eb360*/  LDL.LU R239, [R1+0x198] ;  /* 0x0001980001ef7983 */ /* 0x000f280000300800 */
[----:B------:R-:W4:Y:S04]  /*eb370*/  LDL.LU.64 R244, [R1+0x3780] ;  /* 0x0037800001f47983 */ /* 0x000f280000300a00 */
[----:B------:R-:W4:Y:S04]  /*eb380*/  LDL.LU.64 R242, [R1+0x3788] ;  /* 0x0037880001f27983 */ /* 0x000f280000300a00 */
[----:B------:R-:W4:Y:S01]  /*eb390*/  LDL.LU R15, [R1+0x328] ;  /* 0x00032800010f7983 */ /* 0x000f220000300800 */
[----:B------:R-:W-:-:S02]  /*eb3a0*/  LOP3.LUT P2, RZ, R235, 0x40000000, RZ, 0xc0, !PT ;  /* 0x40000000ebff7812 */ /* 0x000fc4000784c0ff */
[----:B------:R-:W-:Y:S02]  /*eb3b0*/  PRMT R0, R238, 0x7773, RZ ;  /* 0x00007773ee007816 */ /* 0x000fe400000000ff */
[----:B------:R-:W-:Y:S02]  /*eb3c0*/  LOP3.LUT P3, RZ, R235, 0x80000000, RZ, 0xc0, !PT ;  /* 0x80000000ebff7812 */ /* 0x000fe4000786c0ff */
[----:B------:R-:W-:Y:S02]  /*eb3d0*/  LOP3.LUT R22, R22, 0xff7fffff, RZ, 0xc0, !PT ;  /* 0xff7fffff16167812 */ /* 0x000fe400078ec0ff */
[C---:B---3--:R-:W-:Y:S02]  /*eb3e0*/  LOP3.LUT P4, RZ, R236.reuse, 0x1, RZ, 0xc0, !PT ;  /* 0x00000001ecff7812 */ /* 0x048fe4000788c0ff */
[----:B------:R-:W-:-:S03]  /*eb3f0*/  LOP3.LUT P5, RZ, R236, 0x2, RZ, 0xc0, !PT ;  /* 0x00000002ecff7812 */ /* 0x000fc600078ac0ff */
[----:B--2---:R0:W-:Y:S04]  /*eb400*/  @P2 STG.E.U8 desc[UR10][R240.64], R0 ;  /* 0x00000000f0002986 */ /* 0x0041e8000c10110a */
[----:B0-----:R-:W2:Y:S04]  /*eb410*/  LDL.LU.64 R240, [R1+0x3790] ;  /* 0x0037900001f07983 */ /* 0x001ea80000300a00 */
[----:B------:R-:W3:Y:S04]  /*eb420*/  LDL.LU.64 R20, [R1+0x37a8] ;  /* 0x0037a80001147983 */ /* 0x000ee80000300a00 */
[----:B------:R-:W3:Y:S04]  /*eb430*/  LDL.LU.64 R232, [R1+0x37b0] ;  /* 0x0037b00001e87983 */ /* 0x000ee80000300a00 */
[----:B------:R-:W3:Y:S04]  /*eb440*/  LDL.LU R238, [R1+0x19c] ;  /* 0x00019c0001ee7983 */ /* 0x000ee80000300800 */
[----:B------:R-:W3:Y:S04]  /*eb450*/  LDL.LU.64 R6, [R1+0x37b8] ;  /* 0x0037b80001067983 */ /* 0x000ee80000300a00 */
[----:B------:R-:W3:Y:S04]  /*eb460*/  LDL.LU.64 R230, [R1+0x37c8] ;  /* 0x0037c80001e67983 */ /* 0x000ee80000300a00 */
[----:B------:R-:W3:Y:S01]  /*eb470*/  LDL.LU.64 R228, [R1+0x37d8] ;  /* 0x0037d80001e47983 */ /* 0x000ee20000300a00 */
[----:B----4-:R-:W-:-:S03]  /*eb480*/  PRMT R0, R239, 0x7770, RZ ;  /* 0x00007770ef007816 */ /* 0x010fc600000000ff */
[----:B------:R-:W4:Y:S04]  /*eb490*/  LDL.LU.64 R4, [R1+0x37e0] ;  /* 0x0037e00001047983 */ /* 0x000f280000300a00 */
[----:B------:R0:W-:Y:S02]  /*eb4a0*/  @P3 STG.E.U8 desc[UR10][R226.64], R0 ;  /* 0x00000000e2003986 */ /* 0x0001e4000c10110a */
[C---:B0-----:R-:W-:Y:S02]  /*eb4b0*/  PRMT R0, R239.reuse, 0x7771, RZ ;  /* 0x00007771ef007816 */ /* 0x041fe400000000ff */
[----:B------:R-:W4:Y:S04]  /*eb4c0*/  LDL.LU.64 R226, [R1+0x37e8] ;  /* 0x0037e80001e27983 */ /* 0x000f280000300a00 */
[----:B------:R0:W-:Y:S02]  /*eb4d0*/  @P4 STG.E.U8 desc[UR10][R18.64], R0 ;  /* 0x0000000012004986 */ /* 0x0001e4000c10110a */
[----:B0-----:R-:W-:-:S02]  /*eb4e0*/  PRMT R0, R239, 0x7772, RZ ;  /* 0x00007772ef007816 */ /* 0x001fc400000000ff */
[----:B------:R-:W4:Y:S04]  /*eb4f0*/  LDL.LU.64 R18, [R1+0x37f0] ;  /* 0x0037f00001127983 */ /* 0x000f280000300a00 */
[----:B------:R0:W-:Y:S04]  /*eb500*/  @P5 STG.E.U8 desc[UR10][R16.64], R0 ;  /* 0x0000000010005986 */ /* 0x0001e8000c10110a */
[----:B0-----:R-:W4:Y:S01]  /*eb510*/  LDL.LU.64 R16, [R1+0x3800] ;  /* 0x0038000001107983 */ /* 0x001f220000300a00 */
[----:B------:R-:W-:-:S13]  /*eb520*/  LOP3.LUT P6, RZ, R236, 0x400, RZ, 0xc0, !PT ;  /* 0x00000400ecff7812 */ /* 0x000fda00078cc0ff */
        /* <DEDUP_REMOVED lines=22> */
[----:B------:R-:W4:Y:S07]  /*eb690*/  LDL.LU R239, [R1+0x310] ;  /* 0x0003100001ef7983 */ /* 0x000f2e0000300800 */
[----:B------:R-:W-:-:S02]  /*eb6a0*/  @P6 LOP3.LUT R22, R22, 0x40000000, RZ, 0xfc, !PT ;  /* 0x4000000016166812 */ /* 0x000fc400078efcff */
[----:B------:R-:W-:-:S13]  /*eb6b0*/  LOP3.LUT P6, RZ, R236, 0x4, RZ, 0xc0, !PT ;  /* 0x00000004ecff7812 */ /* 0x000fda00078cc0ff */
[----:B------:R0:W-:Y:S01]  /*eb6c0*/  @P6 STG.E.U8 desc[UR10][R244.64], R0 ;  /* 0x00000000f4006986 */ /* 0x0001e2000c10110a */
[C---:B------:R-:W-:Y:S02]  /*eb6d0*/  LOP3.LUT P6, RZ, R22.reuse, 0x40000000, RZ, 0xc0, !PT ;  /* 0x4000000016ff7812 */ /* 0x040fe400078cc0ff */
[----:B0-----:R-:W-:Y:S01]  /*eb6e0*/  PRMT R0, R15, 0x7770, RZ ;  /* 0x000077700f007816 */ /* 0x001fe200000000ff */
[----:B------:R-:W4:Y:S10]  /*eb6f0*/  LDL.LU.64 R244, [R1+0x3808] ;  /* 0x0038080001f47983 */ /* 0x000f340000300a00 */
[----:B------:R0:W-:Y:S01]  /*eb700*/  @P6 STG.E.U8 desc[UR10][R242.64], R0 ;  /* 0x00000000f2006986 */ /* 0x0001e2000c10110a */
[----:B------:R-:W-:-:S02]  /*eb710*/  LOP3.LUT P6, RZ, R22, 0x20000000, RZ, 0xc0, !PT ;  /* 0x2000000016ff7812 */ /* 0x000fc400078cc0ff */
[----:B0-----:R-:W-:Y:S01]  /*eb720*/  PRMT R0, R15, 0x7771, RZ ;  /* 0x000077710f007816 */ /* 0x001fe200000000ff */
[----:B------:R-:W4:Y:S10]  /*eb730*/  LDL.LU.64 R242, [R1+0x3818] ;  /* 0x0038180001f27983 */ /* 0x000f340000300a00 */
[----:B--2---:R0:W-:Y:S01]  /*eb740*/  @P6 STG.E.U8 desc[UR10][R240.64], R0 ;  /* 0x00000000f0006986 */ /* 0x0041e2000c10110a */
[----:B------:R-:W-:-:S02]  /*eb750*/  LOP3.LUT P6, RZ, R22, 0x10000000, RZ, 0xc0, !PT ;  /* 0x1000000016ff7812 */ /* 0x000fc400078cc0ff */
[----:B0-----:R-:W-:Y:S01]  /*eb760*/  PRMT R0, R15, 0x7772, RZ ;  /* 0x000077720f007816 */ /* 0x001fe200000000ff */
[----:B------:R-:W2:Y:S10]  /*eb770*/  LDL.LU.64 R240, [R1+0x3820] ;  /* 0x0038200001f07983 */ /* 0x000eb40000300a00 */
[----:B---3--:R0:W-:Y:S01]  /*eb780*/  @P6 STG.E.U8 desc[UR10][R20.64], R0 ;  /* 0x0000000014006986 */ /* 0x0081e2000c10110a */
        /* <DEDUP_REMOVED lines=25> */
[----:B------:R-:W3:Y:S04]  /*eb920*/  LDL.LU R237, [R1+0x5250] ;  /* 0x0052500001ed7983 */ /* 0x000ee80000300800 */
[----:B------:R-:W4:Y:S01]  /*eb930*/  LDL.LU.64 R226, [R1+0x3830] ;  /* 0x0038300001e27983 */ /* 0x000f220000300a00 */
[C---:B------:R-:W-:Y:S02]  /*eb940*/  LOP3.LUT P3, RZ, R236.reuse, 0x4000, RZ, 0xc0, !PT ;  /* 0x00004000ecff7812 */ /* 0x040fe4000786c0ff */
[----:B------:R-:W-:-:S11]  /*eb950*/  LOP3.LUT P4, RZ, R236, 0x8000, RZ, 0xc0, !PT ;  /* 0x00008000ecff7812 */ /* 0x000fd6000788c0ff */
[----:B------:R0:W-:Y:S04]  /*eb960*/  @P3 STG.E.U8 desc[UR10][R244.64], R0 ;  /* 0x00000000f4003986 */ /* 0x0001e8000c10110a */
[----:B0-----:R-:W3:Y:S01]  /*eb970*/  LDL.LU.64 R244, [R1+0x3838] ;  /* 0x0038380001f47983 */ /* 0x001ee20000300a00 */
[----:B------:R-:W-:-:S05]  /*eb980*/  PRMT R0, R239, 0x7770, RZ ;  /* 0x00007770ef007816 */ /* 0x000fca00000000ff */
[----:B------:R0:W-:Y:S04]  /*eb990*/  @P4 STG.E.U8 desc[UR10][R242.64], R0 ;  /* 0x00000000f2004986 */ /* 0x0001e8000c10110a */
[----:B0-----:R-:W3:Y:S04]  /*eb9a0*/  LDL.LU.64 R242, [R1+0x3848] ;  /* 0x0038480001f27983 */ /* 0x001ee80000300a00 */
[----:B------:R-:W3:Y:S04]  /*eb9b0*/  LDL.LU.64 R18, [R1+0x3850] ;  /* 0x0038500001127983 */ /* 0x000ee80000300a00 */
[----:B------:R-:W3:Y:S04]  /*eb9c0*/  LDL.LU.64 R16, [R1+0x3858] ;  /* 0x0038580001107983 */ /* 0x000ee80000300a00 */
[----:B------:R-:W3:Y:S01]  /*eb9d0*/  LDL.LU R15, [R1+0x300] ;  /* 0x00030000010f7983 */ /* 0x000ee20000300800 */
[----:B------:R-:W-:-:S02]  /*eb9e0*/  LOP3.LUT P5, RZ, R236, 0x10000, RZ, 0xc0, !PT ;  /* 0x00010000ecff7812 */ /* 0x000fc400078ac0ff */
[----:B------:R-:W-:Y:S02]  /*eb9f0*/  PRMT R0, R239, 0x7771, RZ ;  /* 0x00007771ef007816 */ /* 0x000fe400000000ff */
[----:B------:R-:W-:-:S09]  /*eba00*/  LOP3.LUT P2, RZ, R236, 0x20000, RZ, 0xc0, !PT ;  /* 0x00020000ecff7812 */ /* 0x000fd2000784c0ff */
[----:B--2---:R0:W-:Y:S04]  /*eba10*/  @P5 STG.E.U8 desc[UR10][R240.64], R0 ;  /* 0x00000000f0005986 */ /* 0x0041e8000c10110a */
[----:B0-----:R-:W2:Y:S01]  /*eba20*/  LDL.LU.64 R240, [R1+0x3868] ;  /* 0x0038680001f07983 */ /* 0x001ea20000300a00 */
[----:B------:R-:W-:-:S03]  /*eba30*/  PRMT R0, R239, 0x7772, RZ ;  /* 0x00007772ef007816 */ /* 0x000fc600000000ff */
[----:B------:R-:W2:Y:S04]  /*eba40*/  LDL.LU R20, [R1+0x314] ;  /* 0x0003140001147983 */ /* 0x000ea80000300800 */
[----:B----4-:R0:W-:Y:S02]  /*eba50*/  @P2 STG.E.U8 desc[UR10][R226.64], R0 ;  /* 0x00000000e2002986 */ /* 0x0101e4000c10110a */
[----:B0-----:R-:W-:Y:S02]  /*eba60*/  PRMT R0, R239, 0x7773, RZ ;  /* 0x00007773ef007816 */ /* 0x001fe400000000ff */
[----:B------:R-:W4:Y:S01]  /*eba70*/  LDL.LU.64 R238, [R1+0x3870] ;  /* 0x0038700001ee7983 */ /* 0x000f220000300a00 */
        /* <DEDUP_REMOVED lines=11> */
[----:B---3--:R0:W-:Y:S01]  /*ebb30*/  @P3 STG.E.U8 desc[UR10][R244.64], R0 ;  /* 0x00000000f4003986 */ /* 0x0081e2000c10110a */
[----:B------:R-:W-:-:S03]  /*ebb40*/  LOP3.LUT R22, R22, 0xfffbffff, RZ, 0xc0, !PT ;  /* 0xfffbffff16167812 */ /* 0x000fc600078ec0ff */
[----:B0-----:R-:W3:Y:S08]  /*ebb50*/  LDL.LU.64 R244, [R1+0x3880] ;  /* 0x0038800001f47983 */ /* 0x001ef00000300a00 */
[----:B------:R-:W-:Y:S01]  /*ebb60*/  @P6 LOP3.LUT R22, R22, 0x40000, RZ, 0xfc, !PT ;  /* 0x0004000016166812 */ /* 0x000fe200078efcff */
[----:B------:R-:W3:Y:S01]  /*ebb70*/  LDL.LU.64 R234, [R1+0x3888] ;  /* 0x0038880001ea7983 */ /* 0x000ee20000300a00 */
[----:B------:R-:W-:-:S02]  /*ebb80*/  LOP3.LUT P6, RZ, R236, 0x2000000, RZ, 0xc0, !PT ;  /* 0x02000000ecff7812 */ /* 0x000fc400078cc0ff */
[----:B------:R-:W-:Y:S01]  /*ebb90*/  LOP3.LUT P4, RZ, R236, 0x80000, RZ, 0xc0, !PT ;  /* 0x00080000ecff7812 */ /* 0x000fe2000788c0ff */
[----:B------:R-:W3:Y:S01]  /*ebba0*/  LDL.LU.64 R232, [R1+0x3898] ;  /* 0x0038980001e87983 */ /* 0x000ee20000300a00 */
[----:B------:R-:W-:-:S09]  /*ebbb0*/  LOP3.LUT R22, R22, 0xfff7ffff, RZ, 0xc0, !PT ;  /* 0xfff7ffff16167812 */ /* 0x000fd200078ec0ff */
[----:B------:R-:W-:Y:S02]  /*ebbc0*/  @P6 LOP3.LUT R22, R22, 0x80000, RZ, 0xfc, !PT ;  /* 0x0008000016166812 */ /* 0x000fe400078efcff */
[----:B------:R-:W-:Y:S02]  /*ebbd0*/  LOP3.LUT P6, RZ, R236, 0x1000000, RZ, 0xc0, !PT ;  /* 0x01000000ecff7812 */ /* 0x000fe400078cc0ff */
[----:B------:R-:W-:Y:S02]  /*ebbe0*/  PRMT R0, R15, 0x7770, RZ ;  /* 0x000077700f007816 */ /* 0x000fe400000000ff */
[----:B------:R-:W-:-:S03]  /*ebbf0*/  LOP3.LUT R22, R22, 0xffefffff, RZ, 0xc0, !PT ;  /* 0xffefffff16167812 */ /* 0x000fc600078ec0ff */
[----:B------:R0:W-:Y:S06]  /*ebc00*/  @P4 STG.E.U8 desc[UR10][R242.64], R0 ;  /* 0x00000000f2004986 */ /* 0x0001ec000c10110a */
[----:B------:R-:W-:Y:S01]  /*ebc10*/  @P6 LOP3.LUT R22, R22, 0x100000, RZ, 0xfc, !PT ;  /* 0x0010000016166812 */ /* 0x000fe200078efcff */
[----:B0-----:R-:W3:Y:S01]  /*ebc20*/  LDL.LU R242, [R1+0x304] ;  /* 0x0003040001f27983 */ /* 0x001ee20000300800 */
[----:B------:R-:W-:-:S03]  /*ebc30*/  LOP3.LUT P6, RZ, R236, 0x800000, RZ, 0xc0, !PT ;  /* 0x00800000ecff7812 */ /* 0x000fc600078cc0ff */
[----:B------:R-:W3:Y:S01]  /*ebc40*/  LDL.LU.64 R6, [R1+0x38a0] ;  /* 0x0038a00001067983 */ /* 0x000ee20000300a00 */
[----:B------:R-:W-:-:S03]  /*ebc50*/  LOP3.LUT R22, R22, 0xffdfffff, RZ, 0xc0, !PT ;  /* 0xffdfffff16167812 */ /* 0x000fc600078ec0ff */
[----:B------:R-:W3:Y:S01]  /*ebc60*/  LDL.LU.64 R230, [R1+0x38b0] ;  /* 0x0038b00001e67983 */ /* 0x000ee20000300a00 */
[----:B------:R-:W-:-:S03]  /*ebc70*/  LOP3.LUT P5, RZ, R236, 0x100000, RZ, 0xc0, !PT ;  /* 0x00100000ecff7812 */ /* 0x000fc600078ac0ff */
[----:B------:R-:W3:Y:S02]  /*ebc80*/  LDL.LU R243, [R1+0x318] ;  /* 0x0003180001f37983 */ /* 0x000ee40000300800 */
[----:B------:R-:W-:Y:S02]  /*ebc90*/  @P6 LOP3.LUT R22, R22, 0x200000, RZ, 0xfc, !PT ;  /* 0x0020000016166812 */ /* 0x000fe400078efcff */
[----:B------:R-:W-:Y:S01]  /*ebca0*/  LOP3.LUT P6, RZ, R236, 0x400000, RZ, 0xc0, !PT ;  /* 0x00400000ecff7812 */ /* 0x000fe200078cc0ff */
[----:B------:R-:W3:Y:S01]  /*ebcb0*/  LDL.LU.64 R228, [R1+0x38b8] ;  /* 0x0038b80001e47983 */ /* 0x000ee20000300a00 */
[----:B------:R-:W-:Y:S02]  /*ebcc0*/  LOP3.LUT R22, R22, 0xffbfffff, RZ, 0xc0, !PT ;  /* 0xffbfffff16167812 */ /* 0x000fe400078ec0ff */
[----:B------:R-:W-:Y:S01]  /*ebcd0*/  PRMT R0, R15, 0x7771, RZ ;  /* 0x000077710f007816 */ /* 0x000fe200000000ff */
[----:B------:R-:W3:Y:S08]  /*ebce0*/  LDL.LU.64 R4, [R1+0x38c0] ;  /* 0x0038c00001047983 */ /* 0x000ef00000300a00 */
[----:B------:R-:W-:Y:S01]  /*ebcf0*/  @P6 LOP3.LUT R22, R22, 0x400000, RZ, 0xfc, !PT ;  /* 0x0040000016166812 */ /* 0x000fe200078efcff */
[----:B------:R0:W-:Y:S01]  /*ebd00*/  @P5 STG.E.U8 desc[UR10][R18.64], R0 ;  /* 0x0000000012005986 */ /* 0x0001e2000c10110a */
[----:B------:R-:W-:-:S03]  /*ebd10*/  LOP3.LUT P6, RZ, R236, 0x200000, RZ, 0xc0, !PT ;  /* 0x00200000ecff7812 */ /* 0x000fc600078cc0ff */
[----:B------:R-:W3:Y:S01]  /*ebd20*/  LDL.LU.64 R226, [R1+0x38c8] ;  /* 0x0038c80001e27983 */ /* 0x000ee20000300a00 */
[----:B0-----:R-:W-:-:S03]  /*ebd30*/  PRMT R0, R15, 0x7772, RZ ;  /* 0x000077720f007816 */ /* 0x001fc600000000ff */
[----:B------:R-:W3:Y:S06]  /*ebd40*/  LDL.LU.64 R18, [R1+0x38d8] ;  /* 0x0038d80001127983 */ /* 0x000eec0000300a00 */
[----:B------:R0:W-:Y:S01]  /*ebd50*/  @P6 STG.E.U8 desc[UR10][R16.64], R0 ;  /* 0x0000000010006986 */ /* 0x0001e2000c10110a */
[C---:B------:R-:W-:Y:S02]  /*ebd60*/  LOP3.LUT P6, RZ, R22.reuse, 0x400000, RZ, 0xc0, !PT ;  /* 0x0040000016ff7812 */ /* 0x040fe400078cc0ff */
[----:B0-----:R-:W-:Y:S01]  /*ebd70*/  PRMT R0, R15, 0x7773, RZ ;  /* 0x000077730f007816 */ /* 0x001fe200000000ff */
[----:B------:R-:W3:Y:S10]  /*ebd80*/  LDL.LU.64 R16, [R1+0x38e8] ;  /* 0x0038e80001107983 */ /* 0x000ef40000300a00 */
[----:B--2---:R0:W-:Y:S01]  /*ebd90*/  @P6 STG.E.U8 desc[UR10][R240.64], R0 ;  /* 0x00000000f0006986 */ /* 0x0041e2000c10110a */
[----:B------:R-:W-:-:S03]  /*ebda0*/  LOP3.LUT P6, RZ, R22, 0x200000, RZ, 0xc0, !PT ;  /* 0x0020000016ff7812 */ /* 0x000fc600078cc0ff */
[----:B0-----:R-:W2:Y:S01]  /*ebdb0*/  LDL.LU.64 R240, [R1+0x38f0] ;  /* 0x0038f00001f07983 */ /* 0x001ea20000300a00 */
[----:B------:R-:W-:-:S03]  /*ebdc0*/  PRMT R0, R20, 0x7770, RZ ;  /* 0x0000777014007816 */ /* 0x000fc600000000ff */
[----:B------:R-:W2:Y:S06]  /*ebdd0*/  LDL.LU R15, [R1+0x308] ;  /* 0x00030800010f7983 */ /* 0x000eac0000300800 */
[----:B----4-:R0:W-:Y:S04]  /*ebde0*/  @P6 STG.E.U8 desc[UR10][R238.64], R0 ;  /* 0x00000000ee006986 */ /* 0x0101e8000c10110a */
[----:B0-----:R-:W4:Y:S01]  /*ebdf0*/  LDL.LU.64 R238, [R1+0x38f8] ;  /* 0x0038f80001ee7983 */ /* 0x001f220000300a00 */
[----:B------:R-:W-:-:S02]  /*ebe00*/  LOP3.LUT P6, RZ, R22, 0x100000, RZ, 0xc0, !PT ;  /* 0x0010000016ff7812 */ /* 0x000fc400078cc0ff */
[----:B------:R-:W-:-:S11]  /*ebe10*/  PRMT R0, R20, 0x7771, RZ ;  /* 0x0000777114007816 */ /* 0x000fd600000000ff */
        /* <DEDUP_REMOVED lines=32> */
[----:B--2---:R0:W-:Y:S04]  /*ec020*/  @P4 STG.E.U8 desc[UR10][R240.64], R0 ;  /* 0x00000000f0004986 */ /* 0x0041e8000c10110a */
[----:B0-----:R-:W2:Y:S01]  /*ec030*/  LDL.LU.64 R240, [R1+0x3908] ;  /* 0x0039080001f07983 */ /* 0x001ea20000300a00 */
[----:B------:R-:W-:-:S05]  /*ec040*/  PRMT R0, R15, 0x7770, RZ ;  /* 0x000077700f007816 */ /* 0x000fca00000000ff */
[----:B----4-:R0:W-:Y:S04]  /*ec050*/  @P5 STG.E.U8 desc[UR10][R238.64], R0 ;  /* 0x00000000ee005986 */ /* 0x0101e8000c10110a */
[----:B0-----:R-:W4:Y:S04]  /*ec060*/  LDL.LU.64 R238, [R1+0x3918] ;  /* 0x0039180001ee7983 */ /* 0x001f280000300a00 */
[----:B------:R-:W3:Y:S04]  /*ec070*/  LDL.LU.64 R226, [R1+0x3920] ;  /* 0x0039200001e27983 */ /* 0x000ee80000300a00 */
[----:B------:R-:W3:Y:S04]  /*ec080*/  LDL.LU.64 R18, [R1+0x3928] ;  /* 0x0039280001127983 */ /* 0x000ee80000300a00 */
[----:B------:R-:W3:Y:S04]  /*ec090*/  LDL.LU.64 R16, [R1+0x3930] ;  /* 0x0039300001107983 */ /* 0x000ee80000300a00 */
[----:B------:R-:W3:Y:S04]  /*ec0a0*/  LDL.LU.64 R242, [R1+0x3940] ;  /* 0x0039400001f27983 */ /* 0x000ee80000300a00 */
[----:B------:R-:W3:Y:S01]  /*ec0b0*/  LDL.LU R225, [R1+0x31c] ;  /* 0x00031c0001e17983 */ /* 0x000ee20000300800 */
[----:B------:R-:W-:-:S02]  /*ec0c0*/  LOP3.LUT P2, RZ, R237, 0x10, RZ, 0xc0, !PT ;  /* 0x00000010edff7812 */ /* 0x000fc4000784c0ff */
[----:B------:R-:W-:Y:S02]  /*ec0d0*/  PRMT R0, R15, 0x7771, RZ ;  /* 0x000077710f007816 */ /* 0x000fe400000000ff */
[C---:B------:R-:W-:Y:S02]  /*ec0e0*/  LOP3.LUT P3, RZ, R237.reuse, 0x20, RZ, 0xc0, !PT ;  /* 0x00000020edff7812 */ /* 0x040fe4000786c0ff */
[----:B------:R-:W-:Y:S02]  /*ec0f0*/  LOP3.LUT P6, RZ, R237, 0x10000, RZ, 0xc0, !PT ;  /* 0x00010000edff7812 */ /* 0x000fe400078cc0ff */
[----:B------:R-:W-:-:S11]  /*ec100*/  LOP3.LUT R22, R22, 0xffffff7f, RZ, 0xc0, !PT ;  /* 0xffffff7f16167812 */ /* 0x000fd600078ec0ff */
[----:B------:R-:W-:Y:S02]  /*ec110*/  @P6 LOP3.LUT R22, R22, 0x80, RZ, 0xfc, !PT ;  /* 0x0000008016166812 */ /* 0x000fe400078efcff */
[----:B------:R-:W-:Y:S02]  /*ec120*/  LOP3.LUT P6, RZ, R237, 0x8000, RZ, 0xc0, !PT ;  /* 0x00008000edff7812 */ /* 0x000fe400078cc0ff */
[----:B------:R-:W-:Y:S01]  /*ec130*/  LOP3.LUT R22, R22, 0xfffffeff, RZ, 0xc0, !PT ;  /* 0xfffffeff16167812 */ /* 0x000fe200078ec0ff */
[----:B--2---:R0:W-:Y:S04]  /*ec140*/  @P2 STG.E.U8 desc[UR10][R240.64], R0 ;  /* 0x00000000f0002986 */ /* 0x0041e8000c10110a */
[----:B0-----:R-:W2:Y:S01]  /*ec150*/  LDL.LU.64 R240, [R1+0x3948] ;  /* 0x0039480001f07983 */ /* 0x001ea20000300a00 */
[----:B------:R-:W-:-:S03]  /*ec160*/  PRMT R0, R15, 0x7772, RZ ;  /* 0x000077720f007816 */ /* 0x000fc600000000ff */
[----:B------:R-:W2:Y:S04]  /*ec170*/  LDL.LU R20, [R1+0x30c] ;  /* 0x00030c0001147983 */ /* 0x000ea80000300800 */
[----:B----4-:R0:W-:Y:S04]  /*ec180*/  @P3 STG.E.U8 desc[UR10][R238.64], R0 ;  /* 0x00000000ee003986 */ /* 0x0101e8000c10110a */
[----:B0-----:R-:W4:Y:S01]  /*ec190*/  LDL.LU.64 R238, [R1+0x3958] ;  /* 0x0039580001ee7983 */ /* 0x001f220000300a00 */
[----:B------:R-:W-:Y:S02]  /*ec1a0*/  @P6 LOP3.LUT R22, R22, 0x100, RZ, 0xfc, !PT ;  /* 0x0000010016166812 */ /* 0x000fe400078efcff */
[----:B------:R-:W-:Y:S01]  /*ec1b0*/  LOP3.LUT P6, RZ, R237, 0x4000, RZ, 0xc0, !PT ;  /* 0x00004000edff7812 */ /* 0x000fe200078cc0ff */
[----:B------:R-:W4:Y:S01]  /*ec1c0*/  LDL.LU.64 R234, [R1+0x3960] ;  /* 0x0039600001ea7983 */ /* 0x000f220000300a00 */
[----:B------:R-:W-:-:S02]  /*ec1d0*/  LOP3.LUT R22, R22, 0xfffffdff, RZ, 0xc0, !PT ;  /* 0xfffffdff16167812 */ /* 0x000fc400078ec0ff */
[C---:B------:R-:W-:Y:S01]  /*ec1e0*/  LOP3.LUT P4, RZ, R237.reuse, 0x40, RZ, 0xc0, !PT ;  /* 0x00000040edff7812 */ /* 0x040fe2000788c0ff */
[----:B------:R-:W4:Y:S01]  /*ec1f0*/  LDL.LU.64 R232, [R1+0x3970] ;  /* 0x0039700001e87983 */ /* 0x000f220000300a00 */
[----:B------:R-:W-:Y:S02]  /*ec200*/  LOP3.LUT P5, RZ, R237, 0x80, RZ, 0xc0, !PT ;  /* 0x00000080edff7812 */ /* 0x000fe400078ac0ff */
[----:B------:R-:W-:Y:S01]  /*ec210*/  PRMT R0, R15, 0x7773, RZ ;  /* 0x000077730f007816 */ /* 0x000fe200000000ff */
[----:B------:R-:W4:Y:S04]  /*ec220*/  LDL.LU.64 R6, [R1+0x3978] ;  /* 0x0039780001067983 */ /* 0x000f280000300a00 */
[----:B------:R-:W-:Y:S01]  /*ec230*/  @P6 LOP3.LUT R22, R22, 0x200, RZ, 0xfc, !PT ;  /* 0x0000020016166812 */ /* 0x000fe200078efcff */
[----:B------:R-:W4:Y:S01]  /*ec240*/  LDL.LU R15, [R1+0x2f0] ;  /* 0x0002f000010f7983 */ /* 0x000f220000300800 */
[----:B------:R-:W-:-:S02]  /*ec250*/  LOP3.LUT P6, RZ, R237, 0x2000, RZ, 0xc0, !PT ;  /* 0x00002000edff7812 */ /* 0x000fc400078cc0ff */
[----:B------:R-:W-:Y:S01]  /*ec260*/  LOP3.LUT R22, R22, 0xfffffbff, RZ, 0xc0, !PT ;  /* 0xfffffbff16167812 */ /* 0x000fe200078ec0ff */
[----:B---3--:R0:W-:Y:S04]  /*ec270*/  @P4 STG.E.U8 desc[UR10][R226.64], R0 ;  /* 0x00000000e2004986 */ /* 0x0081e8000c10110a */
[----:B------:R-:W3:Y:S04]  /*ec280*/  LDL.LU.64 R230, [R1+0x3988] ;  /* 0x0039880001e67983 */ /* 0x000ee80000300a00 */
[----:B------:R-:W3:Y:S02]  /*ec290*/  LDL.LU.64 R228, [R1+0x3990] ;  /* 0x0039900001e47983 */ /* 0x000ee40000300a00 */
[----:B------:R-:W-:-:S02]  /*ec2a0*/  @P6 LOP3.LUT R22, R22, 0x400, RZ, 0xfc, !PT ;  /* 0x0000040016166812 */ /* 0x000fc400078efcff */
[----:B------:R-:W-:Y:S01]  /*ec2b0*/  LOP3.LUT P6, RZ, R237, 0x1000, RZ, 0xc0, !PT ;  /* 0x00001000edff7812 */ /* 0x000fe200078cc0ff */
[----:B------:R-:W3:Y:S01]  /*ec2c0*/  LDL.LU.64 R4, [R1+0x3998] ;  /* 0x0039980001047983 */ /* 0x000ee20000300a00 */
[----:B------:R-:W-:Y:S02]  /*ec2d0*/  LOP3.LUT R22, R22, 0xfffff7ff, RZ, 0xc0, !PT ;  /* 0xfffff7ff16167812 */ /* 0x000fe400078ec0ff */
[----:B0-----:R-:W-:Y:S01]  /*ec2e0*/  PRMT R0, R225, 0x7770, RZ ;  /* 0x00007770e1007816 */ /* 0x001fe200000000ff */
[----:B------:R-:W3:Y:S08]  /*ec2f0*/  LDL.LU.64 R226, [R1+0x39a8] ;  /* 0x0039a80001e27983 */ /* 0x000ef00000300a00 */
        /* <DEDUP_REMOVED lines=9> */
[----:B------:R0:W-:Y:S10]  /*ec390*/  @P5 STG.E.U8 desc[UR10][R18.64], R0 ;  /* 0x0000000012005986 */ /* 0x0001f4000c10110a */
[----:B------:R-:W-:-:S02]  /*ec3a0*/  @P6 LOP3.LUT R22, R22, 0x4000, RZ, 0xfc, !PT ;  /* 0x0000400016166812 */ /* 0x000fc400078efcff */
[----:B------:R-:W-:Y:S01]  /*ec3b0*/  LOP3.LUT P6, RZ, R237, 0x100, RZ, 0xc0, !PT ;  /* 0x00000100edff7812 */ /* 0x000fe200078cc0ff */
[----:B0-----:R-:W3:Y:S01]  /*ec3c0*/  LDL.LU.64 R18, [R1+0x39b0] ;  /* 0x0039b00001127983 */ /* 0x001ee20000300a00 */
[----:B------:R-:W-:-:S11]  /*ec3d0*/  PRMT R0, R225, 0x7771, RZ ;  /* 0x00007771e1007816 */ /* 0x000fd600000000ff */
[----:B------:R0:W-:Y:S01]  /*ec3e0*/  @P6 STG.E.U8 desc[UR10][R16.64], R0 ;  /* 0x0000000010006986 */ /* 0x0001e2000c10110a */
[C---:B------:R-:W-:Y:S02]  /*ec3f0*/  LOP3.LUT P6, RZ, R22.reuse, 0x4000, RZ, 0xc0, !PT ;  /* 0x0000400016ff7812 */ /* 0x040fe400078cc0ff */
[----:B0-----:R-:W-:Y:S01]  /*ec400*/  PRMT R0, R225, 0x7772, RZ ;  /* 0x00007772e1007816 */ /* 0x001fe200000000ff */
[----:B------:R-:W3:Y:S10]  /*ec410*/  LDL.LU.64 R16, [R1+0x39b8] ;  /* 0x0039b80001107983 */ /* 0x000ef40000300a00 */
[----:B------:R0:W-:Y:S01]  /*ec420*/  @P6 STG.E.U8 desc[UR10][R242.64], R0 ;  /* 0x00000000f2006986 */ /* 0x0001e2000c10110a */
[----:B------:R-:W-:-:S02]  /*ec430*/  LOP3.LUT P6, RZ, R22, 0x2000, RZ, 0xc0, !PT ;  /* 0x0000200016ff7812 */ /* 0x000fc400078cc0ff */
[----:B0-----:R-:W-:Y:S01]  /*ec440*/  PRMT R0, R225, 0x7773, RZ ;  /* 0x00007773e1007816 */ /* 0x001fe200000000ff */
[----:B------:R-:W3:Y:S10]  /*ec450*/  LDL.LU.64 R242, [R1+0x39c0] ;  /* 0x0039c00001f27983 */ /* 0x000ef40000300a00 */
[----:B--2---:R0:W-:Y:S01]  /*ec460*/  @P6 STG.E.U8 desc[UR10][R240.64], R0 ;  /* 0x00000000f0006986 */ /* 0x0041e2000c10110a */
[----:B------:R-:W-:-:S02]  /*ec470*/  LOP3.LUT P6, RZ, R22, 0x1000, RZ, 0xc0, !PT ;  /* 0x0000100016ff7812 */ /* 0x000fc400078cc0ff */
[----:B0-----:R-:W-:Y:S01]  /*ec480*/  PRMT R0, R20, 0x7770, RZ ;  /* 0x0000777014007816 */ /* 0x001fe200000000ff */
[----:B------:R-:W2:Y:S10]  /*ec490*/  LDL.LU.64 R240, [R1+0x39c8] ;  /* 0x0039c80001f07983 */ /* 0x000eb40000300a00 */
[----:B----4-:R0:W-:Y:S04]  /*ec4a0*/  @P6 STG.E.U8 desc[UR10][R238.64], R0 ;  /* 0x00000000ee006986 */ /* 0x0101e8000c10110a */
[----:B0-----:R-:W4:Y:S01]  /*ec4b0*/  LDL.LU.64 R238, [R1+0x5240] ;  /* 0x0052400001ee7983 */ /* 0x001f220000300a00 */
[----:B------:R-:W-:-:S02]  /*ec4c0*/  LOP3.LUT P6, RZ, R22, 0x800, RZ, 0xc0, !PT ;  /* 0x0000080016ff7812 */ /* 0x000fc400078cc0ff */
        /* <DEDUP_REMOVED lines=10> */
[----:B---3--:R0:W-:Y:S01]  /*ec570*/  @P6 STG.E.U8 desc[UR10][R230.64], R0 ;  /* 0x00000000e6006986 */ /* 0x0081e2000c10110a */
        /* <DEDUP_REMOVED lines=11> */
[C---:B------:R-:W-:Y:S02]  /*ec630*/  LOP3.LUT P4, RZ, R237.reuse, 0x200000, RZ, 0xc0, !PT ;  /* 0x00200000edff7812 */ /* 0x040fe4000788c0ff */
[----:B------:R-:W-:Y:S02]  /*ec640*/  LOP3.LUT P5, RZ, R237, 0x400000, RZ, 0xc0, !PT ;  /* 0x00400000edff7812 */ /* 0x000fe400078ac0ff */
[----:B----4-:R-:W-:-:S05]  /*ec650*/  PRMT R0, R238, 0x7770, RZ ;  /* 0x00007770ee007816 */ /* 0x010fca00000000ff */
[----:B------:R0:W-:Y:S02]  /*ec660*/  @P2 STG.E.U8 desc[UR10][R18.64], R0 ;  /* 0x0000000012002986 */ /* 0x0001e4000c10110a */
[----:B0-----:R-:W-:-:S05]  /*ec670*/  PRMT R0, R238, 0x7771, RZ ;  /* 0x00007771ee007816 */ /* 0x001fca00000000ff */
[----:B------:R0:W-:Y:S02]  /*ec680*/  @P3 STG.E.U8 desc[UR10][R16.64], R0 ;  /* 0x0000000010003986 */ /* 0x0001e4000c10110a */
[----:B0-----:R-:W-:-:S05]  /*ec690*/  PRMT R0, R238, 0x7772, RZ ;  /* 0x00007772ee007816 */ /* 0x001fca00000000ff */
[----:B------:R0:W-:Y:S02]  /*ec6a0*/  @P4 STG.E.U8 desc[UR10][R242.64], R0 ;  /* 0x00000000f2004986 */ /* 0x0001e4000c10110a */
[----:B0-----:R-:W-:Y:S02]  /*ec6b0*/  PRMT R0, R238, 0x7773, RZ ;  /* 0x00007773ee007816 */ /* 0x001fe400000000ff */
[----:B------:R-:W3:Y:S04]  /*ec6c0*/  LDL.LU R238, [R1+0x523c] ;  /* 0x00523c0001ee7983 */ /* 0x000ee80000300800 */
[----:B--2---:R0:W-:Y:S04]  /*ec6d0*/  @P5 STG.E.U8 desc[UR10][R240.64], R0 ;  /* 0x00000000f0005986 */ /* 0x0041e8000c10110a */
[----:B0-----:R-:W2:Y:S04]  /*ec6e0*/  LDL.LU.64 R240, [R1+0x39d0] ;  /* 0x0039d00001f07983 */ /* 0x001ea80000300a00 */
[----:B------:R-:W4:Y:S04]  /*ec6f0*/  LDL.LU.64 R4, [R1+0x39d8] ;  /* 0x0039d80001047983 */ /* 0x000f280000300a00 */
[----:B------:R-:W4:Y:S04]  /*ec700*/  LDL.LU.64 R226, [R1+0x39e0] ;  /* 0x0039e00001e27983 */ /* 0x000f280000300a00 */
[----:B------:R-:W3:Y:S04]  /*ec710*/  LDL.LU R15, [R1+0x2f4] ;  /* 0x0002f400010f7983 */ /* 0x000ee80000300800 */
[----:B------:R-:W4:Y:S04]  /*ec720*/  LDL.LU.64 R18, [R1+0x39e8] ;  /* 0x0039e80001127983 */ /* 0x000f280000300a00 */
[----:B------:R-:W4:Y:S04]  /*ec730*/  LDL.LU.64 R16, [R1+0x39f0] ;  /* 0x0039f00001107983 */ /* 0x000f280000300a00 */
[----:B------:R-:W4:Y:S04]  /*ec740*/  LDL.LU.64 R242, [R1+0x39f8] ;  /* 0x0039f80001f27983 */ /* 0x000f280000300a00 */
[----:B------:R-:W4:Y:S01]  /*ec750*/  LDL.LU R21, [R1+0x2e4] ;  /* 0x0002e40001157983 */ /* 0x000f220000300800 */
[----:B------:R-:W-:-:S02]  /*ec760*/  LOP3.LUT P2, RZ, R237, 0x800000, RZ, 0xc0, !PT ;  /* 0x00800000edff7812 */ /* 0x000fc4000784c0ff */
[----:B------:R-:W-:Y:S02]  /*ec770*/  LOP3.LUT R23, R23, 0x7fffffff, RZ, 0xc0, !PT ;  /* 0x7fffffff17177812 */ /* 0x000fe400078ec0ff */
[----:B------:R-:W-:Y:S02]  /*ec780*/  LOP3.LUT R22, R22, 0xfffffffe, RZ, 0xc0, !PT ;  /* 0xfffffffe16167812 */ /* 0x000fe400078ec0ff */
[C---:B------:R-:W-:Y:S02]  /*ec790*/  LOP3.LUT P3, RZ, R237.reuse, 0x1000000, RZ, 0xc0, !PT ;  /* 0x01000000edff7812 */ /* 0x040fe4000786c0ff */
[C---:B------:R-:W-:Y:S02]  /*ec7a0*/  LOP3.LUT P4, RZ, R237.reuse, 0x2000000, RZ, 0xc0, !PT ;  /* 0x02000000edff7812 */ /* 0x040fe4000788c0ff */
[----:B------:R-:W-:Y:S02]  /*ec7b0*/  LOP3.LUT P5, RZ, R237, 0x4000000, RZ, 0xc0, !PT ;  /* 0x04000000edff7812 */ /* 0x000fe400078ac0ff */
[----:B---3--:R-:W-:-:S05]  /*ec7c0*/  PRMT R0, R15, 0x7770, RZ ;  /* 0x000077700f007816 */ /* 0x008fca00000000ff */
[----:B--2---:R0:W-:Y:S04]  /*ec7d0*/  @P2 STG.E.U8 desc[UR10][R240.64], R0 ;  /* 0x00000000f0002986 */ /* 0x0041e8000c10110a */
[----:B0-----:R-:W2:Y:S01]  /*ec7e0*/  LDL.LU.64 R240, [R1+0x3a00] ;  /* 0x003a000001f07983 */ /* 0x001ea20000300a00 */
[----:B------:R-:W-:-:S13]  /*ec7f0*/  LOP3.LUT P6, RZ, R238, 0x8, RZ, 0xc0, !PT ;  /* 0x00000008eeff7812 */ /* 0x000fda00078cc0ff */
[----:B------:R-:W-:Y:S02]  /*ec800*/  @P6 LOP3.LUT R23, R23, 0x80000000, RZ, 0xfc, !PT ;  /* 0x8000000017176812 */ /* 0x000fe400078efcff */
        /* <DEDUP_REMOVED lines=21> */
[----:B------:R-:W3:Y:S04]  /*ec960*/  LDL.LU.64 R236, [R1+0x3a08] ;  /* 0x003a080001ec7983 */ /* 0x000ee80000300a00 */
[----:B------:R-:W3:Y:S04]  /*ec970*/  LDL.LU.64 R234, [R1+0x3a10] ;  /* 0x003a100001ea7983 */ /* 0x000ee80000300a00 */
[----:B------:R-:W3:Y:S04]  /*ec980*/  LDL.LU R225, [R1+0x2f8] ;  /* 0x0002f80001e17983 */ /* 0x000ee80000300800 */
[----:B------:R-:W3:Y:S04]  /*ec990*/  LDL.LU.64 R232, [R1+0x3a18] ;  /* 0x003a180001e87983 */ /* 0x000ee80000300a00 */
[----:B------:R-:W3:Y:S01]  /*ec9a0*/  LDL.LU.64 R6, [R1+0x3a20] ;  /* 0x003a200001067983 */ /* 0x000ee20000300a00 */
[----:B------:R-:W-:-:S03]  /*ec9b0*/  PRMT R0, R15, 0x7771, RZ ;  /* 0x000077710f007816 */ /* 0x000fc600000000ff */
[----:B------:R-:W3:Y:S04]  /*ec9c0*/  LDL.LU.64 R230, [R1+0x3a28] ;  /* 0x003a280001e67983 */ /* 0x000ee80000300a00 */
[----:B----4-:R0:W-:Y:S04]  /*ec9d0*/  @P3 STG.E.U8 desc[UR10][R4.64], R0 ;  /* 0x0000000004003986 */ /* 0x0101e8000c10110a */
[----:B------:R-:W4:Y:S04]  /*ec9e0*/  LDL.LU R20, [R1+0x2e8] ;  /* 0x0002e80001147983 */ /* 0x000f280000300800 */
[----:B------:R-:W4:Y:S01]  /*ec9f0*/  LDL.LU.64 R228, [R1+0x3a30] ;  /* 0x003a300001e47983 */ /* 0x000f220000300a00 */
[----:B0-----:R-:W-:-:S03]  /*eca00*/  PRMT R0, R15, 0x7772, RZ ;  /* 0x000077720f007816 */ /* 0x001fc600000000ff */
[----:B------:R-:W4:Y:S04]  /*eca10*/  LDL.LU.64 R4, [R1+0x3a38] ;  /* 0x003a380001047983 */ /* 0x000f280000300a00 */
[----:B------:R0:W-:Y:S02]  /*eca20*/  @P4 STG.E.U8 desc[UR10][R226.64], R0 ;  /* 0x00000000e2004986 */ /* 0x0001e4000c10110a */
[----:B0-----:R-:W-:Y:S02]  /*eca30*/  PRMT R0, R15, 0x7773, RZ ;  /* 0x000077730f007816 */ /* 0x001fe400000000ff */
        /* <DEDUP_REMOVED lines=23> */
[----:B---3--:R0:W-:Y:S01]  /*ecbb0*/  @P6 STG.E.U8 desc[UR10][R236.64], R0 ;  /* 0x00000000ec006986 */ /* 0x0081e2000c10110a */
        /* <DEDUP_REMOVED lines=53> */
[----:B------:R-:W2:Y:S01]  /*ecf10*/  LDL.LU.64 R234, [R1+0x3aa8] ;  /* 0x003aa80001ea7983 */ /* 0x000ea20000300a00 */
[----:B------:R-:W-:-:S03]  /*ecf20*/  LOP3.LUT R23, R23, 0xf7ffffff, RZ, 0xc0, !PT ;  /* 0xf7ffffff17177812 */ /* 0x000fc600078ec0ff */
[----:B------:R-:W2:Y:S01]  /*ecf30*/  LDL.LU R15, [R1+0x2c0] ;  /* 0x0002c000010f7983 */ /* 0x000ea20000300800 */
[----:B------:R-:W-:-:S03]  /*ecf40*/  @P6 LOP3.LUT R23, R23, 0x8000000, RZ, 0xfc, !PT ;  /* 0x0800000017176812 */ /* 0x000fc600078efcff */
[----:B------:R-:W2:Y:S01]  /*ecf50*/  LDL.LU.64 R232, [R1+0x3ab0] ;  /* 0x003ab00001e87983 */ /* 0x000ea20000300a00 */
[C---:B------:R-:W-:Y:S02]  /*ecf60*/  LOP3.LUT P6, RZ, R238.reuse, 0x20000, RZ, 0xc0, !PT ;  /* 0x00020000eeff7812 */ /* 0x040fe400078cc0ff */
[----:B------:R-:W-:Y:S01]  /*ecf70*/  LOP3.LUT R23, R23, 0xefffffff, RZ, 0xc0, !PT ;  /* 0xefffffff17177812 */ /* 0x000fe200078ec0ff */
[----:B------:R-:W2:Y:S01]  /*ecf80*/  LDL.LU.64 R6, [R1+0x3ab8] ;  /* 0x003ab80001067983 */ /* 0x000ea20000300a00 */
[----:B------:R-:W-:-:S03]  /*ecf90*/  LOP3.LUT P3, RZ, R238, 0x800, RZ, 0xc0, !PT ;  /* 0x00000800eeff7812 */ /* 0x000fc6000786c0ff */
[----:B------:R-:W2:Y:S06]  /*ecfa0*/  LDL.LU.64 R230, [R1+0x3ac0] ;  /* 0x003ac00001e67983 */ /* 0x000eac0000300a00 */
[----:B------:R-:W-:Y:S02]  /*ecfb0*/  @P6 LOP3.LUT R23, R23, 0x10000000, RZ, 0xfc, !PT ;  /* 0x1000000017176812 */ /* 0x000fe400078efcff */
[----:B------:R-:W-:Y:S02]  /*ecfc0*/  LOP3.LUT P6, RZ, R238, 0x10000, RZ, 0xc0, !PT ;  /* 0x00010000eeff7812 */ /* 0x000fe400078cc0ff */
[----:B------:R-:W-:-:S02]  /*ecfd0*/  LOP3.LUT R23, R23, 0xdfffffff, RZ, 0xc0, !PT ;  /* 0xdfffffff17177812 */ /* 0x000fc400078ec0ff */
[----:B------:R-:W-:Y:S02]  /*ecfe0*/  LOP3.LUT P4, RZ, R238, 0x1000, RZ, 0xc0, !PT ;  /* 0x00001000eeff7812 */ /* 0x000fe4000788c0ff */
[----:B---3--:R-:W-:-:S07]  /*ecff0*/  PRMT R0, R18, 0x7770, RZ ;  /* 0x0000777012007816 */ /* 0x008fce00000000ff */
[----:B------:R-:W-:Y:S02]  /*ed000*/  @P6 LOP3.LUT R23, R23, 0x20000000, RZ, 0xfc, !PT ;  /* 0x2000000017176812 */ /* 0x000fe400078efcff */
[C---:B------:R-:W-:Y:S01]  /*ed010*/  LOP3.LUT P6, RZ, R238.reuse, 0x8000, RZ, 0xc0, !PT ;  /* 0x00008000eeff7812 */ /* 0x040fe200078cc0ff */
[----:B------:R0:W-:Y:S01]  /*ed020*/  @P3 STG.E.U8 desc[UR10][R228.64], R0 ;  /* 0x00000000e4003986 */ /* 0x0001e2000c10110a */
[----:B------:R-:W-:Y:S02]  /*ed030*/  LOP3.LUT P5, RZ, R238, 0x2000, RZ, 0xc0, !PT ;  /* 0x00002000eeff7812 */ /* 0x000fe400078ac0ff */
[----:B------:R-:W-:Y:S02]  /*ed040*/  LOP3.LUT R23, R23, 0xbfffffff, RZ, 0xc0, !PT ;  /* 0xbfffffff17177812 */ /* 0x000fe400078ec0ff */
[----:B0-----:R-:W-:Y:S01]  /*ed050*/  PRMT R0, R18, 0x7771, RZ ;  /* 0x0000777112007816 */ /* 0x001fe200000000ff */
[----:B------:R-:W3:Y:S06]  /*ed060*/  LDL.LU.64 R228, [R1+0x3ac8] ;  /* 0x003ac80001e47983 */ /* 0x000eec0000300a00 */
[----:B------:R-:W-:-:S02]  /*ed070*/  @P6 LOP3.LUT R23, R23, 0x40000000, RZ, 0xfc, !PT ;  /* 0x4000000017176812 */ /* 0x000fc400078efcff */
[----:B------:R-:W-:Y:S01]  /*ed080*/  LOP3.LUT P6, RZ, R238, 0x4000, RZ, 0xc0, !PT ;  /* 0x00004000eeff7812 */ /* 0x000fe200078cc0ff */
[----:B----4-:R0:W-:Y:S02]  /*ed090*/  @P4 STG.E.U8 desc[UR10][R4.64], R0 ;  /* 0x0000000004004986 */ /* 0x0101e4000c10110a */
[C---:B0-----:R-:W-:Y:S02]  /*ed0a0*/  PRMT R0, R18.reuse, 0x7772, RZ ;  /* 0x0000777212007816 */ /* 0x041fe400000000ff */
[----:B------:R-:W4:Y:S04]  /*ed0b0*/  LDL.LU.64 R4, [R1+0x3ad0] ;  /* 0x003ad00001047983 */ /* 0x000f280000300a00 */
[----:B------:R0:W-:Y:S02]  /*ed0c0*/  @P5 STG.E.U8 desc[UR10][R226.64], R0 ;  /* 0x00000000e2005986 */ /* 0x0001e4000c10110a */
[----:B0-----:R-:W-:-:S02]  /*ed0d0*/  PRMT R0, R18, 0x7773, RZ ;  /* 0x0000777312007816 */ /* 0x001fc400000000ff */
        /* <DEDUP_REMOVED lines=41> */
[----:B------:R0:W-:Y:S02]  /*ed370*/  @P2 STG.E.U8 desc[UR10][R18.64], R0 ;  /* 0x0000000012002986 */ /* 0x0001e4000c10110a */
[----:B0-----:R-:W-:Y:S02]  /*ed380*/  PRMT R0, R239, 0x7773, RZ ;  /* 0x00007773ef007816 */ /* 0x001fe400000000ff */
[----:B------:R-:W3:Y:S04]  /*ed390*/  LDL.LU R239, [R1+0x5238] ;  /* 0x0052380001ef7983 */ /* 0x000ee80000300800 */
[----:B------:R0:W-:Y:S01]  /*ed3a0*/  @P3 STG.E.U8 desc[UR10][R16.64], R0 ;  /* 0x0000000010003986 */ /* 0x0001e2000c10110a */
[----:B------:R-:W-:Y:S02]  /*ed3b0*/  LOP3.LUT P5, RZ, R238, 0x10000000, RZ, 0xc0, !PT ;  /* 0x10000000eeff7812 */ /* 0x000fe400078ac0ff */
[----:B0-----:R-:W-:-:S05]  /*ed3c0*/  PRMT R0, R20, 0x7770, RZ ;  /* 0x0000777014007816 */ /* 0x001fca00000000ff */
[----:B------:R0:W-:Y:S04]  /*ed3d0*/  @P4 STG.E.U8 desc[UR10][R242.64], R0 ;  /* 0x00000000f2004986 */ /* 0x0001e8000c10110a */
[----:B0-----:R-:W4:Y:S01]  /*ed3e0*/  LDL.LU.64 R242, [R1+0x3b00] ;  /* 0x003b000001f27983 */ /* 0x001f220000300a00 */
[----:B------:R-:W-:-:S05]  /*ed3f0*/  PRMT R0, R20, 0x7771, RZ ;  /* 0x0000777114007816 */ /* 0x000fca00000000ff */
[----:B--2---:R0:W-:Y:S04]  /*ed400*/  @P5 STG.E.U8 desc[UR10][R240.64], R0 ;  /* 0x00000000f0005986 */ /* 0x0041e8000c10110a */
[----:B0-----:R-:W2:Y:S04]  /*ed410*/  LDL.LU.64 R240, [R1+0x3b08] ;  /* 0x003b080001f07983 */ /* 0x001ea80000300a00 */
[----:B------:R-:W3:Y:S04]  /*ed420*/  LDL.LU.64 R4, [R1+0x3b10] ;  /* 0x003b100001047983 */ /* 0x000ee80000300a00 */
[----:B------:R-:W3:Y:S04]  /*ed430*/  LDL.LU.64 R226, [R1+0x3b18] ;  /* 0x003b180001e27983 */ /* 0x000ee80000300a00 */
[----:B------:R-:W3:Y:S04]  /*ed440*/  LDL.LU.64 R18, [R1+0x3b20] ;  /* 0x003b200001127983 */ /* 0x000ee80000300a00 */
[----:B------:R-:W3:Y:S01]  /*ed450*/  LDL.LU R15, [R1+0x2d8] ;  /* 0x0002d800010f7983 */ /* 0x000ee20000300800 */
[----:B------:R-:W-:-:S03]  /*ed460*/  LOP3.LUT P2, RZ, R238, 0x20000000, RZ, 0xc0, !PT ;  /* 0x20000000eeff7812 */ /* 0x000fc6000784c0ff */
[----:B------:R-:W3:Y:S01]  /*ed470*/  LDL.LU.64 R16, [R1+0x3b28] ;  /* 0x003b280001107983 */ /* 0x000ee20000300a00 */
[----:B------:R-:W-:-:S03]  /*ed480*/  PRMT R0, R20, 0x7772, RZ ;  /* 0x0000777214007816 */ /* 0x000fc600000000ff */
[----:B------:R-:W3:Y:S01]  /*ed490*/  LDL.LU R225, [R1+0x2c8] ;  /* 0x0002c80001e17983 */ /* 0x000ee20000300800 */
[----:B------:R-:W-:Y:S02]  /*ed4a0*/  LOP3.LUT P3, RZ, R238, 0x40000000, RZ, 0xc0, !PT ;  /* 0x40000000eeff7812 */ /* 0x000fe4000786c0ff */
[----:B------:R-:W-:-:S03]  /*ed4b0*/  LOP3.LUT R23, R23, 0xffff7fff, RZ, 0xc0, !PT ;  /* 0xffff7fff17177812 */ /* 0x000fc600078ec0ff */
[----:B----4-:R0:W-:Y:S04]  /*ed4c0*/  @P2 STG.E.U8 desc[UR10][R242.64], R0 ;  /* 0x00000000f2002986 */ /* 0x0101e8000c10110a */
[----:B0-----:R-:W4:Y:S01]  /*ed4d0*/  LDL.LU.64 R242, [R1+0x3b30] ;  /* 0x003b300001f27983 */ /* 0x001f220000300a00 */
[----:B------:R-:W-:-:S05]  /*ed4e0*/  PRMT R0, R20, 0x7773, RZ ;  /* 0x0000777314007816 */ /* 0x000fca00000000ff */
[----:B--2---:R0:W-:Y:S04]  /*ed4f0*/  @P3 STG.E.U8 desc[UR10][R240.64], R0 ;  /* 0x00000000f0003986 */ /* 0x0041e8000c10110a */
[----:B0-----:R-:W2:Y:S01]  /*ed500*/  LDL.LU.64 R240, [R1+0x3b38] ;  /* 0x003b380001f07983 */ /* 0x001ea20000300a00 */
[C---:B---3--:R-:W-:Y:S02]  /*ed510*/  LOP3.LUT P6, RZ, R239.reuse, 0x200, RZ, 0xc0, !PT ;  /* 0x00000200efff7812 */ /* 0x048fe400078cc0ff */
[----:B------:R-:W-:Y:S01]  /*ed520*/  LOP3.LUT P4, RZ, R238, 0x80000000, RZ, 0xc0, !PT ;  /* 0x80000000eeff7812 */ /* 0x000fe2000788c0ff */
[----:B------:R-:W3:Y:S01]  /*ed530*/  LDL.LU.64 R236, [R1+0x3b40] ;  /* 0x003b400001ec7983 */ /* 0x000ee20000300a00 */
[----:B------:R-:W-:Y:S02]  /*ed540*/  LOP3.LUT P5, RZ, R239, 0x1, RZ, 0xc0, !PT ;  /* 0x00000001efff7812 */ /* 0x000fe400078ac0ff */
[----:B------:R-:W-:Y:S01]  /*ed550*/  PRMT R0, R15, 0x7770, RZ ;  /* 0x000077700f007816 */ /* 0x000fe200000000ff */
[----:B------:R-:W3:Y:S04]  /*ed560*/  LDL.LU R20, [R1+0x2dc] ;  /* 0x0002dc0001147983 */ /* 0x000ee80000300800 */
[----:B------:R-:W3:Y:S02]  /*ed570*/  LDL.LU.64 R234, [R1+0x3b48] ;  /* 0x003b480001ea7983 */ /* 0x000ee40000300a00 */
[----:B------:R-:W-:-:S02]  /*ed580*/  @P6 LOP3.LUT R23, R23, 0x8000, RZ, 0xfc, !PT ;  /* 0x0000800017176812 */ /* 0x000fc400078efcff */
[----:B------:R-:W-:Y:S01]  /*ed590*/  LOP3.LUT P6, RZ, R239, 0x100, RZ, 0xc0, !PT ;  /* 0x00000100efff7812 */ /* 0x000fe200078cc0ff */
[----:B------:R0:W-:Y:S01]  /*ed5a0*/  @P4 STG.E.U8 desc[UR10][R4.64], R0 ;  /* 0x0000000004004986 */ /* 0x0001e2000c10110a */
[----:B------:R-:W-:-:S03]  /*ed5b0*/  LOP3.LUT R23, R23, 0xfffeffff, RZ, 0xc0, !PT ;  /* 0xfffeffff17177812 */ /* 0x000fc600078ec0ff */
[----:B------:R-:W3:Y:S04]  /*ed5c0*/  LDL.LU.64 R232, [R1+0x3b50] ;  /* 0x003b500001e87983 */ /* 0x000ee80000300a00 */
[----:B------:R-:W3:Y:S04]  /*ed5d0*/  LDL.LU.64 R6, [R1+0x3b58] ;  /* 0x003b580001067983 */ /* 0x000ee80000300a00 */
[----:B------:R-:W-:Y:S01]  /*ed5e0*/  @P6 LOP3.LUT R23, R23, 0x10000, RZ, 0xfc, !PT ;  /* 0x0001000017176812 */ /* 0x000fe200078efcff */
[----:B------:R-:W3:Y:S01]  /*ed5f0*/  LDL.LU.64 R230, [R1+0x3b60] ;  /* 0x003b600001e67983 */ /* 0x000ee20000300a00 */
[----:B------:R-:W-:-:S02]  /*ed600*/  LOP3.LUT P6, RZ, R239, 0x80, RZ, 0xc0, !PT ;  /* 0x00000080efff7812 */ /* 0x000fc400078cc0ff */
[----:B------:R-:W-:Y:S01]  /*ed610*/  LOP3.LUT R23, R23, 0xfffdffff, RZ, 0xc0, !PT ;  /* 0xfffdffff17177812 */ /* 0x000fe200078ec0ff */
[----:B------:R-:W3:Y:S01]  /*ed620*/  LDL.LU.64 R228, [R1+0x3b68] ;  /* 0x003b680001e47983 */ /* 0x000ee20000300a00 */
[----:B0-----:R-:W-:-:S03]  /*ed630*/  PRMT R0, R15, 0x7771, RZ ;  /* 0x000077710f007816 */ /* 0x001fc600000000ff */
[----:B------:R-:W3:Y:S06]  /*ed640*/  LDL.LU.64 R4, [R1+0x3b70] ;  /* 0x003b700001047983 */ /* 0x000eec0000300a00 */
        /* <DEDUP_REMOVED lines=21> */
[----:B------:R-:W-:Y:S02]  /*ed7a0*/  LOP3.LUT P6, RZ, R23, 0x400000, RZ, 0xc0, !PT ;  /* 0x0040000017ff7812 */ /* 0x000fe400078cc0ff */
[----:B0-----:R-:W-:Y:S01]  /*ed7b0*/  PRMT R0, R15, 0x7773, RZ ;  /* 0x000077730f007816 */ /* 0x001fe200000000ff */
[----:B------:R-:W3:Y:S10]  /*ed7c0*/  LDL.LU.64 R18, [R1+0x3b80] ;  /* 0x003b800001127983 */ /* 0x000ef40000300a00 */
[----:B------:R0:W-:Y:S01]  /*ed7d0*/  @P6 STG.E.U8 desc[UR10][R16.64], R0 ;  /* 0x0000000010006986 */ /* 0x0001e2000c10110a */
[----:B------:R-:W-:-:S02]  /*ed7e0*/  LOP3.LUT P6, RZ, R23, 0x200000, RZ, 0xc0, !PT ;  /* 0x0020000017ff7812 */ /* 0x000fc400078cc0ff */
[----:B0-----:R-:W-:Y:S01]  /*ed7f0*/  PRMT R0, R225, 0x7770, RZ ;  /* 0x00007770e1007816 */ /* 0x001fe200000000ff */
[----:B------:R-:W3:Y:S04]  /*ed800*/  LDL.LU.64 R16, [R1+0x3b88] ;  /* 0x003b880001107983 */ /* 0x000ee80000300a00 */
[----:B------:R-:W3:Y:S06]  /*ed810*/  LDL.LU R15, [R1+0x2b0] ;  /* 0x0002b000010f7983 */ /* 0x000eec0000300800 */
[----:B----4-:R0:W-:Y:S01]  /*ed820*/  @P6 STG.E.U8 desc[UR10][R242.64], R0 ;  /* 0x00000000f2006986 */ /* 0x0101e2000c10110a */
[----:B------:R-:W-:-:S02]  /*ed830*/  LOP3.LUT P6, RZ, R23, 0x100000, RZ, 0xc0, !PT ;  /* 0x0010000017ff7812 */ /* 0x000fc400078cc0ff */
[----:B0-----:R-:W-:Y:S01]  /*ed840*/  PRMT R0, R225, 0x7771, RZ ;  /* 0x00007771e1007816 */ /* 0x001fe200000000ff */
[----:B------:R-:W4:Y:S10]  /*ed850*/  LDL.LU.64 R242, [R1+0x3b90] ;  /* 0x003b900001f27983 */ /* 0x000f340000300a00 */
[----:B--2---:R0:W-:Y:S04]  /*ed860*/  @P6 STG.E.U8 desc[UR10][R240.64], R0 ;  /* 0x00000000f0006986 */ /* 0x0041e8000c10110a */
[----:B0-----:R-:W2:Y:S01]  /*ed870*/  LDL.LU.64 R240, [R1+0x5230] ;  /* 0x0052300001f07983 */ /* 0x001ea20000300a00 */
[----:B------:R-:W-:-:S02]  /*ed880*/  LOP3.LUT P6, RZ, R23, 0x80000, RZ, 0xc0, !PT ;  /* 0x0008000017ff7812 */ /* 0x000fc400078cc0ff */
[----:B------:R-:W-:-:S11]  /*ed890*/  PRMT R0, R225, 0x7772, RZ ;  /* 0x00007772e1007816 */ /* 0x000fd600000000ff */
        /* <DEDUP_REMOVED lines=18> */
[C---:B------:R-:W-:Y:S02]  /*ed9c0*/  LOP3.LUT P3, RZ, R239.reuse, 0x2000, RZ, 0xc0, !PT ;  /* 0x00002000efff7812 */ /* 0x040fe4000786c0ff */
[C---:B------:R-:W-:Y:S02]  /*ed9d0*/  LOP3.LUT P4, RZ, R239.reuse, 0x4000, RZ, 0xc0, !PT ;  /* 0x00004000efff7812 */ /* 0x040fe4000788c0ff */
[----:B------:R-:W-:Y:S02]  /*ed9e0*/  LOP3.LUT P5, RZ, R239, 0x8000, RZ, 0xc0, !PT ;  /* 0x00008000efff7812 */ /* 0x000fe400078ac0ff */
[----:B--2---:R-:W-:-:S05]  /*ed9f0*/  PRMT R0, R240, 0x7770, RZ ;  /* 0x00007770f0007816 */ /* 0x004fca00000000ff */
[----:B------:R0:W-:Y:S02]  /*eda00*/  @P1 STG.E.U8 desc[UR10][R4.64], R0 ;  /* 0x0000000004001986 */ /* 0x0001e4000c10110a */
[----:B0-----:R-:W-:-:S05]  /*eda10*/  PRMT R0, R240, 0x7771, RZ ;  /* 0x00007771f0007816 */ /* 0x001fca00000000ff */
[----:B------:R0:W-:Y:S02]  /*eda20*/  @P2 STG.E.U8 desc[UR10][R226.64], R0 ;  /* 0x00000000e2002986 */ /* 0x0001e4000c10110a */
[----:B0-----:R-:W-:-:S05]  /*eda30*/  PRMT R0, R240, 0x7772, RZ ;  /* 0x00007772f0007816 */ /* 0x001fca00000000ff */
[----:B------:R0:W-:Y:S02]  /*eda40*/  @P3 STG.E.U8 desc[UR10][R18.64], R0 ;  /* 0x0000000012003986 */ /* 0x0001e4000c10110a */
[----:B0-----:R-:W-:Y:S02]  /*eda50*/  PRMT R0, R240, 0x7773, RZ ;  /* 0x00007773f0007816 */ /* 0x001fe400000000ff */
[----:B------:R-:W2:Y:S04]  /*eda60*/  LDL.LU R240, [R1+0x5228] ;  /* 0x0052280001f07983 */ /* 0x000ea80000300800 */
[----:B------:R0:W-:Y:S02]  /*eda70*/  @P4 STG.E.U8 desc[UR10][R16.64], R0 ;  /* 0x0000000010004986 */ /* 0x0001e4000c10110a */
[----:B0-----:R-:W-:-:S05]  /*eda80*/  PRMT R0, R15, 0x7770, RZ ;  /* 0x000077700f007816 */ /* 0x001fca00000000ff */
[----:B----4-:R0:W-:Y:S04]  /*eda90*/  @P5 STG.E.U8 desc[UR10][R242.64], R0 ;  /* 0x00000000f2005986 */ /* 0x0101e8000c10110a */
        /* <DEDUP_REMOVED lines=30> */
[----:B0-----:R-:W3:Y:S06]  /*edc80*/  LDL.LU.64 R242, [R1+0x3bc8] ;  /* 0x003bc80001f27983 */ /* 0x001eec0000300a00 */
[----:B------:R-:W-:-:S02]  /*edc90*/  @P6 LOP3.LUT R23, R23, 0x2000, RZ, 0xfc, !PT ;  /* 0x0000200017176812 */ /* 0x000fc400078efcff */
[----:B------:R-:W-:Y:S01]  /*edca0*/  LOP3.LUT P6, RZ, R239, 0x200000, RZ, 0xc0, !PT ;  /* 0x00200000efff7812 */ /* 0x000fe200078cc0ff */
[----:B------:R-:W3:Y:S01]  /*edcb0*/  LDL.LU R225, [R1+0x2b4] ;  /* 0x0002b40001e17983 */ /* 0x000ee20000300800 */
[----:B------:R-:W-:Y:S02]  /*edcc0*/  LOP3.LUT R23, R23, 0xffffbfff, RZ, 0xc0, !PT ;  /* 0xffffbfff17177812 */ /* 0x000fe400078ec0ff */
[C---:B------:R-:W-:Y:S02]  /*edcd0*/  LOP3.LUT P3, RZ, R239.reuse, 0x20000, RZ, 0xc0, !PT ;  /* 0x00020000efff7812 */ /* 0x040fe4000786c0ff */
[C---:B------:R-:W-:Y:S02]  /*edce0*/  LOP3.LUT P4, RZ, R239.reuse, 0x40000, RZ, 0xc0, !PT ;  /* 0x00040000efff7812 */ /* 0x040fe4000788c0ff */
[C---:B------:R-:W-:Y:S02]  /*edcf0*/  LOP3.LUT P5, RZ, R239.reuse, 0x80000, RZ, 0xc0, !PT ;  /* 0x00080000efff7812 */ /* 0x040fe400078ac0ff */
[----:B------:R-:W-:-:S02]  /*edd00*/  LOP3.LUT P0, RZ, R239, 0x20000000, RZ, 0xc0, !PT ;  /* 0x20000000efff7812 */ /* 0x000fc4000780c0ff */
[----:B------:R-:W-:Y:S02]  /*edd10*/  LOP3.LUT P1, RZ, R239, 0x40000000, RZ, 0xc0, !PT ;  /* 0x40000000efff7812 */ /* 0x000fe4000782c0ff */
[----:B------:R-:W-:Y:S02]  /*edd20*/  @P6 LOP3.LUT R23, R23, 0x4000, RZ, 0xfc, !PT ;  /* 0x0000400017176812 */ /* 0x000fe400078efcff */
[C---:B------:R-:W-:Y:S02]  /*edd30*/  LOP3.LUT P6, RZ, R239.reuse, 0x100000, RZ, 0xc0, !PT ;  /* 0x00100000efff7812 */ /* 0x040fe400078cc0ff */
[----:B------:R-:W-:Y:S02]  /*edd40*/  LOP3.LUT P2, RZ, R239, 0x80000000, RZ, 0xc0, !PT ;  /* 0x80000000efff7812 */ /* 0x000fe4000784c0ff */
[----:B------:R-:W3:Y:S04]  /*edd50*/  LDL.LU.64 R238, [R1+0x3bd0] ;  /* 0x003bd00001ee7983 */ /* 0x000ee80000300a00 */
[----:B------:R-:W3:Y:S04]  /*edd60*/  LDL.LU.64 R236, [R1+0x3bd8] ;  /* 0x003bd80001ec7983 */ /* 0x000ee80000300a00 */
[----:B------:R-:W3:Y:S04]  /*edd70*/  LDL.LU.64 R234, [R1+0x3be0] ;  /* 0x003be00001ea7983 */ /* 0x000ee80000300a00 */
[----:B------:R-:W3:Y:S01]  /*edd80*/  LDL.LU.64 R232, [R1+0x3be8] ;  /* 0x003be80001e87983 */ /* 0x000ee20000300a00 */
[----:B------:R-:W-:-:S03]  /*edd90*/  PRMT R0, R15, 0x7772, RZ ;  /* 0x000077720f007816 */ /* 0x000fc600000000ff */
[----:B------:R-:W3:Y:S04]  /*edda0*/  LDL.LU R20, [R1+0x2a4] ;  /* 0x0002a40001147983 */ /* 0x000ee80000300800 */
[----:B------:R-:W3:Y:S04]  /*eddb0*/  LDL.LU.64 R6, [R1+0x3bf0] ;  /* 0x003bf00001067983 */ /* 0x000ee80000300a00 */
[----:B----4-:R0:W-:Y:S04]  /*eddc0*/  @P3 STG.E.U8 desc[UR10][R228.64], R0 ;  /* 0x00000000e4003986 */ /* 0x0101e8000c10110a */
[----:B------:R-:W4:Y:S01]  /*eddd0*/  LDL.LU.64 R230, [R1+0x3bf8] ;  /* 0x003bf80001e67983 */ /* 0x000f220000300a00 */
[----:B0-----:R-:W-:-:S03]  /*edde0*/  PRMT R0, R15, 0x7773, RZ ;  /* 0x000077730f007816 */ /* 0x001fc600000000ff */
[----:B------:R-:W4:Y:S04]  /*eddf0*/  LDL.LU R15, [R1+0x2b8] ;  /* 0x0002b800010f7983 */ /* 0x000f280000300800 */
[----:B--2---:R0:W-:Y:S04]  /*ede00*/  @P4 STG.E.U8 desc[UR10][R4.64], R0 ;  /* 0x0000000004004986 */ /* 0x0041e8000c10110a */
[----:B------:R-:W2:Y:S01]  /*ede10*/  LDL.LU.64 R228, [R1+0x3c00] ;  /* 0x003c000001e47983 */ /* 0x000ea20000300a00 */
[----:B0-----:R-:W-:-:S03]  /*ede20*/  PRMT R0, R21, 0x7770, RZ ;  /* 0x0000777015007816 */ /* 0x001fc600000000ff */
[----:B------:R-:W2:Y:S04]  /*ede30*/  LDL.LU.64 R4, [R1+0x3c08] ;  /* 0x003c080001047983 */ /* 0x000ea80000300a00 */
[----:B------:R0:W-:Y:S02]  /*ede40*/  @P5 STG.E.U8 desc[UR10][R226.64], R0 ;  /* 0x00000000e2005986 */ /* 0x0001e4000c10110a */
[----:B0-----:R-:W-:Y:S02]  /*ede50*/  PRMT R0, R21, 0x7771, RZ ;  /* 0x0000777115007816 */ /* 0x001fe400000000ff */
[----:B------:R-:W2:Y:S04]  /*ede60*/  LDL.LU.64 R226, [R1+0x3c10] ;  /* 0x003c100001e27983 */ /* 0x000ea80000300a00 */
[----:B------:R0:W-:Y:S01]  /*ede70*/  @P6 STG.E.U8 desc[UR10][R18.64], R0 ;  /* 0x0000000012006986 */ /* 0x0001e2000c10110a */
[----:B------:R-:W-:-:S02]  /*ede80*/  LOP3.LUT P6, RZ, R23, 0x4000, RZ, 0xc0, !PT ;  /* 0x0000400017ff7812 */ /* 0x000fc400078cc0ff */
[----:B0-----:R-:W-:Y:S01]  /*ede90*/  PRMT R0, R21, 0x7772, RZ ;  /* 0x0000777215007816 */ /* 0x001fe200000000ff */
[----:B------:R-:W2:Y:S10]  /*edea0*/  LDL.LU.64 R18, [R1+0x3c18] ;  /* 0x003c180001127983 */ /* 0x000eb40000300a00 */
        /* <DEDUP_REMOVED lines=65> */
[----:B0-----:R-:W2:Y:S01]  /*ee2c0*/  LDL.LU.64 R16, [R1+0x3c60] ;  /* 0x003c600001107983 */ /* 0x001ea20000300a00 */
[----:B------:R-:W-:-:S03]  /*ee2d0*/  PRMT R0, R15, 0x7771, RZ ;  /* 0x000077710f007816 */ /* 0x000fc600000000ff */
[----:B------:R-:W2:Y:S04]  /*ee2e0*/  LDL.LU R20, [R1+0x2ac] ;  /* 0x0002ac0001147983 */ /* 0x000ea80000300800 */
[----:B---3--:R0:W-:Y:S04]  /*ee2f0*/  @P3 STG.E.U8 desc[UR10][R242.64], R0 ;  /* 0x00000000f2003986 */ /* 0x0081e8000c10110a */
[----:B0-----:R-:W3:Y:S04]  /*ee300*/  LDL.LU.64 R242, [R1+0x3c68] ;  /* 0x003c680001f27983 */ /* 0x001ee80000300a00 */
[----:B------:R-:W3:Y:S01]  /*ee310*/  LDL.LU.64 R238, [R1+0x3c70] ;  /* 0x003c700001ee7983 */ /* 0x000ee20000300a00 */
[----:B------:R-:W-:-:S02]  /*ee320*/  @P6 LOP3.LUT R23, R23, 0x8, RZ, 0xfc, !PT ;  /* 0x0000000817176812 */ /* 0x000fc400078efcff */
[----:B------:R-:W-:Y:S01]  /*ee330*/  LOP3.LUT P6, RZ, R240, 0x400, RZ, 0xc0, !PT ;  /* 0x00000400f0ff7812 */ /* 0x000fe200078cc0ff */
[----:B------:R-:W3:Y:S01]  /*ee340*/  LDL.LU.64 R236, [R1+0x3c78] ;  /* 0x003c780001ec7983 */ /* 0x000ee20000300a00 */
[----:B------:R-:W-:-:S03]  /*ee350*/  LOP3.LUT R23, R23, 0xffffffef, RZ, 0xc0, !PT ;  /* 0xffffffef17177812 */ /* 0x000fc600078ec0ff */
[----:B------:R-:W3:Y:S01]  /*ee360*/  LDL.LU.64 R234, [R1+0x3c80] ;  /* 0x003c800001ea7983 */ /* 0x000ee20000300a00 */
[----:B------:R-:W-:-:S03]  /*ee370*/  LOP3.LUT P4, RZ, R240, 0x20, RZ, 0xc0, !PT ;  /* 0x00000020f0ff7812 */ /* 0x000fc6000788c0ff */
[----:B------:R-:W3:Y:S04]  /*ee380*/  LDL.LU.64 R232, [R1+0x3c88] ;  /* 0x003c880001e87983 */ /* 0x000ee80000300a00 */
[----:B------:R-:W-:Y:S01]  /*ee390*/  @P6 LOP3.LUT R23, R23, 0x10, RZ, 0xfc, !PT ;  /* 0x0000001017176812 */ /* 0x000fe200078efcff */
[----:B------:R-:W3:Y:S01]  /*ee3a0*/  LDL.LU.64 R6, [R1+0x3c90] ;  /* 0x003c900001067983 */ /* 0x000ee20000300a00 */
[C---:B------:R-:W-:Y:S02]  /*ee3b0*/  LOP3.LUT P6, RZ, R240.reuse, 0x200, RZ, 0xc0, !PT ;  /* 0x00000200f0ff7812 */ /* 0x040fe400078cc0ff */
[----:B------:R-:W-:Y:S01]  /*ee3c0*/  LOP3.LUT R23, R23, 0xffffffdf, RZ, 0xc0, !PT ;  /* 0xffffffdf17177812 */ /* 0x000fe200078ec0ff */
[----:B------:R-:W3:Y:S01]  /*ee3d0*/  LDL.LU.64 R230, [R1+0x3c98] ;  /* 0x003c980001e67983 */ /* 0x000ee20000300a00 */
[----:B------:R-:W-:-:S09]  /*ee3e0*/  LOP3.LUT P5, RZ, R240, 0x40, RZ, 0xc0, !PT ;  /* 0x00000040f0ff7812 */ /* 0x000fd200078ac0ff */
[----:B------:R-:W-:Y:S02]  /*ee3f0*/  @P6 LOP3.LUT R23, R23, 0x20, RZ, 0xfc, !PT ;  /* 0x0000002017176812 */ /* 0x000fe400078efcff */
[----:B------:R-:W-:Y:S02]  /*ee400*/  LOP3.LUT P6, RZ, R240, 0x100, RZ, 0xc0, !PT ;  /* 0x00000100f0ff7812 */ /* 0x000fe400078cc0ff */
[----:B------:R-:W-:Y:S02]  /*ee410*/  LOP3.LUT R23, R23, 0xffffffbf, RZ, 0xc0, !PT ;  /* 0xffffffbf17177812 */ /* 0x000fe400078ec0ff */
[----:B------:R-:W-:-:S05]  /*ee420*/  PRMT R0, R15, 0x7772, RZ ;  /* 0x000077720f007816 */ /* 0x000fca00000000ff */
[----:B----4-:R0:W-:Y:S04]  /*ee430*/  @P4 STG.E.U8 desc[UR10][R228.64], R0 ;  /* 0x00000000e4004986 */ /* 0x0101e8000c10110a */
[----:B------:R-:W-:Y:S02]  /*ee440*/  @P6 LOP3.LUT R23, R23, 0x40, RZ, 0xfc, !PT ;  /* 0x0000004017176812 */ /* 0x000fe400078efcff */
[----:B------:R-:W-:Y:S02]  /*ee450*/  LOP3.LUT P6, RZ, R240, 0x80, RZ, 0xc0, !PT ;  /* 0x00000080f0ff7812 */ /* 0x000fe400078cc0ff */
[----:B0-----:R-:W-:Y:S01]  /*ee460*/  PRMT R0, R15, 0x7773, RZ ;  /* 0x000077730f007816 */ /* 0x001fe200000000ff */
        /* <DEDUP_REMOVED lines=41> */
[----:B----4-:R0:W-:Y:S01]  /*ee700*/  @P1 STG.E.U8 desc[UR10][R228.64], R0 ;  /* 0x00000000e4001986 */ /* 0x0101e2000c10110a */
[C---:B------:R-:W-:Y:S02]  /*ee710*/  LOP3.LUT P4, RZ, R240.reuse, 0x100000, RZ, 0xc0, !PT ;  /* 0x00100000f0ff7812 */ /* 0x040fe4000788c0ff */
[----:B0-----:R-:W-:Y:S02]  /*ee720*/  PRMT R0, R241, 0x7773, RZ ;  /* 0x00007773f1007816 */ /* 0x001fe400000000ff */
[----:B------:R-:W-:Y:S01]  /*ee730*/  LOP3.LUT P5, RZ, R240, 0x200000, RZ, 0xc0, !PT ;  /* 0x00200000f0ff7812 */ /* 0x000fe200078ac0ff */
[----:B------:R-:W4:Y:S04]  /*ee740*/  LDL.LU R241, [R1+0x521c] ;  /* 0x00521c0001f17983 */ /* 0x000f280000300800 */
        /* <DEDUP_REMOVED lines=9> */
[----:B------:R-:W3:Y:S04]  /*ee7e0*/  LDL.LU.64 R228, [R1+0x3cd8] ;  /* 0x003cd80001e47983 */ /* 0x000ee80000300a00 */
[----:B------:R-:W3:Y:S04]  /*ee7f0*/  LDL.LU.64 R4, [R1+0x3ce0] ;  /* 0x003ce00001047983 */ /* 0x000ee80000300a00 */
[----:B------:R-:W3:Y:S04]  /*ee800*/  LDL.LU R20, [R1+0x294] ;  /* 0x0002940001147983 */ /* 0x000ee80000300800 */
[----:B------:R-:W3:Y:S04]  /*ee810*/  LDL.LU.64 R226, [R1+0x3ce8] ;  /* 0x003ce80001e27983 */ /* 0x000ee80000300a00 */
[----:B------:R-:W3:Y:S01]  /*ee820*/  LDL.LU R21, [R1+0x284] ;  /* 0x0002840001157983 */ /* 0x000ee20000300800 */
[----:B------:R-:W-:-:S03]  /*ee830*/  LOP3.LUT P2, RZ, R240, 0x400000, RZ, 0xc0, !PT ;  /* 0x00400000f0ff7812 */ /* 0x000fc6000784c0ff */
[----:B------:R-:W3:Y:S01]  /*ee840*/  LDL.LU.64 R18, [R1+0x3cf0] ;  /* 0x003cf00001127983 */ /* 0x000ee20000300a00 */
[----:B------:R-:W-:Y:S02]  /*ee850*/  PRMT R0, R15, 0x7773, RZ ;  /* 0x000077730f007816 */ /* 0x000fe400000000ff */
[----:B------:R-:W-:Y:S02]  /*ee860*/  LOP3.LUT R216, R216, 0xff7fffff, RZ, 0xc0, !PT ;  /* 0xff7fffffd8d87812 */ /* 0x000fe400078ec0ff */
[C---:B------:R-:W-:Y:S02]  /*ee870*/  LOP3.LUT P3, RZ, R240.reuse, 0x800000, RZ, 0xc0, !PT ;  /* 0x00800000f0ff7812 */ /* 0x040fe4000786c0ff */
[----:B------:R-:W-:Y:S02]  /*ee880*/  LOP3.LUT P4, RZ, R240, 0x1000000, RZ, 0xc0, !PT ;  /* 0x01000000f0ff7812 */ /* 0x000fe4000788c0ff */
[----:B----4-:R-:W-:Y:S01]  /*ee890*/  LOP3.LUT P6, RZ, R241, 0x4, RZ, 0xc0, !PT ;  /* 0x00000004f1ff7812 */ /* 0x010fe200078cc0ff */
[----:B--2---:R0:W-:Y:S04]  /*ee8a0*/  @P2 STG.E.U8 desc[UR10][R16.64], R0 ;  /* 0x0000000010002986 */ /* 0x0041e8000c10110a */
[----:B0-----:R-:W2:Y:S08]  /*ee8b0*/  LDL.LU.64 R16, [R1+0x3cf8] ;  /* 0x003cf80001107983 */ /* 0x001eb00000300a00 */
[----:B------:R-:W-:-:S02]  /*ee8c0*/  @P6 LOP3.LUT R216, R216, 0x800000, RZ, 0xfc, !PT ;  /* 0x00800000d8d86812 */ /* 0x000fc400078efcff */
[----:B------:R-:W-:Y:S01]  /*ee8d0*/  LOP3.LUT P6, RZ, R241, 0x2, RZ, 0xc0, !PT ;  /* 0x00000002f1ff7812 */ /* 0x000fe200078cc0ff */
[----:B------:R-:W4:Y:S01]  /*ee8e0*/  LDL.LU.64 R22, [R1+0x3d00] ;  /* 0x003d000001167983 */ /* 0x000f220000300a00 */
[----:B------:R-:W-:-:S03]  /*ee8f0*/  LOP3.LUT R216, R216, 0xfeffffff, RZ, 0xc0, !PT ;  /* 0xfeffffffd8d87812 */ /* 0x000fc600078ec0ff */
[----:B------:R-:W4:Y:S04]  /*ee900*/  LDL.LU.64 R238, [R1+0x3d08] ;  /* 0x003d080001ee7983 */ /* 0x000f280000300a00 */
[----:B------:R-:W4:Y:S04]  /*ee910*/  LDL.LU R225, [R1+0x298] ;  /* 0x0002980001e17983 */ /* 0x000f280000300800 */
[----:B------:R-:W-:Y:S01]  /*ee920*/  @P6 LOP3.LUT R216, R216, 0x1000000, RZ, 0xfc, !PT ;  /* 0x01000000d8d86812 */ /* 0x000fe200078efcff */
[----:B------:R-:W4:Y:S01]  /*ee930*/  LDL.LU.64 R236, [R1+0x3d10] ;  /* 0x003d100001ec7983 */ /* 0x000f220000300a00 */
[----:B------:R-:W-:-:S02]  /*ee940*/  LOP3.LUT P6, RZ, R241, 0x1, RZ, 0xc0, !PT ;  /* 0x00000001f1ff7812 */ /* 0x000fc400078cc0ff */
[----:B------:R-:W-:Y:S01]  /*ee950*/  LOP3.LUT R216, R216, 0xfdffffff, RZ, 0xc0, !PT ;  /* 0xfdffffffd8d87812 */ /* 0x000fe200078ec0ff */
[----:B------:R-:W4:Y:S01]  /*ee960*/  LDL.LU.64 R234, [R1+0x3d18] ;  /* 0x003d180001ea7983 */ /* 0x000f220000300a00 */
[----:B---3--:R-:W-:-:S03]  /*ee970*/  PRMT R0, R20, 0x7770, RZ ;  /* 0x0000777014007816 */ /* 0x008fc600000000ff */
[----:B------:R-:W3:Y:S06]  /*ee980*/  LDL.LU.64 R232, [R1+0x3d20] ;  /* 0x003d200001e87983 */ /* 0x000eec0000300a00 */
[----:B------:R-:W-:Y:S01]  /*ee990*/  @P6 LOP3.LUT R216, R216, 0x2000000, RZ, 0xfc, !PT ;  /* 0x02000000d8d86812 */ /* 0x000fe200078efcff */
[----:B------:R0:W-:Y:S01]  /*ee9a0*/  @P3 STG.E.U8 desc[UR10][R230.64], R0 ;  /* 0x00000000e6003986 */ /* 0x0001e2000c10110a */
[----:B------:R-:W-:Y:S02]  /*ee9b0*/  LOP3.LUT P6, RZ, R240, 0x80000000, RZ, 0xc0, !PT ;  /* 0x80000000f0ff7812 */ /* 0x000fe400078cc0ff */
[----:B------:R-:W-:Y:S01]  /*ee9c0*/  LOP3.LUT R216, R216, 0xfbffffff, RZ, 0xc0, !PT ;  /* 0xfbffffffd8d87812 */ /* 0x000fe200078ec0ff */
[----:B------:R-:W3:Y:S01]  /*ee9d0*/  LDL.LU R15, [R1+0x288] ;  /* 0x00028800010f7983 */ /* 0x000ee20000300800 */
[----:B------:R-:W-:-:S03]  /*ee9e0*/  LOP3.LUT P5, RZ, R240, 0x2000000, RZ, 0xc0, !PT ;  /* 0x02000000f0ff7812 */ /* 0x000fc600078ac0ff */
[----:B------:R-:W3:Y:S01]  /*ee9f0*/  LDL.LU.64 R6, [R1+0x3d28] ;  /* 0x003d280001067983 */ /* 0x000ee20000300a00 */
[----:B0-----:R-:W-:-:S03]  /*eea00*/  PRMT R0, R20, 0x7771, RZ ;  /* 0x0000777114007816 */ /* 0x001fc600000000ff */
        /* <DEDUP_REMOVED lines=17> */
[----:B------:R-:W-:-:S05]  /*eeb20*/  PRMT R0, R20, 0x7772, RZ ;  /* 0x0000777214007816 */ /* 0x000fca00000000ff */
[----:B------:R0:W-:Y:S02]  /*eeb30*/  @P5 STG.E.U8 desc[UR10][R4.64], R0 ;  /* 0x0000000004005986 */ /* 0x0001e4000c10110a */
[----:B0-----:R-:W-:Y:S02]  /*eeb40*/  PRMT R0, R20, 0x7773, RZ ;  /* 0x0000777314007816 */ /* 0x001fe400000000ff */
[----:B------:R-:W3:Y:S04]  /*eeb50*/  LDL.LU.64 R4, [R1+0x3d40] ;  /* 0x003d400001047983 */ /* 0x000ee80000300a00 */
[----:B------:R0:W-:Y:S01]  /*eeb60*/  @P6 STG.E.U8 desc[UR10][R226.64], R0 ;  /* 0x00000000e2006986 */ /* 0x0001e2000c10110a */
[----:B------:R-:W-:-:S03]  /*eeb70*/  LOP3.LUT P6, RZ, R216, 0x40000000, RZ, 0xc0, !PT ;  /* 0x40000000d8ff7812 */ /* 0x000fc600078cc0ff */
[----:B------:R-:W3:Y:S01]  /*eeb80*/  LDL.LU R20, [R1+0x29c] ;  /* 0x00029c0001147983 */ /* 0x000ee20000300800 */
[----:B0-----:R-:W-:-:S03]  /*eeb90*/  PRMT R0, R21, 0x7770, RZ ;  /* 0x0000777015007816 */ /* 0x001fc600000000ff */
[----:B------:R-:W3:Y:S06]  /*eeba0*/  LDL.LU.64 R226, [R1+0x3d48] ;  /* 0x003d480001e27983 */ /* 0x000eec0000300a00 */
[----:B------:R0:W-:Y:S01]  /*eebb0*/  @P6 STG.E.U8 desc[UR10][R18.64], R0 ;  /* 0x0000000012006986 */ /* 0x0001e2000c10110a */
[----:B------:R-:W-:-:S03]  /*eebc0*/  LOP3.LUT P6, RZ, R216, 0x20000000, RZ, 0xc0, !PT ;  /* 0x20000000d8ff7812 */ /* 0x000fc600078cc0ff */
[----:B0-----:R-:W3:Y:S01]  /*eebd0*/  LDL.LU.64 R18, [R1+0x3d50] ;  /* 0x003d500001127983 */ /* 0x001ee20000300a00 */
[----:B------:R-:W-:-:S09]  /*eebe0*/  PRMT R0, R21, 0x7771, RZ ;  /* 0x0000777115007816 */ /* 0x000fd200000000ff */
[----:B--2---:R0:W-:Y:S04]  /*eebf0*/  @P6 STG.E.U8 desc[UR10][R16.64], R0 ;  /* 0x0000000010006986 */ /* 0x0041e8000c10110a */
[----:B0-----:R-:W2:Y:S01]  /*eec00*/  LDL.LU.64 R16, [R1+0x3d58] ;  /* 0x003d580001107983 */ /* 0x001ea20000300a00 */
[----:B------:R-:W-:Y:S02]  /*eec10*/  LOP3.LUT P6, RZ, R216, 0x10000000, RZ, 0xc0, !PT ;  /* 0x10000000d8ff7812 */ /* 0x000fe400078cc0ff */
[----:B------:R-:W-:-:S11]  /*eec20*/  PRMT R0, R21, 0x7772, RZ ;  /* 0x0000777215007816 */ /* 0x000fd600000000ff */
        /* <DEDUP_REMOVED lines=43> */
[----:B------:R-:W4:Y:S01]  /*eeee0*/  LDL.LU R225, [R1+0x270] ;  /* 0x0002700001e17983 */ /* 0x000f220000300800 */
        /* <DEDUP_REMOVED lines=19> */
[----:B------:R-:W-:Y:S02]  /*ef020*/  LOP3.LUT P6, RZ, R241, 0x10000, RZ, 0xc0, !PT ;  /* 0x00010000f1ff7812 */ /* 0x000fe400078cc0ff */
[----:B------:R-:W-:Y:S02]  /*ef030*/  PRMT R0, R20, 0x7773, RZ ;  /* 0x0000777314007816 */ /* 0x000fe400000000ff */
[----:B------:R-:W2:Y:S01]  /*ef040*/  LDL.LU R20, [R1+0x260] ;  /* 0x0002600001147983 */ /* 0x000ea20000300800 */
[----:B------:R-:W-:-:S03]  /*ef050*/  LOP3.LUT R216, R216, 0xffefffff, RZ, 0xc0, !PT ;  /* 0xffefffffd8d87812 */ /* 0x000fc600078ec0ff */
[----:B------:R-:W2:Y:S04]  /*ef060*/  LDL.LU.64 R236, [R1+0x3da8] ;  /* 0x003da80001ec7983 */ /* 0x000ea80000300a00 */
[----:B------:R-:W2:Y:S01]  /*ef070*/  LDL.LU.64 R234, [R1+0x3db0] ;  /* 0x003db00001ea7983 */ /* 0x000ea20000300a00 */
[----:B------:R-:W-:Y:S02]  /*ef080*/  @P6 LOP3.LUT R216, R216, 0x100000, RZ, 0xfc, !PT ;  /* 0x00100000d8d86812 */ /* 0x000fe400078efcff */
[C---:B------:R-:W-:Y:S01]  /*ef090*/  LOP3.LUT P6, RZ, R241.reuse, 0x8000, RZ, 0xc0, !PT ;  /* 0x00008000f1ff7812 */ /* 0x040fe200078cc0ff */
[----:B------:R-:W2:Y:S01]  /*ef0a0*/  LDL.LU.64 R232, [R1+0x3db8] ;  /* 0x003db80001e87983 */ /* 0x000ea20000300a00 */
[----:B------:R-:W-:Y:S02]  /*ef0b0*/  LOP3.LUT R216, R216, 0xffdfffff, RZ, 0xc0, !PT ;  /* 0xffdfffffd8d87812 */ /* 0x000fe400078ec0ff */
[C---:B------:R-:W-:Y:S01]  /*ef0c0*/  LOP3.LUT P3, RZ, R241.reuse, 0x400, RZ, 0xc0, !PT ;  /* 0x00000400f1ff7812 */ /* 0x040fe2000786c0ff */
[----:B------:R-:W2:Y:S01]  /*ef0d0*/  LDL.LU.64 R6, [R1+0x3dc0] ;  /* 0x003dc00001067983 */ /* 0x000ea20000300a00 */
[----:B------:R-:W-:-:S07]  /*ef0e0*/  LOP3.LUT P4, RZ, R241, 0x800, RZ, 0xc0, !PT ;  /* 0x00000800f1ff7812 */ /* 0x000fce000788c0ff */
[----:B------:R-:W-:Y:S02]  /*ef0f0*/  @P6 LOP3.LUT R216, R216, 0x200000, RZ, 0xfc, !PT ;  /* 0x00200000d8d86812 */ /* 0x000fe400078efcff */
[C---:B------:R-:W-:Y:S02]  /*ef100*/  LOP3.LUT P6, RZ, R241.reuse, 0x4000, RZ, 0xc0, !PT ;  /* 0x00004000f1ff7812 */ /* 0x040fe400078cc0ff */
[----:B------:R-:W-:Y:S01]  /*ef110*/  LOP3.LUT P5, RZ, R241, 0x1000, RZ, 0xc0, !PT ;  /* 0x00001000f1ff7812 */ /* 0x000fe200078ac0ff */
[----:B---3--:R4:W-:Y:S01]  /*ef120*/  @P3 STG.E.U8 desc[UR10][R230.64], R0 ;  /* 0x00000000e6003986 */ /* 0x0089e2000c10110a */
[----:B------:R-:W-:Y:S02]  /*ef130*/  LOP3.LUT R216, R216, 0xffbfffff, RZ, 0xc0, !PT ;  /* 0xffbfffffd8d87812 */ /* 0x000fe400078ec0ff */
[----:B----4-:R-:W-:Y:S01]  /*ef140*/  PRMT R0, R15, 0x7770, RZ ;  /* 0x000077700f007816 */ /* 0x010fe200000000ff */
[----:B------:R-:W3:Y:S06]  /*ef150*/  LDL.LU.64 R230, [R1+0x3dc8] ;  /* 0x003dc80001e67983 */ /* 0x000eec0000300a00 */
[----:B------:R-:W-:-:S02]  /*ef160*/  @P6 LOP3.LUT R216, R216, 0x400000, RZ, 0xfc, !PT ;  /* 0x00400000d8d86812 */ /* 0x000fc400078efcff */
[----:B------:R-:W-:Y:S01]  /*ef170*/  LOP3.LUT P6, RZ, R241, 0x2000, RZ, 0xc0, !PT ;  /* 0x00002000f1ff7812 */ /* 0x000fe200078cc0ff */
[----:B------:R0:W-:Y:S02]  /*ef180*/  @P4 STG.E.U8 desc[UR10][R228.64], R0 ;  /* 0x00000000e4004986 */ /* 0x0001e4000c10110a */
[C---:B0-----:R-:W-:Y:S02]  /*ef190*/  PRMT R0, R15.reuse, 0x7771, RZ ;  /* 0x000077710f007816 */ /* 0x041fe400000000ff */
[----:B------:R-:W4:Y:S04]  /*ef1a0*/  LDL.LU.64 R228, [R1+0x3dd0] ;  /* 0x003dd00001e47983 */ /* 0x000f280000300a00 */
[----:B------:R0:W-:Y:S02]  /*ef1b0*/  @P5 STG.E.U8 desc[UR10][R4.64], R0 ;  /* 0x0000000004005986 */ /* 0x0001e4000c10110a */
[----:B0-----:R-:W-:-:S02]  /*ef1c0*/  PRMT R0, R15, 0x7772, RZ ;  /* 0x000077720f007816 */ /* 0x001fc400000000ff */
        /* <DEDUP_REMOVED lines=8> */
[----:B------:R-:W-:-:S03]  /*ef250*/  PRMT R0, R225, 0x7770, RZ ;  /* 0x00007770e1007816 */ /* 0x000fc600000000ff */
[----:B------:R-:W4:Y:S06]  /*ef260*/  LDL.LU R15, [R1+0x264] ;  /* 0x00026400010f7983 */ /* 0x000f2c0000300800 */
[----:B--2---:R0:W-:Y:S04]  /*ef270*/  @P6 STG.E.U8 desc[UR10][R16.64], R0 ;  /* 0x0000000010006986 */ /* 0x0041e8000c10110a */
[----:B0-----:R-:W2:Y:S01]  /*ef280*/  LDL.LU.64 R16, [R1+0x3df0] ;  /* 0x003df00001107983 */ /* 0x001ea20000300a00 */
        /* <DEDUP_REMOVED lines=34> */
[----:B------:R0:W-:Y:S02]  /*ef4b0*/  @P4 STG.E.U8 desc[UR10][R18.64], R0 ;  /* 0x0000000012004986 */ /* 0x0001e4000c10110a */
[----:B0-----:R-:W-:-:S05]  /*ef4c0*/  PRMT R0, R15, 0x7770, RZ ;  /* 0x000077700f007816 */ /* 0x001fca00000000ff */
[----:B--2---:R0:W-:Y:S04]  /*ef4d0*/  @P5 STG.E.U8 desc[UR10][R16.64], R0 ;  /* 0x0000000010005986 */ /* 0x0041e8000c10110a */
[----:B0-----:R-:W2:Y:S04]  /*ef4e0*/  LDL.LU.64 R16, [R1+0x3df8] ;  /* 0x003df80001107983 */ /* 0x001ea80000300a00 */
        /* <DEDUP_REMOVED lines=9> */
[C---:B------:R-:W-:Y:S02]  /*ef580*/  LOP3.LUT P3, RZ, R241.reuse, 0x20000000, RZ, 0xc0, !PT ;  /* 0x20000000f1ff7812 */ /* 0x040fe4000786c0ff */
[C---:B------:R-:W-:Y:S02]  /*ef590*/  LOP3.LUT P4, RZ, R241.reuse, 0x40000000, RZ, 0xc0, !PT ;  /* 0x40000000f1ff7812 */ /* 0x040fe4000788c0ff */
[----:B------:R-:W-:-:S03]  /*ef5a0*/  LOP3.LUT P5, RZ, R241, 0x80000000, RZ, 0xc0, !PT ;  /* 0x80000000f1ff7812 */ /* 0x000fc600078ac0ff */
[----:B--2---:R0:W-:Y:S04]  /*ef5b0*/  @P2 STG.E.U8 desc[UR10][R16.64], R0 ;  /* 0x0000000010002986 */ /* 0x0041e8000c10110a */
[----:B0-----:R-:W2:Y:S01]  /*ef5c0*/  LDL.LU.64 R16, [R1+0x3e28] ;  /* 0x003e280001107983 */ /* 0x001ea20000300a00 */
[----:B---3--:R-:W-:-:S03]  /*ef5d0*/  LOP3.LUT P6, RZ, R242, 0x100, RZ, 0xc0, !PT ;  /* 0x00000100f2ff7812 */ /* 0x008fc600078cc0ff */
[----:B------:R-:W3:Y:S04]  /*ef5e0*/  LDL.LU R225, [R1+0x268] ;  /* 0x0002680001e17983 */ /* 0x000ee80000300800 */
[----:B------:R-:W3:Y:S04]  /*ef5f0*/  LDL.LU.64 R238, [R1+0x3e30] ;  /* 0x003e300001ee7983 */ /* 0x000ee80000300a00 */
[----:B------:R-:W3:Y:S02]  /*ef600*/  LDL.LU.64 R236, [R1+0x3e38] ;  /* 0x003e380001ec7983 */ /* 0x000ee40000300a00 */
[----:B------:R-:W-:-:S02]  /*ef610*/  @P6 LOP3.LUT R216, R216, 0x80, RZ, 0xfc, !PT ;  /* 0x00000080d8d86812 */ /* 0x000fc400078efcff */
[----:B------:R-:W-:Y:S01]  /*ef620*/  LOP3.LUT P6, RZ, R242, 0x80, RZ, 0xc0, !PT ;  /* 0x00000080f2ff7812 */ /* 0x000fe200078cc0ff */
[----:B------:R-:W3:Y:S01]  /*ef630*/  LDL.LU.64 R234, [R1+0x3e40] ;  /* 0x003e400001ea7983 */ /* 0x000ee20000300a00 */
[----:B------:R-:W-:-:S03]  /*ef640*/  LOP3.LUT R216, R216, 0xfffffeff, RZ, 0xc0, !PT ;  /* 0xfffffeffd8d87812 */ /* 0x000fc600078ec0ff */
[----:B------:R-:W3:Y:S08]  /*ef650*/  LDL.LU.64 R20, [R1+0x3e48] ;  /* 0x003e480001147983 */ /* 0x000ef00000300a00 */
[----:B------:R-:W-:Y:S02]  /*ef660*/  @P6 LOP3.LUT R216, R216, 0x100, RZ, 0xfc, !PT ;  /* 0x00000100d8d86812 */ /* 0x000fe400078efcff */
[----:B------:R-:W-:-:S02]  /*ef670*/  LOP3.LUT P6, RZ, R242, 0x40, RZ, 0xc0, !PT ;  /* 0x00000040f2ff7812 */ /* 0x000fc400078cc0ff */
        /* <DEDUP_REMOVED lines=10> */
[----:B------:R-:W-:-:S09]  /*ef720*/  PRMT R0, R15, 0x7772, RZ ;  /* 0x000077720f007816 */ /* 0x000fd200000000ff */
[----:B------:R-:W-:Y:S02]  /*ef730*/  @P6 LOP3.LUT R216, R216, 0x1000, RZ, 0xfc, !PT ;  /* 0x00001000d8d86812 */ /* 0x000fe400078efcff */
[----:B------:R-:W-:Y:S02]  /*ef740*/  LOP3.LUT P6, RZ, R242, 0x4, RZ, 0xc0, !PT ;  /* 0x00000004f2ff7812 */ /* 0x000fe400078cc0ff */
[----:B------:R-:W-:Y:S01]  /*ef750*/  LOP3.LUT R216, R216, 0xffffdfff, RZ, 0xc0, !PT ;  /* 0xffffdfffd8d87812 */ /* 0x000fe200078ec0ff */
[----:B----4-:R0:W-:Y:S10]  /*ef760*/  @P3 STG.E.U8 desc[UR10][R230.64], R0 ;  /* 0x00000000e6003986 */ /* 0x0101f4000c10110a */
[----:B------:R-:W-:-:S02]  /*ef770*/  @P6 LOP3.LUT R216, R216, 0x2000, RZ, 0xfc, !PT ;  /* 0x00002000d8d86812 */ /* 0x000fc400078efcff */
[----:B------:R-:W-:Y:S02]  /*ef780*/  LOP3.LUT P6, RZ, R242, 0x2, RZ, 0xc0, !PT ;  /* 0x00000002f2ff7812 */ /* 0x000fe400078cc0ff */
[----:B0-----:R-:W-:Y:S02]  /*ef790*/  PRMT R0, R15, 0x7773, RZ ;  /* 0x000077730f007816 */ /* 0x001fe400000000ff */
[----:B------:R-:W4:Y:S01]  /*ef7a0*/  LDL.LU R15, [R1+0x27c] ;  /* 0x00027c00010f7983 */ /* 0x000f220000300800 */
[----:B------:R-:W-:-:S03]  /*ef7b0*/  LOP3.LUT R216, R216, 0xffffbfff, RZ, 0xc0, !PT ;  /* 0xffffbfffd8d87812 */ /* 0x000fc600078ec0ff */
[----:B------:R-:W4:Y:S04]  /*ef7c0*/  LDL.LU.64 R232, [R1+0x3e50] ;  /* 0x003e500001e87983 */ /* 0x000f280000300a00 */
[----:B------:R0:W-:Y:S01]  /*ef7d0*/  @P4 STG.E.U8 desc[UR10][R228.64], R0 ;  /* 0x00000000e4004986 */ /* 0x0001e2000c10110a */
[----:B------:R-:W-:Y:S02]  /*ef7e0*/  @P6 LOP3.LUT R216, R216, 0x4000, RZ, 0xfc, !PT ;  /* 0x00004000d8d86812 */ /* 0x000fe400078efcff */
[----:B------:R-:W-:Y:S01]  /*ef7f0*/  LOP3.LUT P6, RZ, R242, 0x1, RZ, 0xc0, !PT ;  /* 0x00000001f2ff7812 */ /* 0x000fe200078cc0ff */
[----:B------:R-:W4:Y:S04]  /*ef800*/  LDL.LU.64 R6, [R1+0x3e58] ;  /* 0x003e580001067983 */ /* 0x000f280000300a00 */
[----:B------:R-:W4:Y:S01]  /*ef810*/  LDL.LU.64 R230, [R1+0x3e60] ;  /* 0x003e600001e67983 */ /* 0x000f220000300a00 */
        /* <DEDUP_REMOVED lines=30> */
[----:B------:R-:W-:Y:S02]  /*efa00*/  LOP3.LUT P2, RZ, R242, 0x800, RZ, 0xc0, !PT ;  /* 0x00000800f2ff7812 */ /* 0x000fe4000784c0ff */
[----:B----4-:R-:W-:-:S05]  /*efa10*/  PRMT R0, R15, 0x7770, RZ ;  /* 0x000077700f007816 */ /* 0x010fca00000000ff */
        /* <DEDUP_REMOVED lines=22> */
[----:B------:R-:W3:Y:S04]  /*efb80*/  LDL.LU.64 R228, [R1+0x3ea0] ;  /* 0x003ea00001e47983 */ /* 0x000ee80000300a00 */
[----:B------:R-:W2:Y:S04]  /*efb90*/  LDL.LU R15, [R1+0x250] ;  /* 0x00025000010f7983 */ /* 0x000ea80000300800 */
[----:B------:R-:W3:Y:S04]  /*efba0*/  LDL.LU.64 R4, [R1+0x3ea8] ;  /* 0x003ea80001047983 */ /* 0x000ee80000300a00 */
[----:B------:R-:W3:Y:S04]  /*efbb0*/  LDL.LU.64 R226, [R1+0x3eb0] ;  /* 0x003eb00001e27983 */ /* 0x000ee80000300a00 */
[----:B------:R-:W3:Y:S04]  /*efbc0*/  LDL.LU.64 R18, [R1+0x3eb8] ;  /* 0x003eb80001127983 */ /* 0x000ee80000300a00 */
[----:B------:R-:W3:Y:S01]  /*efbd0*/  LDL.LU R21, [R1+0x240] ;  /* 0x0002400001157983 */ /* 0x000ee20000300800 */
        /* <DEDUP_REMOVED lines=34> */
[C---:B------:R-:W-:Y:S01]  /*efe00*/  LOP3.LUT P6, RZ, R242.reuse, 0x100000, RZ, 0xc0, !PT ;  /* 0x00100000f2ff7812 */ /* 0x040fe200078cc0ff */
[----:B----4-:R0:W-:Y:S01]  /*efe10*/  @P3 STG.E.U8 desc[UR10][R230.64], R0 ;  /* 0x00000000e6003986 */ /* 0x0101e2000c10110a */
[----:B------:R-:W-:Y:S02]  /*efe20*/  LOP3.LUT P5, RZ, R242, 0x40000, RZ, 0xc0, !PT ;  /* 0x00040000f2ff7812 */ /* 0x000fe400078ac0ff */
[----:B------:R-:W-:Y:S02]  /*efe30*/  LOP3.LUT R216, R216, 0xffffffbf, RZ, 0xc0, !PT ;  /* 0xffffffbfd8d87812 */ /* 0x000fe400078ec0ff */
[----:B0-----:R-:W-:-:S07]  /*efe40*/  PRMT R0, R15, 0x7772, RZ ;  /* 0x000077720f007816 */ /* 0x001fce00000000ff */
[----:B------:R-:W-:Y:S02]  /*efe50*/  @P6 LOP3.LUT R216, R216, 0x40, RZ, 0xfc, !PT ;  /* 0x00000040d8d86812 */ /* 0x000fe400078efcff */
[----:B------:R-:W-:Y:S01]  /*efe60*/  LOP3.LUT P6, RZ, R242, 0x80000, RZ, 0xc0, !PT ;  /* 0x00080000f2ff7812 */ /* 0x000fe200078cc0ff */
[----:B---3--:R0:W-:Y:S02]  /*efe70*/  @P4 STG.E.U8 desc[UR10][R228.64], R0 ;  /* 0x00000000e4004986 */ /* 0x0081e4000c10110a */
[----:B0-----:R-:W-:Y:S02]  /*efe80*/  PRMT R0, R15, 0x7773, RZ ;  /* 0x000077730f007816 */ /* 0x001fe400000000ff */
[----:B------:R-:W3:Y:S04]  /*efe90*/  LDL.LU R15, [R1+0x244] ;  /* 0x00024400010f7983 */ /* 0x000ee80000300800 */
[----:B------:R-:W4:Y:S04]  /*efea0*/  LDL.LU.64 R6, [R1+0x3ef0] ;  /* 0x003ef00001067983 */ /* 0x000f280000300a00 */
[----:B------:R0:W-:Y:S04]  /*efeb0*/  @P5 STG.E.U8 desc[UR10][R4.64], R0 ;  /* 0x0000000004005986 */ /* 0x0001e8000c10110a */
[----:B------:R-:W4:Y:S04]  /*efec0*/  LDL.LU.64 R230, [R1+0x3ef8] ;  /* 0x003ef80001e67983 */ /* 0x000f280000300a00 */
[----:B------:R-:W4:Y:S01]  /*efed0*/  LDL.LU.64 R228, [R1+0x3f00] ;  /* 0x003f000001e47983 */ /* 0x000f220000300a00 */
[----:B0-----:R-:W-:-:S03]  /*efee0*/  PRMT R0, R21, 0x7770, RZ ;  /* 0x0000777015007816 */ /* 0x001fc600000000ff */
        /* <DEDUP_REMOVED lines=78> */
[----:B------:R-:W2:Y:S01]  /*f03d0*/  LDL.LU R20, [R1+0x24c] ;  /* 0x00024c0001147983 */ /* 0x000ea20000300800 */
[----:B------:R-:W-:-:S03]  /*f03e0*/  LOP3.LUT R217, R217, 0xefffffff, RZ, 0xc0, !PT ;  /* 0xefffffffd9d97812 */ /* 0x000fc600078ec0ff */
[----:B------:R-:W2:Y:S04]  /*f03f0*/  LDL.LU.64 R236, [R1+0x3f70] ;  /* 0x003f700001ec7983 */ /* 0x000ea80000300a00 */
[----:B------:R-:W2:Y:S04]  /*f0400*/  LDL.LU.64 R234, [R1+0x3f78] ;  /* 0x003f780001ea7983 */ /* 0x000ea80000300a00 */
[----:B------:R-:W-:Y:S01]  /*f0410*/  @P6 LOP3.LUT R217, R217, 0x10000000, RZ, 0xfc, !PT ;  /* 0x10000000d9d96812 */ /* 0x000fe200078efcff */
[----:B------:R-:W2:Y:S01]  /*f0420*/  LDL.LU.64 R232, [R1+0x3f80] ;  /* 0x003f800001e87983 */ /* 0x000ea20000300a00 */
[----:B------:R-:W-:-:S02]  /*f0430*/  LOP3.LUT P6, RZ, R243, 0x100, RZ, 0xc0, !PT ;  /* 0x00000100f3ff7812 */ /* 0x000fc400078cc0ff */
[----:B------:R-:W-:Y:S01]  /*f0440*/  LOP3.LUT R217, R217, 0xdfffffff, RZ, 0xc0, !PT ;  /* 0xdfffffffd9d97812 */ /* 0x000fe200078ec0ff */
[----:B------:R-:W2:Y:S01]  /*f0450*/  LDL.LU.64 R6, [R1+0x3f88] ;  /* 0x003f880001067983 */ /* 0x000ea20000300a00 */
[C---:B------:R-:W-:Y:S02]  /*f0460*/  LOP3.LUT P3, RZ, R243.reuse, 0x8, RZ, 0xc0, !PT ;  /* 0x00000008f3ff7812 */ /* 0x040fe4000786c0ff */
[----:B------:R-:W-:Y:S02]  /*f0470*/  LOP3.LUT P4, RZ, R243, 0x10, RZ, 0xc0, !PT ;  /* 0x00000010f3ff7812 */ /* 0x000fe4000788c0ff */
[----:B---3--:R-:W-:-:S05]  /*f0480*/  PRMT R0, R15, 0x7770, RZ ;  /* 0x000077700f007816 */ /* 0x008fca00000000ff */
[----:B------:R-:W-:Y:S02]  /*f0490*/  @P6 LOP3.LUT R217, R217, 0x20000000, RZ, 0xfc, !PT ;  /* 0x20000000d9d96812 */ /* 0x000fe400078efcff */
[C---:B------:R-:W-:Y:S02]  /*f04a0*/  LOP3.LUT P6, RZ, R243.reuse, 0x80, RZ, 0xc0, !PT ;  /* 0x00000080f3ff7812 */ /* 0x040fe400078cc0ff */
[----:B------:R-:W-:Y:S01]  /*f04b0*/  LOP3.LUT P5, RZ, R243, 0x20, RZ, 0xc0, !PT ;  /* 0x00000020f3ff7812 */ /* 0x000fe200078ac0ff */
[----:B------:R0:W-:Y:S01]  /*f04c0*/  @P3 STG.E.U8 desc[UR10][R230.64], R0 ;  /* 0x00000000e6003986 */ /* 0x0001e2000c10110a */
        /* <DEDUP_REMOVED lines=52> */
[----:B0-----:R-:W-:Y:S02]  /*f0810*/  PRMT R0, R244, 0x7773, RZ ;  /* 0x00007773f4007816 */ /* 0x001fe400000000ff */
[----:B------:R-:W3:Y:S04]  /*f0820*/  LDL.LU R244, [R1+0x5210] ;  /* 0x0052100001f47983 */ /* 0x000ee80000300800 */
        /* <DEDUP_REMOVED lines=15> */
[----:B------:R-:W-:Y:S02]  /*f0920*/  LOP3.LUT R217, R217, 0xffff7fff, RZ, 0xc0, !PT ;  /* 0xffff7fffd9d97812 */ /* 0x000fe400078ec0ff */
[C---:B------:R-:W-:Y:S02]  /*f0930*/  LOP3.LUT P3, RZ, R243.reuse, 0x400000, RZ, 0xc0, !PT ;  /* 0x00400000f3ff7812 */ /* 0x040fe4000786c0ff */
[C---:B------:R-:W-:Y:S02]  /*f0940*/  LOP3.LUT P4, RZ, R243.reuse, 0x800000, RZ, 0xc0, !PT ;  /* 0x00800000f3ff7812 */ /* 0x040fe4000788c0ff */
[----:B------:R-:W-:Y:S02]  /*f0950*/  LOP3.LUT P5, RZ, R243, 0x1000000, RZ, 0xc0, !PT ;  /* 0x01000000f3ff7812 */ /* 0x000fe400078ac0ff */
[----:B---3--:R-:W-:Y:S01]  /*f0960*/  LOP3.LUT P6, RZ, R244, 0x2, RZ, 0xc0, !PT ;  /* 0x00000002f4ff7812 */ /* 0x008fe200078cc0ff */
[----:B--2---:R0:W-:Y:S04]  /*f0970*/  @P2 STG.E.U8 desc[UR10][R16.64], R0 ;  /* 0x0000000010002986 */ /* 0x0041e8000c10110a */
[----:B0-----:R-:W2:Y:S08]  /*f0980*/  LDL.LU.64 R16, [R1+0x3ff0] ;  /* 0x003ff00001107983 */ /* 0x001eb00000300a00 */
[----:B------:R-:W-:-:S02]  /*f0990*/  @P6 LOP3.LUT R217, R217, 0x8000, RZ, 0xfc, !PT ;  /* 0x00008000d9d96812 */ /* 0x000fc400078efcff */
[----:B------:R-:W-:Y:S01]  /*f09a0*/  LOP3.LUT P6, RZ, R244, 0x1, RZ, 0xc0, !PT ;  /* 0x00000001f4ff7812 */ /* 0x000fe200078cc0ff */
[----:B------:R-:W3:Y:S01]  /*f09b0*/  LDL.LU.64 R22, [R1+0x3ff8] ;  /* 0x003ff80001167983 */ /* 0x000ee20000300a00 */
[----:B------:R-:W-:-:S03]  /*f09c0*/  LOP3.LUT R217, R217, 0xfffeffff, RZ, 0xc0, !PT ;  /* 0xfffeffffd9d97812 */ /* 0x000fc600078ec0ff */
[----:B------:R-:W3:Y:S04]  /*f09d0*/  LDL.LU.64 R238, [R1+0x4000] ;  /* 0x0040000001ee7983 */ /* 0x000ee80000300a00 */
[----:B------:R-:W3:Y:S04]  /*f09e0*/  LDL.LU.64 R236, [R1+0x4008] ;  /* 0x0040080001ec7983 */ /* 0x000ee80000300a00 */
[----:B------:R-:W-:Y:S01]  /*f09f0*/  @P6 LOP3.LUT R217, R217, 0x10000, RZ, 0xfc, !PT ;  /* 0x00010000d9d96812 */ /* 0x000fe200078efcff */
[----:B------:R-:W3:Y:S01]  /*f0a00*/  LDL.LU R225, [R1+0x238] ;  /* 0x0002380001e17983 */ /* 0x000ee20000300800 */
[----:B------:R-:W-:-:S02]  /*f0a10*/  LOP3.LUT P6, RZ, R243, 0x80000000, RZ, 0xc0, !PT ;  /* 0x80000000f3ff7812 */ /* 0x000fc400078cc0ff */
[----:B------:R-:W-:Y:S01]  /*f0a20*/  LOP3.LUT R217, R217, 0xfffdffff, RZ, 0xc0, !PT ;  /* 0xfffdffffd9d97812 */ /* 0x000fe200078ec0ff */
[----:B------:R-:W3:Y:S01]  /*f0a30*/  LDL.LU.64 R234, [R1+0x4010] ;  /* 0x0040100001ea7983 */ /* 0x000ee20000300a00 */
[----:B------:R-:W-:-:S03]  /*f0a40*/  PRMT R0, R15, 0x7773, RZ ;  /* 0x000077730f007816 */ /* 0x000fc600000000ff */
[----:B------:R-:W3:Y:S06]  /*f0a50*/  LDL.LU.64 R232, [R1+0x4018] ;  /* 0x0040180001e87983 */ /* 0x000eec0000300a00 */
[----:B------:R-:W-:Y:S01]  /*f0a60*/  @P6 LOP3.LUT R217, R217, 0x20000, RZ, 0xfc, !PT ;  /* 0x00020000d9d96812 */ /* 0x000fe200078efcff */
[----:B----4-:R0:W-:Y:S01]  /*f0a70*/  @P3 STG.E.U8 desc[UR10][R230.64], R0 ;  /* 0x00000000e6003986 */ /* 0x0101e2000c10110a */
[----:B------:R-:W-:Y:S02]  /*f0a80*/  LOP3.LUT P6, RZ, R243, 0x40000000, RZ, 0xc0, !PT ;  /* 0x40000000f3ff7812 */ /* 0x000fe400078cc0ff */
[----:B------:R-:W-:Y:S01]  /*f0a90*/  LOP3.LUT R217, R217, 0xfffbffff, RZ, 0xc0, !PT ;  /* 0xfffbffffd9d97812 */ /* 0x000fe200078ec0ff */
[----:B------:R-:W4:Y:S04]  /*f0aa0*/  LDL.LU R15, [R1+0x228] ;  /* 0x00022800010f7983 */ /* 0x000f280000300800 */
[----:B------:R-:W4:Y:S01]  /*f0ab0*/  LDL.LU.64 R6, [R1+0x4020] ;  /* 0x0040200001067983 */ /* 0x000f220000300a00 */
[----:B0-----:R-:W-:-:S03]  /*f0ac0*/  PRMT R0, R20, 0x7770, RZ ;  /* 0x0000777014007816 */ /* 0x001fc600000000ff */
[----:B------:R-:W4:Y:S02]  /*f0ad0*/  LDL.LU.64 R230, [R1+0x4028] ;  /* 0x0040280001e67983 */ /* 0x000f240000300a00 */
        /* <DEDUP_REMOVED lines=15> */
[----:B0-----:R-:W4:Y:S01]  /*f0bd0*/  LDL.LU.64 R228, [R1+0x4030] ;  /* 0x0040300001e47983 */ /* 0x001f220000300a00 */
[----:B------:R-:W-:-:S05]  /*f0be0*/  PRMT R0, R20, 0x7771, RZ ;  /* 0x0000777114007816 */ /* 0x000fca00000000ff */
[----:B------:R0:W-:Y:S02]  /*f0bf0*/  @P5 STG.E.U8 desc[UR10][R4.64], R0 ;  /* 0x0000000004005986 */ /* 0x0001e4000c10110a */
[C---:B0-----:R-:W-:Y:S02]  /*f0c00*/  PRMT R0, R20.reuse, 0x7772, RZ ;  /* 0x0000777214007816 */ /* 0x041fe400000000ff */
        /* <DEDUP_REMOVED lines=76> */
[C---:B------:R-:W-:Y:S01]  /*f10d0*/  LOP3.LUT P6, RZ, R244.reuse, 0x20000, RZ, 0xc0, !PT ;  /* 0x00020000f4ff7812 */ /* 0x040fe200078cc0ff */
[----:B------:R-:W2:Y:S01]  /*f10e0*/  LDL.LU.64 R234, [R1+0x40a0] ;  /* 0x0040a00001ea7983 */ /* 0x000ea20000300a00 */
[----:B------:R-:W-:Y:S02]  /*f10f0*/  LOP3.LUT P3, RZ, R244, 0x200, RZ, 0xc0, !PT ;  /* 0x00000200f4ff7812 */ /* 0x000fe4000786c0ff */
[----:B------:R-:W-:Y:S02]  /*f1100*/  LOP3.LUT R217, R217, 0xffffefff, RZ, 0xc0, !PT ;  /* 0xffffefffd9d97812 */ /* 0x000fe400078ec0ff */
[----:B------:R-:W-:-:S07]  /*f1110*/  PRMT R0, R20, 0x7772, RZ ;  /* 0x0000777214007816 */ /* 0x000fce00000000ff */
[----:B------:R-:W-:Y:S02]  /*f1120*/  @P6 LOP3.LUT R217, R217, 0x1000, RZ, 0xfc, !PT ;  /* 0x00001000d9d96812 */ /* 0x000fe400078efcff */
[----:B------:R-:W-:Y:S01]  /*f1130*/  LOP3.LUT P6, RZ, R244, 0x10000, RZ, 0xc0, !PT ;  /* 0x00010000f4ff7812 */ /* 0x000fe200078cc0ff */
[----:B---3--:R0:W-:Y:S01]  /*f1140*/  @P3 STG.E.U8 desc[UR10][R230.64], R0 ;  /* 0x00000000e6003986 */ /* 0x0081e2000c10110a */
[----:B------:R-:W-:Y:S02]  /*f1150*/  LOP3.LUT R217, R217, 0xffffdfff, RZ, 0xc0, !PT ;  /* 0xffffdfffd9d97812 */ /* 0x000fe400078ec0ff */
[----:B0-----:R-:W-:Y:S02]  /*f1160*/  PRMT R0, R20, 0x7773, RZ ;  /* 0x0000777314007816 */ /* 0x001fe400000000ff */
[----:B------:R-:W3:Y:S07]  /*f1170*/  LDL.LU.64 R20, [R1+0x40a8] ;  /* 0x0040a80001147983 */ /* 0x000eee0000300a00 */
[----:B------:R-:W-:-:S02]  /*f1180*/  @P6 LOP3.LUT R217, R217, 0x2000, RZ, 0xfc, !PT ;  /* 0x00002000d9d96812 */ /* 0x000fc400078efcff */
[C---:B------:R-:W-:Y:S01]  /*f1190*/  LOP3.LUT P6, RZ, R244.reuse, 0x8000, RZ, 0xc0, !PT ;  /* 0x00008000f4ff7812 */ /* 0x040fe200078cc0ff */
[----:B------:R-:W3:Y:S01]  /*f11a0*/  LDL.LU.64 R232, [R1+0x40b0] ;  /* 0x0040b00001e87983 */ /* 0x000ee20000300a00 */
[C---:B------:R-:W-:Y:S02]  /*f11b0*/  LOP3.LUT P4, RZ, R244.reuse, 0x1000, RZ, 0xc0, !PT ;  /* 0x00001000f4ff7812 */ /* 0x040fe4000788c0ff */
[----:B------:R-:W-:Y:S01]  /*f11c0*/  LOP3.LUT P5, RZ, R244, 0x2000, RZ, 0xc0, !PT ;  /* 0x00002000f4ff7812 */ /* 0x000fe200078ac0ff */
[----:B------:R-:W3:Y:S01]  /*f11d0*/  LDL.LU.64 R6, [R1+0x40b8] ;  /* 0x0040b80001067983 */ /* 0x000ee20000300a00 */
[----:B------:R-:W-:-:S03]  /*f11e0*/  LOP3.LUT R217, R217, 0xffffbfff, RZ, 0xc0, !PT ;  /* 0xffffbfffd9d97812 */ /* 0x000fc600078ec0ff */
[----:B------:R-:W3:Y:S04]  /*f11f0*/  LDL.LU.64 R230, [R1+0x40c0] ;  /* 0x0040c00001e67983 */ /* 0x000ee80000300a00 */
[----:B------:R-:W-:Y:S02]  /*f1200*/  @P6 LOP3.LUT R217, R217, 0x4000, RZ, 0xfc, !PT ;  /* 0x00004000d9d96812 */ /* 0x000fe400078efcff */
        /* <DEDUP_REMOVED lines=28> */
[----:B------:R-:W-:Y:S01]  /*f13d0*/  LOP3.LUT P0, RZ, R244, 0x800000, RZ, 0xc0, !PT ;  /* 0x00800000f4ff7812 */ /* 0x000fe2000780c0ff */
[----:B------:R-:W2:Y:S08]  /*f13e0*/  LDL.LU R245, [R1+0x520c] ;  /* 0x00520c0001f57983 */ /* 0x000eb00000300800 */
[----:B---3--:R0:W-:Y:S01]  /*f13f0*/  @P6 STG.E.U8 desc[UR10][R20.64], R0 ;  /* 0x0000000014006986 */ /* 0x0081e2000c10110a */
[----:B------:R-:W-:-:S02]  /*f1400*/  LOP3.LUT P6, RZ, R217, 0x100, RZ, 0xc0, !PT ;  /* 0x00000100d9ff7812 */ /* 0x000fc400078cc0ff */
        /* <DEDUP_REMOVED lines=10> */
[----:B0-----:R-:W-:Y:S02]  /*f14b0*/  PRMT R0, R246, 0x7773, RZ ;  /* 0x00007773f6007816 */ /* 0x001fe400000000ff */
[C---:B------:R-:W-:Y:S01]  /*f14c0*/  LOP3.LUT P4, RZ, R244.reuse, 0x8000000, RZ, 0xc0, !PT ;  /* 0x08000000f4ff7812 */ /* 0x040fe2000788c0ff */
[----:B------:R-:W3:Y:S04]  /*f14d0*/  LDL.LU R246, [R1+0x5208] ;  /* 0x0052080001f67983 */ /* 0x000ee80000300800 */
[----:B----4-:R0:W-:Y:S01]  /*f14e0*/  @P1 STG.E.U8 desc[UR10][R228.64], R0 ;  /* 0x00000000e4001986 */ /* 0x0101e2000c10110a */
[----:B------:R-:W-:-:S02]  /*f14f0*/  LOP3.LUT P5, RZ, R244, 0x10000000, RZ, 0xc0, !PT ;  /* 0x10000000f4ff7812 */ /* 0x000fc400078ac0ff */
[----:B0-----:R-:W-:-:S05]  /*f1500*/  PRMT R0, R247, 0x7770, RZ ;  /* 0x00007770f7007816 */ /* 0x001fca00000000ff */
[----:B------:R0:W-:Y:S02]  /*f1510*/  @P2 STG.E.U8 desc[UR10][R4.64], R0 ;  /* 0x0000000004002986 */ /* 0x0001e4000c10110a */
[----:B0-----:R-:W-:-:S05]  /*f1520*/  PRMT R0, R247, 0x7771, RZ ;  /* 0x00007771f7007816 */ /* 0x001fca00000000ff */
[----:B------:R0:W-:Y:S02]  /*f1530*/  @P3 STG.E.U8 desc[UR10][R226.64], R0 ;  /* 0x00000000e2003986 */ /* 0x0001e4000c10110a */
[----:B0-----:R-:W-:-:S05]  /*f1540*/  PRMT R0, R247, 0x7772, RZ ;  /* 0x00007772f7007816 */ /* 0x001fca00000000ff */
[----:B------:R0:W-:Y:S02]  /*f1550*/  @P4 STG.E.U8 desc[UR10][R18.64], R0 ;  /* 0x0000000012004986 */ /* 0x0001e4000c10110a */
[----:B0-----:R-:W-:Y:S02]  /*f1560*/  PRMT R0, R247, 0x7773, RZ ;  /* 0x00007773f7007816 */ /* 0x001fe400000000ff */
[----:B------:R-:W4:Y:S04]  /*f1570*/  LDL.LU R247, [R1+0x5204] ;  /* 0x0052040001f77983 */ /* 0x000f280000300800 */
[----:B--2---:R0:W-:Y:S04]  /*f1580*/  @P5 STG.E.U8 desc[UR10][R16.64], R0 ;  /* 0x0000000010005986 */ /* 0x0041e8000c10110a */
[----:B0-----:R-:W2:Y:S04]  /*f1590*/  LDL.LU.64 R16, [R1+0x40f0] ;  /* 0x0040f00001107983 */ /* 0x001ea80000300a00 */
[----:B------:R-:W3:Y:S04]  /*f15a0*/  LDL.LU.64 R230, [R1+0x40f8] ;  /* 0x0040f80001e67983 */ /* 0x000ee80000300a00 */
[----:B------:R-:W4:Y:S04]  /*f15b0*/  LDL.LU.64 R228, [R1+0x4100] ;  /* 0x0041000001e47983 */ /* 0x000f280000300a00 */
[----:B------:R-:W4:Y:S04]  /*f15c0*/  LDL.LU.64 R4, [R1+0x4108] ;  /* 0x0041080001047983 */ /* 0x000f280000300a00 */
[----:B------:R-:W4:Y:S01]  /*f15d0*/  LDL.LU.64 R226, [R1+0x4110] ;  /* 0x0041100001e27983 */ /* 0x000f220000300a00 */
[----:B------:R-:W-:-:S03]  /*f15e0*/  LOP3.LUT P2, RZ, R244, 0x20000000, RZ, 0xc0, !PT ;  /* 0x20000000f4ff7812 */ /* 0x000fc6000784c0ff */
[----:B------:R-:W4:Y:S01]  /*f15f0*/  LDL.LU.64 R18, [R1+0x4118] ;  /* 0x0041180001127983 */ /* 0x000f220000300a00 */
[----:B------:R-:W-:Y:S02]  /*f1600*/  PRMT R0, R248, 0x7770, RZ ;  /* 0x00007770f8007816 */ /* 0x000fe400000000ff */
[----:B------:R-:W-:Y:S02]  /*f1610*/  LOP3.LUT R218, R218, 0x7fffffff, RZ, 0xc0, !PT ;  /* 0x7fffffffdada7812 */ /* 0x000fe400078ec0ff */
[----:B------:R-:W-:Y:S02]  /*f1620*/  LOP3.LUT R217, R217, 0xfffffffe, RZ, 0xc0, !PT ;  /* 0xfffffffed9d97812 */ /* 0x000fe400078ec0ff */
        /* <DEDUP_REMOVED lines=8> */
[----:B------:R-:W-:Y:S01]  /*f16b0*/  LOP3.LUT R217, R217, 0xfffffffb, RZ, 0xc0, !PT ;  /* 0xfffffffbd9d97812 */ /* 0x000fe200078ec0ff */
[----:B--2---:R0:W-:Y:S04]  /*f16c0*/  @P2 STG.E.U8 desc[UR10][R16.64], R0 ;  /* 0x0000000010002986 */ /* 0x0041e8000c10110a */
[----:B0-----:R-:W2:Y:S04]  /*f16d0*/  LDL.LU.64 R16, [R1+0x4120] ;  /* 0x0041200001107983 */ /* 0x001ea80000300a00 */
[----:B------:R-:W2:Y:S02]  /*f16e0*/  LDL.LU.64 R238, [R1+0x4128] ;  /* 0x0041280001ee7983 */ /* 0x000ea40000300a00 */
        /* <DEDUP_REMOVED lines=13> */
[----:B------:R-:W-:Y:S02]  /*f17c0*/  LOP3.LUT P6, RZ, R245, 0x8, RZ, 0xc0, !PT ;  /* 0x00000008f5ff7812 */ /* 0x000fe400078cc0ff */
[----:B------:R-:W-:Y:S01]  /*f17d0*/  LOP3.LUT R217, R217, 0xffffffdf, RZ, 0xc0, !PT ;  /* 0xffffffdfd9d97812 */ /* 0x000fe200078ec0ff */
[----:B---3--:R0:W-:Y:S01]  /*f17e0*/  @P3 STG.E.U8 desc[UR10][R230.64], R0 ;  /* 0x00000000e6003986 */ /* 0x0081e2000c10110a */
[----:B------:R-:W-:-:S09]  /*f17f0*/  LOP3.LUT P5, RZ, R245, 0x1, RZ, 0xc0, !PT ;  /* 0x00000001f5ff7812 */ /* 0x000fd200078ac0ff */
[----:B------:R-:W-:Y:S02]  /*f1800*/  @P6 LOP3.LUT R217, R217, 0x20, RZ, 0xfc, !PT ;  /* 0x00000020d9d96812 */ /* 0x000fe400078efcff */
[----:B0-----:R-:W-:Y:S02]  /*f1810*/  PRMT R0, R248, 0x7772, RZ ;  /* 0x00007772f8007816 */ /* 0x001fe400000000ff */
[----:B------:R-:W-:-:S03]  /*f1820*/  LOP3.LUT P6, RZ, R245, 0x4, RZ, 0xc0, !PT ;  /* 0x00000004f5ff7812 */ /* 0x000fc600078cc0ff */
[----:B----4-:R0:W-:Y:S01]  /*f1830*/  @P4 STG.E.U8 desc[UR10][R228.64], R0 ;  /* 0x00000000e4004986 */ /* 0x0101e2000c10110a */
[----:B------:R-:W-:Y:S02]  /*f1840*/  LOP3.LUT R217, R217, 0xffffffbf, RZ, 0xc0, !PT ;  /* 0xffffffbfd9d97812 */ /* 0x000fe400078ec0ff */
[----:B0-----:R-:W-:Y:S02]  /*f1850*/  PRMT R0, R248, 0x7773, RZ ;  /* 0x00007773f8007816 */ /* 0x001fe400000000ff */
[----:B------:R-:W3:Y:S04]  /*f1860*/  LDL.LU R248, [R1+0x5200] ;  /* 0x0052000001f87983 */ /* 0x000ee80000300800 */
[----:B------:R-:W4:Y:S01]  /*f1870*/  LDL.LU.64 R232, [R1+0x4148] ;  /* 0x0041480001e87983 */ /* 0x000f220000300a00 */
[----:B------:R-:W-:-:S02]  /*f1880*/  @P6 LOP3.LUT R217, R217, 0x40, RZ, 0xfc, !PT ;  /* 0x00000040d9d96812 */ /* 0x000fc400078efcff */
[----:B------:R-:W-:Y:S01]  /*f1890*/  LOP3.LUT P6, RZ, R245, 0x2, RZ, 0xc0, !PT ;  /* 0x00000002f5ff7812 */ /* 0x000fe200078cc0ff */
[----:B------:R-:W3:Y:S04]  /*f18a0*/  LDL.LU.64 R6, [R1+0x4150] ;  /* 0x0041500001067983 */ /* 0x000ee80000300a00 */
[----:B------:R0:W-:Y:S04]  /*f18b0*/  @P5 STG.E.U8 desc[UR10][R4.64], R0 ;  /* 0x0000000004005986 */ /* 0x0001e8000c10110a */
[----:B------:R-:W3:Y:S04]  /*f18c0*/  LDL.LU.64 R230, [R1+0x4158] ;  /* 0x0041580001e67983 */ /* 0x000ee80000300a00 */
[----:B------:R-:W3:Y:S01]  /*f18d0*/  LDL.LU.64 R228, [R1+0x4160] ;  /* 0x0041600001e47983 */ /* 0x000ee20000300a00 */
[----:B0-----:R-:W-:-:S03]  /*f18e0*/  PRMT R0, R2, 0x7770, RZ ;  /* 0x0000777002007816 */ /* 0x001fc600000000ff */
[----:B------:R-:W3:Y:S04]  /*f18f0*/  LDL.LU.64 R4, [R1+0x4168] ;  /* 0x0041680001047983 */ /* 0x000ee80000300a00 */
[----:B------:R0:W-:Y:S01]  /*f1900*/  @P6 STG.E.U8 desc[UR10][R226.64], R0 ;  /* 0x00000000e2006986 */ /* 0x0001e2000c10110a */
[C---:B------:R-:W-:Y:S02]  /*f1910*/  LOP3.LUT P6, RZ, R217.reuse, 0x40, RZ, 0xc0, !PT ;  /* 0x00000040d9ff7812 */ /* 0x040fe400078cc0ff */
[----:B0-----:R-:W-:Y:S01]  /*f1920*/  PRMT R0, R2, 0x7771, RZ ;  /* 0x0000777102007816 */ /* 0x001fe200000000ff */
[----:B------:R-:W3:Y:S10]  /*f1930*/  LDL.LU.64 R226, [R1+0x4170] ;  /* 0x0041700001e27983 */ /* 0x000ef40000300a00 */
[----:B------:R0:W-:Y:S01]  /*f1940*/  @P6 STG.E.U8 desc[UR10][R18.64], R0 ;  /* 0x0000000012006986 */ /* 0x0001e2000c10110a */
[----:B------:R-:W-:-:S03]  /*f1950*/  LOP3.LUT P6, RZ, R217, 0x20, RZ, 0xc0, !PT ;  /* 0x00000020d9ff7812 */ /* 0x000fc600078cc0ff */
[----:B0-----:R-:W3:Y:S01]  /*f1960*/  LDL.LU.64 R18, [R1+0x4178] ;  /* 0x0041780001127983 */ /* 0x001ee20000300a00 */
[----:B------:R-:W-:-:S09]  /*f1970*/  PRMT R0, R2, 0x7772, RZ ;  /* 0x0000777202007816 */ /* 0x000fd200000000ff */
[----:B--2---:R0:W-:Y:S04]  /*f1980*/  @P6 STG.E.U8 desc[UR10][R16.64], R0 ;  /* 0x0000000010006986 */ /* 0x0041e8000c10110a */
[----:B0-----:R-:W2:Y:S01]  /*f1990*/  LDL.LU.64 R16, [R1+0x4180] ;  /* 0x0041800001107983 */ /* 0x001ea20000300a00 */
[----:B------:R-:W-:Y:S02]  /*f19a0*/  LOP3.LUT P6, RZ, R217, 0x10, RZ, 0xc0, !PT ;  /* 0x00000010d9ff7812 */ /* 0x000fe400078cc0ff */
[----:B------:R-:W-:Y:S02]  /*f19b0*/  PRMT R0, R2, 0x7773, RZ ;  /* 0x0000777302007816 */ /* 0x000fe400000000ff */
[----:B------:R-:W-:Y:S01]  /*f19c0*/  LOP3.LUT P0, RZ, R245, 0x400, RZ, 0xc0, !PT ;  /* 0x00000400f5ff7812 */ /* 0x000fe2000780c0ff */
[----:B------:R-:W2:Y:S08]  /*f19d0*/  LDL.LU R2, [R1+0x51fc] ;  /* 0x0051fc0001027983 */ /* 0x000eb00000300800 */
        /* <DEDUP_REMOVED lines=14> */
[----:B----4-:R0:W-:Y:S01]  /*f1ac0*/  @P6 STG.E.U8 desc[UR10][R232.64], R0 ;  /* 0x00000000e8006986 */ /* 0x0101e2000c10110a */
[----:B------:R-:W-:-:S02]  /*f1ad0*/  LOP3.LUT P6, RZ, R218, 0x80000000, RZ, 0xc0, !PT ;  /* 0x80000000daff7812 */ /* 0x000fc400078cc0ff */
[----:B0-----:R-:W-:-:S11]  /*f1ae0*/  PRMT R0, R8, 0x7770, RZ ;  /* 0x0000777008007816 */ /* 0x001fd600000000ff */
[----:B---3--:R0:W-:Y:S01]  /*f1af0*/  @P6 STG.E.U8 desc[UR10][R6.64], R0 ;  /* 0x0000000006006986 */ /* 0x0081e2000c10110a */
[----:B------:R-:W-:Y:S02]  /*f1b00*/  LOP3.LUT P2, RZ, R245, 0x1000, RZ, 0xc0, !PT ;  /* 0x00001000f5ff7812 */ /* 0x000fe4000784c0ff */
[----:B0-----:R-:W-:-:S05]  /*f1b10*/  PRMT R0, R8, 0x7771, RZ ;  /* 0x0000777108007816 */ /* 0x001fca00000000ff */
[----:B------:R0:W-:Y:S01]  /*f1b20*/  @P0 STG.E.U8 desc[UR10][R230.64], R0 ;  /* 0x00000000e6000986 */ /* 0x0001e2000c10110a */
[----:B------:R-:W-:Y:S02]  /*f1b30*/  LOP3.LUT P3, RZ, R245, 0x2000, RZ, 0xc0, !PT ;  /* 0x00002000f5ff7812 */ /* 0x000fe4000786c0ff */
[----:B0-----:R-:W-:-:S05]  /*f1b40*/  PRMT R0, R8, 0x7772, RZ ;  /* 0x0000777208007816 */ /* 0x001fca00000000ff */
[----:B------:R0:W-:Y:S01]  /*f1b50*/  @P1 STG.E.U8 desc[UR10][R228.64], R0 ;  /* 0x00000000e4001986 */ /* 0x0001e2000c10110a */
[C---:B------:R-:W-:Y:S02]  /*f1b60*/  LOP3.LUT P4, RZ, R245.reuse, 0x4000, RZ, 0xc0, !PT ;  /* 0x00004000f5ff7812 */ /* 0x040fe4000788c0ff */
[----:B0-----:R-:W-:Y:S02]  /*f1b70*/  PRMT R0, R8, 0x7773, RZ ;  /* 0x0000777308007816 */ /* 0x001fe400000000ff */
[----:B------:R-:W-:Y:S01]  /*f1b80*/  LOP3.LUT P5, RZ, R245, 0x8000, RZ, 0xc0, !PT ;  /* 0x00008000f5ff7812 */ /* 0x000fe200078ac0ff */
[----:B------:R-:W3:Y:S04]  /*f1b90*/  LDL.LU R8, [R1+0x51f4] ;  /* 0x0051f40001087983 */ /* 0x000ee80000300800 */
        /* <DEDUP_REMOVED lines=11> */
[----:B------:R-:W3:Y:S01]  /*f1c50*/  LDL.LU.64 R226, [R1+0x41a8] ;  /* 0x0041a80001e27983 */ /* 0x000ee20000300a00 */
[----:B------:R-:W-:-:S03]  /*f1c60*/  LOP3.LUT P2, RZ, R245, 0x10000, RZ, 0xc0, !PT ;  /* 0x00010000f5ff7812 */ /* 0x000fc6000784c0ff */
[----:B------:R-:W3:Y:S01]  /*f1c70*/  LDL.LU.64 R18, [R1+0x41b0] ;  /* 0x0041b00001127983 */ /* 0x000ee20000300a00 */
[----:B------:R-:W-:-:S03]  /*f1c80*/  PRMT R0, R13, 0x7773, RZ ;  /* 0x000077730d007816 */ /* 0x000fc600000000ff */
[----:B------:R-:W3:Y:S01]  /*f1c90*/  LDL.LU R13, [R1+0x51f0] ;  /* 0x0051f000010d7983 */ /* 0x000ee20000300800 */
        /* <DEDUP_REMOVED lines=16> */
[----:B------:R-:W2:Y:S04]  /*f1da0*/  LDL.LU.64 R238, [R1+0x41c0] ;  /* 0x0041c00001ee7983 */ /* 0x000ea80000300a00 */
[----:B------:R-:W2:Y:S01]  /*f1db0*/  LDL.LU.64 R236, [R1+0x41c8] ;  /* 0x0041c80001ec7983 */ /* 0x000ea20000300a00 */
        /* <DEDUP_REMOVED lines=8> */
[----:B------:R-:W-:Y:S01]  /*f1e40*/  @P6 LOP3.LUT R218, R218, 0x10000000, RZ, 0xfc, !PT ;  /* 0x10000000dada6812 */ /* 0x000fe200078efcff */
[----:B------:R-:W2:Y:S01]  /*f1e50*/  LDL.LU.64 R6, [R1+0x41e8] ;  /* 0x0041e80001067983 */ /* 0x000ea20000300a00 */
        /* <DEDUP_REMOVED lines=12> */
[----:B0-----:R-:W-:-:S05]  /*f1f20*/  PRMT R0, R249, 0x7772, RZ ;  /* 0x00007772f9007816 */ /* 0x001fca00000000ff */
[----:B------:R0:W-:Y:S02]  /*f1f30*/  @P5 STG.E.U8 desc[UR10][R4.64], R0 ;  /* 0x0000000004005986 */ /* 0x0001e4000c10110a */
[----:B0-----:R-:W-:Y:S02]  /*f1f40*/  PRMT R0, R249, 0x7773, RZ ;  /* 0x00007773f9007816 */ /* 0x001fe400000000ff */
[----:B------:R-:W3:Y:S04]  /*f1f50*/  LDL.LU R249, [R1+0x51ec] ;  /* 0x0051ec0001f97983 */ /* 0x000ee80000300800 */
[----:B------:R-:W4:Y:S04]  /*f1f60*/  LDL.LU.64 R230, [R1+0x41f0] ;  /* 0x0041f00001e67983 */ /* 0x000f280000300a00 */
[----:B------:R0:W-:Y:S01]  /*f1f70*/  @P6 STG.E.U8 desc[UR10][R226.64], R0 ;  /* 0x00000000e2006986 */ /* 0x0001e2000c10110a */
[----:B------:R-:W-:-:S03]  /*f1f80*/  LOP3.LUT P6, RZ, R218, 0x40000000, RZ, 0xc0, !PT ;  /* 0x40000000daff7812 */ /* 0x000fc600078cc0ff */
[----:B------:R-:W3:Y:S04]  /*f1f90*/  LDL.LU.64 R228, [R1+0x41f8] ;  /* 0x0041f80001e47983 */ /* 0x000ee80000300a00 */
[----:B------:R-:W3:Y:S01]  /*f1fa0*/  LDL.LU.64 R4, [R1+0x4200] ;  /* 0x0042000001047983 */ /* 0x000ee20000300a00 */
[----:B0-----:R-:W-:-:S03]  /*f1fb0*/  PRMT R0, R250, 0x7770, RZ ;  /* 0x00007770fa007816 */ /* 0x001fc600000000ff */
[----:B------:R-:W3:Y:S04]  /*f1fc0*/  LDL.LU.64 R226, [R1+0x4208] ;  /* 0x0042080001e27983 */ /* 0x000ee80000300a00 */
        /* <DEDUP_REMOVED lines=8> */
[----:B------:R0:W-:Y:S01]  /*f2050*/  @P6 STG.E.U8 desc[UR10][R238.64], R0 ;  /* 0x00000000ee006986 */ /* 0x0001e2000c10110a */
[----:B------:R-:W-:Y:S02]  /*f2060*/  LOP3.LUT P6, RZ, R218, 0x8000000, RZ, 0xc0, !PT ;  /* 0x08000000daff7812 */ /* 0x000fe400078cc0ff */
[----:B0-----:R-:W-:Y:S02]  /*f2070*/  PRMT R0, R250, 0x7773, RZ ;  /* 0x00007773fa007816 */ /* 0x001fe400000000ff */
        /* <DEDUP_REMOVED lines=14> */
[----:B0-----:R-:W-:Y:S02]  /*f2160*/  PRMT R0, R251, 0x7773, RZ ;  /* 0x00007773fb007816 */ /* 0x001fe400000000ff */
[----:B------:R-:W-:Y:S01]  /*f2170*/  LOP3.LUT P2, RZ, R245, 0x80000000, RZ, 0xc0, !PT ;  /* 0x80000000f5ff7812 */ /* 0x000fe2000784c0ff */
[----:B------:R-:W2:Y:S06]  /*f2180*/  LDL.LU R251, [R1+0x51e4] ;  /* 0x0051e40001fb7983 */ /* 0x000eac0000300800 */
[----:B------:R0:W-:Y:S01]  /*f2190*/  @P6 STG.E.U8 desc[UR10][R6.64], R0 ;  /* 0x0000000006006986 */ /* 0x0001e2000c10110a */
[----:B------:R-:W-:-:S02]  /*f21a0*/  LOP3.LUT P3, RZ, R246, 0x1, RZ, 0xc0, !PT ;  /* 0x00000001f6ff7812 */ /* 0x000fc4000786c0ff */
[----:B0-----:R-:W-:-:S05]  /*f21b0*/  PRMT R0, R252, 0x7770, RZ ;  /* 0x00007770fc007816 */ /* 0x001fca00000000ff */
[----:B----4-:R0:W-:Y:S01]  /*f21c0*/  @P0 STG.E.U8 desc[UR10][R230.64], R0 ;  /* 0x00000000e6000986 */ /* 0x0101e2000c10110a */
[----:B------:R-:W-:Y:S02]  /*f21d0*/  LOP3.LUT P4, RZ, R246, 0x2, RZ, 0xc0, !PT ;  /* 0x00000002f6ff7812 */ /* 0x000fe4000788c0ff */
[----:B0-----:R-:W-:-:S05]  /*f21e0*/  PRMT R0, R252, 0x7771, RZ ;  /* 0x00007771fc007816 */ /* 0x001fca00000000ff */
[----:B---3--:R0:W-:Y:S01]  /*f21f0*/  @P1 STG.E.U8 desc[UR10][R228.64], R0 ;  /* 0x00000000e4001986 */ /* 0x0081e2000c10110a */
[----:B------:R-:W-:Y:S02]  /*f2200*/  LOP3.LUT P5, RZ, R246, 0x4, RZ, 0xc0, !PT ;  /* 0x00000004f6ff7812 */ /* 0x000fe400078ac0ff */
[----:B0-----:R-:W-:-:S05]  /*f2210*/  PRMT R0, R252, 0x7772, RZ ;  /* 0x00007772fc007816 */ /* 0x001fca00000000ff */
[----:B------:R0:W-:Y:S02]  /*f2220*/  @P2 STG.E.U8 desc[UR10][R4.64], R0 ;  /* 0x0000000004002986 */ /* 0x0001e4000c10110a */
        /* <DEDUP_REMOVED lines=33> */
[----:B------:R-:W2:Y:S01]  /*f2440*/  LDL.LU.64 R238, [R1+0x4258] ;  /* 0x0042580001ee7983 */ /* 0x000ea20000300a00 */
[----:B------:R-:W-:-:S03]  /*f2450*/  @P6 LOP3.LUT R218, R218, 0x80000, RZ, 0xfc, !PT ;  /* 0x00080000dada6812 */ /* 0x000fc600078efcff */
[----:B------:R-:W2:Y:S01]  /*f2460*/  LDL.LU.64 R236, [R1+0x4260] ;  /* 0x0042600001ec7983 */ /* 0x000ea20000300a00 */
[----:B------:R-:W-:Y:S02]  /*f2470*/  LOP3.LUT P6, RZ, R246, 0x400, RZ, 0xc0, !PT ;  /* 0x00000400f6ff7812 */ /* 0x000fe400078cc0ff */
[----:B------:R-:W-:Y:S01]  /*f2480*/  LOP3.LUT R218, R218, 0xffefffff, RZ, 0xc0, !PT ;  /* 0xffefffffdada7812 */ /* 0x000fe200078ec0ff */
[----:B------:R-:W2:Y:S01]  /*f2490*/  LDL.LU.64 R234, [R1+0x4268] ;  /* 0x0042680001ea7983 */ /* 0x000ea20000300a00 */
[----:B------:R-:W-:-:S03]  /*f24a0*/  LOP3.LUT P3, RZ, R246, 0x10, RZ, 0xc0, !PT ;  /* 0x00000010f6ff7812 */ /* 0x000fc6000786c0ff */
[----:B------:R-:W2:Y:S01]  /*f24b0*/  LDL.LU.64 R20, [R1+0x4270] ;  /* 0x0042700001147983 */ /* 0x000ea20000300a00 */
[C---:B------:R-:W-:Y:S02]  /*f24c0*/  LOP3.LUT P4, RZ, R246.reuse, 0x20, RZ, 0xc0, !PT ;  /* 0x00000020f6ff7812 */ /* 0x040fe4000788c0ff */
[----:B------:R-:W-:Y:S01]  /*f24d0*/  LOP3.LUT P5, RZ, R246, 0x40, RZ, 0xc0, !PT ;  /* 0x00000040f6ff7812 */ /* 0x000fe200078ac0ff */
[----:B------:R-:W2:Y:S02]  /*f24e0*/  LDL.LU.64 R232, [R1+0x4278] ;  /* 0x0042780001e87983 */ /* 0x000ea40000300a00 */
[----:B------:R-:W-:Y:S02]  /*f24f0*/  @P6 LOP3.LUT R218, R218, 0x100000, RZ, 0xfc, !PT ;  /* 0x00100000dada6812 */ /* 0x000fe400078efcff */
[----:B------:R-:W-:Y:S01]  /*f2500*/  LOP3.LUT P6, RZ, R246, 0x200, RZ, 0xc0, !PT ;  /* 0x00000200f6ff7812 */ /* 0x000fe200078cc0ff */
[----:B------:R-:W2:Y:S01]  /*f2510*/  LDL.LU.64 R6, [R1+0x4280] ;  /* 0x0042800001067983 */ /* 0x000ea20000300a00 */
[----:B------:R-:W-:-:S11]  /*f2520*/  LOP3.LUT R218, R218, 0xffdfffff, RZ, 0xc0, !PT ;  /* 0xffdfffffdada7812 */ /* 0x000fd600078ec0ff */
[----:B------:R-:W-:Y:S02]  /*f2530*/  @P6 LOP3.LUT R218, R218, 0x200000, RZ, 0xfc, !PT ;  /* 0x00200000dada6812 */ /* 0x000fe400078efcff */
[----:B------:R-:W-:Y:S01]  /*f2540*/  LOP3.LUT P6, RZ, R246, 0x100, RZ, 0xc0, !PT ;  /* 0x00000100f6ff7812 */ /* 0x000fe200078cc0ff */
[----:B----4-:R0:W-:Y:S01]  /*f2550*/  @P3 STG.E.U8 desc[UR10][R230.64], R0 ;  /* 0x00000000e6003986 */ /* 0x0101e2000c10110a */
[----:B------:R-:W-:Y:S02]  /*f2560*/  LOP3.LUT R218, R218, 0xffbfffff, RZ, 0xc0, !PT ;  /* 0xffbfffffdada7812 */ /* 0x000fe400078ec0ff */
[----:B0-----:R-:W-:Y:S01]  /*f2570*/  PRMT R0, R11, 0x7770, RZ ;  /* 0x000077700b007816 */ /* 0x001fe200000000ff */
[----:B------:R-:W4:Y:S08]  /*f2580*/  LDL.LU.64 R230, [R1+0x4288] ;  /* 0x0042880001e67983 */ /* 0x000f300000300a00 */
[----:B------:R-:W-:-:S02]  /*f2590*/  @P6 LOP3.LUT R218, R218, 0x400000, RZ, 0xfc, !PT ;  /* 0x00400000dada6812 */ /* 0x000fc400078efcff */
[----:B------:R-:W-:Y:S01]  /*f25a0*/  LOP3.LUT P6, RZ, R246, 0x80, RZ, 0xc0, !PT ;  /* 0x00000080f6ff7812 */ /* 0x000fe200078cc0ff */
[----:B---3--:R0:W-:Y:S02]  /*f25b0*/  @P4 STG.E.U8 desc[UR10][R228.64], R0 ;  /* 0x00000000e4004986 */ /* 0x0081e4000c10110a */
[C---:B0-----:R-:W-:Y:S02]  /*f25c0*/  PRMT R0, R11.reuse, 0x7771, RZ ;  /* 0x000077710b007816 */ /* 0x041fe400000000ff */
[----:B------:R-:W3:Y:S04]  /*f25d0*/  LDL.LU.64 R228, [R1+0x4290] ;  /* 0x0042900001e47983 */ /* 0x000ee80000300a00 */
[----:B------:R0:W-:Y:S02]  /*f25e0*/  @P5 STG.E.U8 desc[UR10][R4.64], R0 ;  /* 0x0000000004005986 */ /* 0x0001e4000c10110a */
[----:B0-----:R-:W-:-:S02]  /*f25f0*/  PRMT R0, R11, 0x7772, RZ ;  /* 0x000077720b007816 */ /* 0x001fc400000000ff */
[----:B------:R-:W3:Y:S04]  /*f2600*/  LDL.LU.64 R4, [R1+0x4298] ;  /* 0x0042980001047983 */ /* 0x000ee80000300a00 */
[----:B------:R0:W-:Y:S01]  /*f2610*/  @P6 STG.E.U8 desc[UR10][R226.64], R0 ;  /* 0x00000000e2006986 */ /* 0x0001e2000c10110a */
[C---:B------:R-:W-:Y:S02]  /*f2620*/  LOP3.LUT P6, RZ, R218.reuse, 0x400000, RZ, 0xc0, !PT ;  /* 0x00400000daff7812 */ /* 0x040fe400078cc0ff */
[----:B0-----:R-:W-:Y:S02]  /*f2630*/  PRMT R0, R11, 0x7773, RZ ;  /* 0x000077730b007816 */ /* 0x001fe400000000ff */
[----:B------:R-:W3:Y:S09]  /*f2640*/  LDL.LU R11, [R1+0x51d8] ;  /* 0x0051d800010b7983 */ /* 0x000ef20000300800 */
[----:B------:R0:W-:Y:S01]  /*f2650*/  @P6 STG.E.U8 desc[UR10][R18.64], R0 ;  /* 0x0000000012006986 */ /* 0x0001e2000c10110a */
[----:B------:R-:W-:-:S03]  /*f2660*/  LOP3.LUT P6, RZ, R218, 0x200000, RZ, 0xc0, !PT ;  /* 0x00200000daff7812 */ /* 0x000fc600078cc0ff */
[----:B------:R-:W3:Y:S01]  /*f2670*/  LDL.LU.64 R226, [R1+0x42a0] ;  /* 0x0042a00001e27983 */ /* 0x000ee20000300a00 */
[----:B0-----:R-:W-:-:S03]  /*f2680*/  PRMT R0, R10, 0x7770, RZ ;  /* 0x000077700a007816 */ /* 0x001fc600000000ff */
[----:B------:R-:W3:Y:S06]  /*f2690*/  LDL.LU.64 R18, [R1+0x42a8] ;  /* 0x0042a80001127983 */ /* 0x000eec0000300a00 */
        /* <DEDUP_REMOVED lines=23> */
[C---:B------:R-:W-:Y:S02]  /*f2810*/  LOP3.LUT P2, RZ, R246.reuse, 0x40000, RZ, 0xc0, !PT ;  /* 0x00040000f6ff7812 */ /* 0x040fe4000784c0ff */
[----:B0-----:R-:W-:Y:S02]  /*f2820*/  PRMT R0, R9, 0x7773, RZ ;  /* 0x0000777309007816 */ /* 0x001fe400000000ff */
[C---:B------:R-:W-:Y:S01]  /*f2830*/  LOP3.LUT P3, RZ, R246.reuse, 0x80000, RZ, 0xc0, !PT ;  /* 0x00080000f6ff7812 */ /* 0x040fe2000786c0ff */
[----:B------:R-:W2:Y:S04]  /*f2840*/  LDL.LU R9, [R1+0x51d0] ;  /* 0x0051d00001097983 */ /* 0x000ea80000300800 */
[----:B----4-:R0:W-:Y:S01]  /*f2850*/  @P0 STG.E.U8 desc[UR10][R230.64], R0 ;  /* 0x00000000e6000986 */ /* 0x0101e2000c10110a */
[----:B------:R-:W-:-:S02]  /*f2860*/  LOP3.LUT P4, RZ, R246, 0x100000, RZ, 0xc0, !PT ;  /* 0x00100000f6ff7812 */ /* 0x000fc4000788c0ff */
[----:B0-----:R-:W-:-:S05]  /*f2870*/  PRMT R0, R24, 0x7770, RZ ;  /* 0x0000777018007816 */ /* 0x001fca00000000ff */
[----:B---3--:R0:W-:Y:S01]  /*f2880*/  @P1 STG.E.U8 desc[UR10][R228.64], R0 ;  /* 0x00000000e4001986 */ /* 0x0081e2000c10110a */
[----:B------:R-:W-:Y:S02]  /*f2890*/  LOP3.LUT P5, RZ, R246, 0x200000, RZ, 0xc0, !PT ;  /* 0x00200000f6ff7812 */ /* 0x000fe400078ac0ff */
[----:B0-----:R-:W-:-:S05]  /*f28a0*/  PRMT R0, R24, 0x7771, RZ ;  /* 0x0000777118007816 */ /* 0x001fca00000000ff */
[----:B------:R0:W-:Y:S02]  /*f28b0*/  @P2 STG.E.U8 desc[UR10][R4.64], R0 ;  /* 0x0000000004002986 */ /* 0x0001e4000c10110a */
[C---:B0-----:R-:W-:Y:S02]  /*f28c0*/  PRMT R0, R24.reuse, 0x7772, RZ ;  /* 0x0000777218007816 */ /* 0x041fe400000000ff */
[----:B------:R-:W-:-:S03]  /*f28d0*/  PRMT R24, R24, 0x7773, RZ ;  /* 0x0000777318187816 */ /* 0x000fc600000000ff */
[----:B------:R0:W-:Y:S04]  /*f28e0*/  @P3 STG.E.U8 desc[UR10][R226.64], R0 ;  /* 0x00000000e2003986 */ /* 0x0001e8000c10110a */
[----:B------:R-:W-:Y:S01]  /*f28f0*/  @P4 STG.E.U8 desc[UR10][R18.64], R24 ;  /* 0x0000001812004986 */ /* 0x000fe2000c10110a */
[----:B0-----:R-:W-:-:S05]  /*f2900*/  PRMT R0, R28, 0x7770, RZ ;  /* 0x000077701c007816 */ /* 0x001fca00000000ff */
        /* <DEDUP_REMOVED lines=31> */
[----:B------:R-:W-:-:S03]  /*f2b00*/  LOP3.LUT P3, RZ, R246, 0x800000, RZ, 0xc0, !PT ;  /* 0x00800000f6ff7812 */ /* 0x000fc6000786c0ff */
[----:B------:R-:W2:Y:S04]  /*f2b10*/  LDL.LU.64 R20, [R1+0x4308] ;  /* 0x0043080001147983 */ /* 0x000ea80000300a00 */
[----:B------:R-:W-:Y:S01]  /*f2b20*/  @P6 LOP3.LUT R218, R218, 0x1000, RZ, 0xfc, !PT ;  /* 0x00001000dada6812 */ /* 0x000fe200078efcff */
[----:B------:R-:W2:Y:S01]  /*f2b30*/  LDL.LU.64 R232, [R1+0x4310] ;  /* 0x0043100001e87983 */ /* 0x000ea20000300a00 */
[----:B------:R-:W-:Y:S02]  /*f2b40*/  LOP3.LUT P6, RZ, R246, 0x10000000, RZ, 0xc0, !PT ;  /* 0x10000000f6ff7812 */ /* 0x000fe400078cc0ff */
[----:B------:R-:W-:Y:S01]  /*f2b50*/  LOP3.LUT R218, R218, 0xffffdfff, RZ, 0xc0, !PT ;  /* 0xffffdfffdada7812 */ /* 0x000fe200078ec0ff */
[----:B------:R-:W2:Y:S01]  /*f2b60*/  LDL.LU.64 R6, [R1+0x4318] ;  /* 0x0043180001067983 */ /* 0x000ea20000300a00 */
[----:B------:R-:W-:-:S09]  /*f2b70*/  LOP3.LUT P4, RZ, R246, 0x1000000, RZ, 0xc0, !PT ;  /* 0x01000000f6ff7812 */ /* 0x000fd2000788c0ff */
[----:B------:R-:W-:Y:S02]  /*f2b80*/  @P6 LOP3.LUT R218, R218, 0x2000, RZ, 0xfc, !PT ;  /* 0x00002000dada6812 */ /* 0x000fe400078efcff */
[C---:B------:R-:W-:Y:S02]  /*f2b90*/  LOP3.LUT P6, RZ, R246.reuse, 0x8000000, RZ, 0xc0, !PT ;  /* 0x08000000f6ff7812 */ /* 0x040fe400078cc0ff */
[----:B------:R-:W-:Y:S02]  /*f2ba0*/  LOP3.LUT P5, RZ, R246, 0x2000000, RZ, 0xc0, !PT ;  /* 0x02000000f6ff7812 */ /* 0x000fe400078ac0ff */
[----:B------:R-:W-:Y:S02]  /*f2bb0*/  LOP3.LUT R218, R218, 0xffffbfff, RZ, 0xc0, !PT ;  /* 0xffffbfffdada7812 */ /* 0x000fe400078ec0ff */
[C---:B------:R-:W-:Y:S02]  /*f2bc0*/  PRMT R0, R28.reuse, 0x7772, RZ ;  /* 0x000077721c007816 */ /* 0x040fe400000000ff */
[----:B------:R-:W-:-:S03]  /*f2bd0*/  PRMT R28, R28, 0x7773, RZ ;  /* 0x000077731c1c7816 */ /* 0x000fc600000000ff */
[----:B---3--:R0:W-:Y:S02]  /*f2be0*/  @P3 STG.E.U8 desc[UR10][R230.64], R0 ;  /* 0x00000000e6003986 */ /* 0x0081e4000c10110a */
[----:B------:R-:W-:Y:S02]  /*f2bf0*/  @P6 LOP3.LUT R218, R218, 0x4000, RZ, 0xfc, !PT ;  /* 0x00004000dada6812 */ /* 0x000fe400078efcff */
[----:B------:R-:W-:Y:S01]  /*f2c00*/  LOP3.LUT P6, RZ, R246, 0x4000000, RZ, 0xc0, !PT ;  /* 0x04000000f6ff7812 */ /* 0x000fe200078cc0ff */
[----:B----4-:R1:W-:Y:S01]  /*f2c10*/  @P4 STG.E.U8 desc[UR10][R228.64], R28 ;  /* 0x0000001ce4004986 */ /* 0x0103e2000c10110a */
[----:B0-----:R-:W-:-:S03]  /*f2c20*/  PRMT R0, R25, 0x7770, RZ ;  /* 0x0000777019007816 */ /* 0x001fc600000000ff */
[----:B------:R-:W3:Y:S04]  /*f2c30*/  LDL.LU.64 R230, [R1+0x4320] ;  /* 0x0043200001e67983 */ /* 0x000ee80000300a00 */
[----:B------:R0:W-:Y:S04]  /*f2c40*/  @P5 STG.E.U8 desc[UR10][R4.64], R0 ;  /* 0x0000000004005986 */ /* 0x0001e8000c10110a */
[----:B-1----:R-:W4:Y:S01]  /*f2c50*/  LDL.LU.64 R228, [R1+0x4328] ;  /* 0x0043280001e47983 */ /* 0x002f220000300a00 */
[----:B0-----:R-:W-:-:S03]  /*f2c60*/  PRMT R0, R25, 0x7771, RZ ;  /* 0x0000777119007816 */ /* 0x001fc600000000ff */
[----:B------:R-:W4:Y:S04]  /*f2c70*/  LDL.LU.64 R4, [R1+0x4330] ;  /* 0x0043300001047983 */ /* 0x000f280000300a00 */
[----:B------:R0:W-:Y:S01]  /*f2c80*/  @P6 STG.E.U8 desc[UR10][R226.64], R0 ;  /* 0x00000000e2006986 */ /* 0x0001e2000c10110a */
[C---:B------:R-:W-:Y:S02]  /*f2c90*/  LOP3.LUT P6, RZ, R218.reuse, 0x4000, RZ, 0xc0, !PT ;  /* 0x00004000daff7812 */ /* 0x040fe400078cc0ff */
[----:B0-----:R-:W-:Y:S01]  /*f2ca0*/  PRMT R0, R25, 0x7772, RZ ;  /* 0x0000777219007816 */ /* 0x001fe200000000ff */
[----:B------:R-:W4:Y:S10]  /*f2cb0*/  LDL.LU.64 R226, [R1+0x4338] ;  /* 0x0043380001e27983 */ /* 0x000f340000300a00 */
[----:B------:R0:W-:Y:S01]  /*f2cc0*/  @P6 STG.E.U8 desc[UR10][R18.64], R0 ;  /* 0x0000000012006986 */ /* 0x0001e2000c10110a */
[----:B------:R-:W-:-:S02]  /*f2cd0*/  LOP3.LUT P6, RZ, R218, 0x2000, RZ, 0xc0, !PT ;  /* 0x00002000daff7812 */ /* 0x000fc400078cc0ff */
[----:B------:R-:W-:Y:S01]  /*f2ce0*/  PRMT R25, R25, 0x7773, RZ ;  /* 0x0000777319197816 */ /* 0x000fe200000000ff */
[----:B0-----:R-:W4:Y:S10]  /*f2cf0*/  LDL.LU.64 R18, [R1+0x4340] ;  /* 0x0043400001127983 */ /* 0x001f340000300a00 */
        /* <DEDUP_REMOVED lines=12> */
[----:B------:R-:W-:-:S11]  /*f2dc0*/  PRMT R29, R29, 0x7773, RZ ;  /* 0x000077731d1d7816 */ /* 0x000fd600000000ff */
[----:B------:R-:W-:Y:S01]  /*f2dd0*/  @P6 STG.E.U8 desc[UR10][R20.64], R29 ;  /* 0x0000001d14006986 */ /* 0x000fe2000c10110a */
[----:B------:R-:W-:Y:S02]  /*f2de0*/  LOP3.LUT P6, RZ, R218, 0x100, RZ, 0xc0, !PT ;  /* 0x00000100daff7812 */ /* 0x000fe400078cc0ff */
[----:B0-----:R-:W-:Y:S02]  /*f2df0*/  PRMT R0, R26, 0x7770, RZ ;  /* 0x000077701a007816 */ /* 0x001fe400000000ff */
[----:B------:R-:W-:-:S09]  /*f2e00*/  LOP3.LUT P0, RZ, R247, 0x8, RZ, 0xc0, !PT ;  /* 0x00000008f7ff7812 */ /* 0x000fd2000780c0ff */
[----:B------:R0:W-:Y:S01]  /*f2e10*/  @P6 STG.E.U8 desc[UR10][R232.64], R0 ;  /* 0x00000000e8006986 */ /* 0x0001e2000c10110a */
[----:B------:R-:W-:Y:S02]  /*f2e20*/  LOP3.LUT P6, RZ, R218, 0x80, RZ, 0xc0, !PT ;  /* 0x00000080daff7812 */ /* 0x000fe400078cc0ff */
[C---:B------:R-:W-:Y:S02]  /*f2e30*/  LOP3.LUT P1, RZ, R247.reuse, 0x10, RZ, 0xc0, !PT ;  /* 0x00000010f7ff7812 */ /* 0x040fe4000782c0ff */
[----:B------:R-:W-:Y:S02]  /*f2e40*/  LOP3.LUT P2, RZ, R247, 0x20, RZ, 0xc0, !PT ;  /* 0x00000020f7ff7812 */ /* 0x000fe4000784c0ff */
[----:B0-----:R-:W-:-:S07]  /*f2e50*/  PRMT R0, R26, 0x7771, RZ ;  /* 0x000077711a007816 */ /* 0x001fce00000000ff */
[----:B------:R0:W-:Y:S01]  /*f2e60*/  @P6 STG.E.U8 desc[UR10][R6.64], R0 ;  /* 0x0000000006006986 */ /* 0x0001e2000c10110a */
[----:B------:R-:W-:Y:S02]  /*f2e70*/  LOP3.LUT P3, RZ, R247, 0x40, RZ, 0xc0, !PT ;  /* 0x00000040f7ff7812 */ /* 0x000fe4000786c0ff */
[C---:B0-----:R-:W-:Y:S02]  /*f2e80*/  PRMT R0, R26.reuse, 0x7772, RZ ;  /* 0x000077721a007816 */ /* 0x041fe400000000ff */
[----:B------:R-:W-:-:S03]  /*f2e90*/  PRMT R26, R26, 0x7773, RZ ;  /* 0x000077731a1a7816 */ /* 0x000fc600000000ff */
[----:B---3--:R0:W-:Y:S01]  /*f2ea0*/  @P0 STG.E.U8 desc[UR10][R230.64], R0 ;  /* 0x00000000e6000986 */ /* 0x0081e2000c10110a */
[C---:B------:R-:W-:Y:S02]  /*f2eb0*/  LOP3.LUT P4, RZ, R247.reuse, 0x80, RZ, 0xc0, !PT ;  /* 0x00000080f7ff7812 */ /* 0x040fe4000788c0ff */
[----:B------:R-:W-:Y:S01]  /*f2ec0*/  LOP3.LUT P5, RZ, R247, 0x100, RZ, 0xc0, !PT ;  /* 0x00000100f7ff7812 */ /* 0x000fe200078ac0ff */
[----:B----4-:R-:W-:Y:S01]  /*f2ed0*/  @P1 STG.E.U8 desc[UR10][R228.64], R26 ;  /* 0x0000001ae4001986 */ /* 0x010fe2000c10110a */
[----:B0-----:R-:W-:-:S05]  /*f2ee0*/  PRMT R0, R30, 0x7770, RZ ;  /* 0x000077701e007816 */ /* 0x001fca00000000ff */
[----:B------:R0:W-:Y:S02]  /*f2ef0*/  @P2 STG.E.U8 desc[UR10][R4.64], R0 ;  /* 0x0000000004002986 */ /* 0x0001e4000c10110a */
[----:B0-----:R-:W-:-:S05]  /*f2f00*/  PRMT R0, R30, 0x7771, RZ ;  /* 0x000077711e007816 */ /* 0x001fca00000000ff */
[----:B------:R0:W-:Y:S02]  /*f2f10*/  @P3 STG.E.U8 desc[UR10][R226.64], R0 ;  /* 0x00000000e2003986 */ /* 0x0001e4000c10110a */
[C---:B0-----:R-:W-:Y:S02]  /*f2f20*/  PRMT R0, R30.reuse, 0x7772, RZ ;  /* 0x000077721e007816 */ /* 0x041fe400000000ff */
[----:B------:R-:W-:-:S03]  /*f2f30*/  PRMT R30, R30, 0x7773, RZ ;  /* 0x000077731e1e7816 */ /* 0x000fc600000000ff */
[----:B------:R-:W-:Y:S04]  /*f2f40*/  @P4 STG.E.U8 desc[UR10][R18.64], R0 ;  /* 0x0000000012004986 */ /* 0x000fe8000c10110a */
        /* <DEDUP_REMOVED lines=27> */
[----:B------:R-:W2:Y:S01]  /*f3100*/  LDL.LU.64 R236, [R1+0x4390] ;  /* 0x0043900001ec7983 */ /* 0x000ea20000300a00 */
[C---:B------:R-:W-:Y:S02]  /*f3110*/  LOP3.LUT P6, RZ, R247.reuse, 0x10000, RZ, 0xc0, !PT ;  /* 0x00010000f7ff7812 */ /* 0x040fe400078cc0ff */
[----:B------:R-:W-:Y:S01]  /*f3120*/  LOP3.LUT R218, R218, 0xffffffef, RZ, 0xc0, !PT ;  /* 0xffffffefdada7812 */ /* 0x000fe200078ec0ff */
[----:B------:R-:W2:Y:S04]  /*f3130*/  LDL.LU.64 R234, [R1+0x4398] ;  /* 0x0043980001ea7983 */ /* 0x000ea80000300a00 */
[----:B------:R-:W2:Y:S01]  /*f3140*/  LDL.LU.64 R20, [R1+0x43a0] ;  /* 0x0043a00001147983 */ /* 0x000ea20000300a00 */
[C---:B------:R-:W-:Y:S02]  /*f3150*/  LOP3.LUT P3, RZ, R247.reuse, 0x400, RZ, 0xc0, !PT ;  /* 0x00000400f7ff7812 */ /* 0x040fe4000786c0ff */
[----:B------:R-:W-:Y:S01]  /*f3160*/  LOP3.LUT P4, RZ, R247, 0x800, RZ, 0xc0, !PT ;  /* 0x00000800f7ff7812 */ /* 0x000fe2000788c0ff */
[----:B------:R-:W2:Y:S02]  /*f3170*/  LDL.LU.64 R232, [R1+0x43a8] ;  /* 0x0043a80001e87983 */ /* 0x000ea40000300a00 */
[----:B------:R-:W-:-:S02]  /*f3180*/  @P6 LOP3.LUT R218, R218, 0x10, RZ, 0xfc, !PT ;  /* 0x00000010dada6812 */ /* 0x000fc400078efcff */
[----:B------:R-:W-:Y:S01]  /*f3190*/  LOP3.LUT P6, RZ, R247, 0x8000, RZ, 0xc0, !PT ;  /* 0x00008000f7ff7812 */ /* 0x000fe200078cc0ff */
[----:B------:R-:W2:Y:S01]  /*f31a0*/  LDL.LU.64 R6, [R1+0x43b0] ;  /* 0x0043b00001067983 */ /* 0x000ea20000300a00 */
[----:B------:R-:W-:-:S11]  /*f31b0*/  LOP3.LUT R218, R218, 0xffffffdf, RZ, 0xc0, !PT ;  /* 0xffffffdfdada7812 */ /* 0x000fd600078ec0ff */
[----:B------:R-:W-:Y:S02]  /*f31c0*/  @P6 LOP3.LUT R218, R218, 0x20, RZ, 0xfc, !PT ;  /* 0x00000020dada6812 */ /* 0x000fe400078efcff */
[----:B------:R-:W-:Y:S02]  /*f31d0*/  LOP3.LUT P6, RZ, R247, 0x4000, RZ, 0xc0, !PT ;  /* 0x00004000f7ff7812 */ /* 0x000fe400078cc0ff */
[----:B------:R-:W-:Y:S02]  /*f31e0*/  LOP3.LUT R218, R218, 0xffffffbf, RZ, 0xc0, !PT ;  /* 0xffffffbfdada7812 */ /* 0x000fe400078ec0ff */
[----:B------:R-:W-:Y:S02]  /*f31f0*/  PRMT R0, R27, 0x7771, RZ ;  /* 0x000077711b007816 */ /* 0x000fe400000000ff */
[----:B------:R-:W-:-:S03]  /*f3200*/  LOP3.LUT P5, RZ, R247, 0x1000, RZ, 0xc0, !PT ;  /* 0x00001000f7ff7812 */ /* 0x000fc600078ac0ff */
[----:B---3--:R0:W-:Y:S04]  /*f3210*/  @P3 STG.E.U8 desc[UR10][R230.64], R0 ;  /* 0x00000000e6003986 */ /* 0x0081e8000c10110a */
[----:B------:R-:W-:Y:S02]  /*f3220*/  @P6 LOP3.LUT R218, R218, 0x40, RZ, 0xfc, !PT ;  /* 0x00000040dada6812 */ /* 0x000fe400078efcff */
[----:B------:R-:W-:Y:S02]  /*f3230*/  LOP3.LUT P6, RZ, R247, 0x2000, RZ, 0xc0, !PT ;  /* 0x00002000f7ff7812 */ /* 0x000fe400078cc0ff */
[C---:B0-----:R-:W-:Y:S01]  /*f3240*/  PRMT R0, R27.reuse, 0x7772, RZ ;  /* 0x000077721b007816 */ /* 0x041fe200000000ff */
[----:B------:R-:W3:Y:S01]  /*f3250*/  LDL.LU.64 R230, [R1+0x43b8] ;  /* 0x0043b80001e67983 */ /* 0x000ee20000300a00 */
[----:B------:R-:W-:-:S03]  /*f3260*/  PRMT R27, R27, 0x7773, RZ ;  /* 0x000077731b1b7816 */ /* 0x000fc600000000ff */
[----:B----4-:R0:W-:Y:S04]  /*f3270*/  @P4 STG.E.U8 desc[UR10][R228.64], R0 ;  /* 0x00000000e4004986 */ /* 0x0101e8000c10110a */
[----:B------:R1:W-:Y:S01]  /*f3280*/  @P5 STG.E.U8 desc[UR10][R4.64], R27 ;  /* 0x0000001b04005986 */ /* 0x0003e2000c10110a */
[----:B0-----:R-:W-:-:S03]  /*f3290*/  PRMT R0, R31, 0x7770, RZ ;  /* 0x000077701f007816 */ /* 0x001fc600000000ff */
[----:B------:R-:W4:Y:S04]  /*f32a0*/  LDL.LU.64 R228, [R1+0x43c0] ;  /* 0x0043c00001e47983 */ /* 0x000f280000300a00 */
[----:B------:R0:W-:Y:S01]  /*f32b0*/  @P6 STG.E.U8 desc[UR10][R226.64], R0 ;  /* 0x00000000e2006986 */ /* 0x0001e2000c10110a */
[----:B------:R-:W-:-:S03]  /*f32c0*/  LOP3.LUT P6, RZ, R218, 0x40, RZ, 0xc0, !PT ;  /* 0x00000040daff7812 */ /* 0x000fc600078cc0ff */
[----:B-1----:R-:W4:Y:S01]  /*f32d0*/  LDL.LU.64 R4, [R1+0x43c8] ;  /* 0x0043c80001047983 */ /* 0x002f220000300a00 */
        /* <DEDUP_REMOVED lines=10> */
[----:B------:R-:W-:-:S09]  /*f3380*/  PRMT R0, R32, 0x7770, RZ ;  /* 0x0000777020007816 */ /* 0x000fd200000000ff */
[----:B------:R-:W-:Y:S01]  /*f3390*/  @P6 STG.E.U8 desc[UR10][R238.64], R31 ;  /* 0x0000001fee006986 */ /* 0x000fe2000c10110a */
[----:B------:R-:W-:-:S13]  /*f33a0*/  LOP3.LUT P6, RZ, R218, 0x8, RZ, 0xc0, !PT ;  /* 0x00000008daff7812 */ /* 0x000fda00078cc0ff */
        /* <DEDUP_REMOVED lines=8> */
[----:B------:R-:W-:Y:S02]  /*f3430*/  PRMT R32, R32, 0x7773, RZ ;  /* 0x0000777320207816 */ /* 0x000fe400000000ff */
[----:B------:R-:W-:-:S09]  /*f3440*/  LOP3.LUT P0, RZ, R247, 0x400000, RZ, 0xc0, !PT ;  /* 0x00400000f7ff7812 */ /* 0x000fd2000780c0ff */
[----:B------:R-:W-:Y:S01]  /*f3450*/  @P6 STG.E.U8 desc[UR10][R232.64], R32 ;  /* 0x00000020e8006986 */ /* 0x000fe2000c10110a */
[----:B------:R-:W-:Y:S02]  /*f3460*/  LOP3.LUT P6, RZ, R219, 0x80000000, RZ, 0xc0, !PT ;  /* 0x80000000dbff7812 */ /* 0x000fe400078cc0ff */
[----:B0-----:R-:W-:Y:S02]  /*f3470*/  PRMT R0, R36, 0x7770, RZ ;  /* 0x0000777024007816 */ /* 0x001fe400000000ff */
[C---:B------:R-:W-:Y:S02]  /*f3480*/  LOP3.LUT P1, RZ, R247.reuse, 0x800000, RZ, 0xc0, !PT ;  /* 0x00800000f7ff7812 */ /* 0x040fe4000782c0ff */
[C---:B------:R-:W-:Y:S02]  /*f3490*/  LOP3.LUT P2, RZ, R247.reuse, 0x1000000, RZ, 0xc0, !PT ;  /* 0x01000000f7ff7812 */ /* 0x040fe4000784c0ff */
[----:B------:R-:W-:-:S05]  /*f34a0*/  LOP3.LUT P3, RZ, R247, 0x2000000, RZ, 0xc0, !PT ;  /* 0x02000000f7ff7812 */ /* 0x000fca000786c0ff */
[----:B------:R0:W-:Y:S01]  /*f34b0*/  @P6 STG.E.U8 desc[UR10][R6.64], R0 ;  /* 0x0000000006006986 */ /* 0x0001e2000c10110a */
[----:B------:R-:W-:Y:S02]  /*f34c0*/  LOP3.LUT P4, RZ, R247, 0x4000000, RZ, 0xc0, !PT ;  /* 0x04000000f7ff7812 */ /* 0x000fe4000788c0ff */
[----:B0-----:R-:W-:-:S05]  /*f34d0*/  PRMT R0, R36, 0x7771, RZ ;  /* 0x0000777124007816 */ /* 0x001fca00000000ff */
[----:B---3--:R0:W-:Y:S01]  /*f34e0*/  @P0 STG.E.U8 desc[UR10][R230.64], R0 ;  /* 0x00000000e6000986 */ /* 0x0081e2000c10110a */
[----:B------:R-:W-:Y:S02]  /*f34f0*/  LOP3.LUT P5, RZ, R247, 0x8000000, RZ, 0xc0, !PT ;  /* 0x08000000f7ff7812 */ /* 0x000fe400078ac0ff */
[C---:B0-----:R-:W-:Y:S02]  /*f3500*/  PRMT R0, R36.reuse, 0x7772, RZ ;  /* 0x0000777224007816 */ /* 0x041fe400000000ff */
[----:B------:R-:W-:-:S03]  /*f3510*/  PRMT R36, R36, 0x7773, RZ ;  /* 0x0000777324247816 */ /* 0x000fc600000000ff */
[----:B----4-:R0:W-:Y:S04]  /*f3520*/  @P1 STG.E.U8 desc[UR10][R228.64], R0 ;  /* 0x00000000e4001986 */ /* 0x0101e8000c10110a */
[----:B------:R-:W-:Y:S01]  /*f3530*/  @P2 STG.E.U8 desc[UR10][R4.64], R36 ;  /* 0x0000002404002986 */ /* 0x000fe2000c10110a */
        /* <DEDUP_REMOVED lines=53> */
[----:B------:R-:W3:Y:S04]  /*f3890*/  LDL.LU.64 R230, [R1+0x4450] ;  /* 0x0044500001e67983 */ /* 0x000ee80000300a00 */
[----:B----4-:R0:W-:Y:S02]  /*f38a0*/  @P4 STG.E.U8 desc[UR10][R228.64], R0 ;  /* 0x00000000e4004986 */ /* 0x0101e4000c10110a */
[----:B0-----:R-:W-:-:S02]  /*f38b0*/  PRMT R0, R37, 0x7772, RZ ;  /* 0x0000777225007816 */ /* 0x001fc400000000ff */
[----:B------:R-:W4:Y:S01]  /*f38c0*/  LDL.LU.64 R228, [R1+0x4458] ;  /* 0x0044580001e47983 */ /* 0x000f220000300a00 */
[----:B------:R-:W-:-:S03]  /*f38d0*/  PRMT R37, R37, 0x7773, RZ ;  /* 0x0000777325257816 */ /* 0x000fc600000000ff */
[----:B------:R0:W-:Y:S04]  /*f38e0*/  @P5 STG.E.U8 desc[UR10][R4.64], R0 ;  /* 0x0000000004005986 */ /* 0x0001e8000c10110a */
[----:B------:R1:W-:Y:S01]  /*f38f0*/  @P6 STG.E.U8 desc[UR10][R226.64], R37 ;  /* 0x00000025e2006986 */ /* 0x0003e2000c10110a */
[C---:B------:R-:W-:Y:S02]  /*f3900*/  LOP3.LUT P6, RZ, R219.reuse, 0x40000000, RZ, 0xc0, !PT ;  /* 0x40000000dbff7812 */ /* 0x040fe400078cc0ff */
[----:B0-----:R-:W-:Y:S01]  /*f3910*/  PRMT R0, R34, 0x7770, RZ ;  /* 0x0000777022007816 */ /* 0x001fe200000000ff */
[----:B------:R-:W4:Y:S04]  /*f3920*/  LDL.LU.64 R4, [R1+0x4460] ;  /* 0x0044600001047983 */ /* 0x000f280000300a00 */
[----:B-1----:R-:W4:Y:S06]  /*f3930*/  LDL.LU.64 R226, [R1+0x4468] ;  /* 0x0044680001e27983 */ /* 0x002f2c0000300a00 */
[----:B------:R0:W-:Y:S01]  /*f3940*/  @P6 STG.E.U8 desc[UR10][R18.64], R0 ;  /* 0x0000000012006986 */ /* 0x0001e2000c10110a */
[----:B------:R-:W-:-:S03]  /*f3950*/  LOP3.LUT P6, RZ, R219, 0x20000000, RZ, 0xc0, !PT ;  /* 0x20000000dbff7812 */ /* 0x000fc600078cc0ff */
[----:B0-----:R-:W4:Y:S01]  /*f3960*/  LDL.LU.64 R18, [R1+0x4470] ;  /* 0x0044700001127983 */ /* 0x001f220000300a00 */
[----:B------:R-:W-:-:S09]  /*f3970*/  PRMT R0, R34, 0x7771, RZ ;  /* 0x0000777122007816 */ /* 0x000fd200000000ff */
[----:B--2---:R0:W-:Y:S04]  /*f3980*/  @P6 STG.E.U8 desc[UR10][R16.64], R0 ;  /* 0x0000000010006986 */ /* 0x0041e8000c10110a */
[----:B0-----:R-:W2:Y:S01]  /*f3990*/  LDL.LU.64 R16, [R1+0x4478] ;  /* 0x0044780001107983 */ /* 0x001ea20000300a00 */
[----:B------:R-:W-:Y:S02]  /*f39a0*/  LOP3.LUT P6, RZ, R219, 0x10000000, RZ, 0xc0, !PT ;  /* 0x10000000dbff7812 */ /* 0x000fe400078cc0ff */
[C---:B------:R-:W-:Y:S02]  /*f39b0*/  PRMT R0, R34.reuse, 0x7772, RZ ;  /* 0x0000777222007816 */ /* 0x040fe400000000ff */
[----:B------:R-:W-:-:S09]  /*f39c0*/  PRMT R34, R34, 0x7773, RZ ;  /* 0x0000777322227816 */ /* 0x000fd200000000ff */
[----:B------:R0:W-:Y:S01]  /*f39d0*/  @P6 STG.E.U8 desc[UR10][R238.64], R0 ;  /* 0x00000000ee006986 */ /* 0x0001e2000c10110a */
[----:B------:R-:W-:-:S13]  /*f39e0*/  LOP3.LUT P6, RZ, R219, 0x8000000, RZ, 0xc0, !PT ;  /* 0x08000000dbff7812 */ /* 0x000fda00078cc0ff */
[----:B------:R-:W-:Y:S01]  /*f39f0*/  @P6 STG.E.U8 desc[UR10][R236.64], R34 ;  /* 0x00000022ec006986 */ /* 0x000fe2000c10110a */
        /* <DEDUP_REMOVED lines=11> */
[----:B------:R-:W-:Y:S02]  /*f3ab0*/  LOP3.LUT P1, RZ, R248, 0x400, RZ, 0xc0, !PT ;  /* 0x00000400f8ff7812 */ /* 0x000fe4000782c0ff */
[----:B------:R-:W-:Y:S02]  /*f3ac0*/  PRMT R38, R38, 0x7773, RZ ;  /* 0x0000777326267816 */ /* 0x000fe400000000ff */
[----:B------:R-:W-:Y:S02]  /*f3ad0*/  LOP3.LUT P2, RZ, R248, 0x800, RZ, 0xc0, !PT ;  /* 0x00000800f8ff7812 */ /* 0x000fe4000784c0ff */
[----:B0-----:R-:W-:-:S05]  /*f3ae0*/  PRMT R0, R35, 0x7770, RZ ;  /* 0x0000777023007816 */ /* 0x001fca00000000ff */
[----:B------:R-:W-:Y:S04]  /*f3af0*/  @P6 STG.E.U8 desc[UR10][R6.64], R38 ;  /* 0x0000002606006986 */ /* 0x000fe8000c10110a */
[----:B---3--:R0:W-:Y:S01]  /*f3b00*/  @P0 STG.E.U8 desc[UR10][R230.64], R0 ;  /* 0x00000000e6000986 */ /* 0x0081e2000c10110a */
[C---:B------:R-:W-:Y:S02]  /*f3b10*/  LOP3.LUT P3, RZ, R248.reuse, 0x1000, RZ, 0xc0, !PT ;  /* 0x00001000f8ff7812 */ /* 0x040fe4000786c0ff */
[----:B------:R-:W-:Y:S02]  /*f3b20*/  LOP3.LUT P4, RZ, R248, 0x2000, RZ, 0xc0, !PT ;  /* 0x00002000f8ff7812 */ /* 0x000fe4000788c0ff */
[----:B0-----:R-:W-:-:S05]  /*f3b30*/  PRMT R0, R35, 0x7771, RZ ;  /* 0x0000777123007816 */ /* 0x001fca00000000ff */
[----:B----4-:R0:W-:Y:S01]  /*f3b40*/  @P1 STG.E.U8 desc[UR10][R228.64], R0 ;  /* 0x00000000e4001986 */ /* 0x0101e2000c10110a */
[----:B------:R-:W-:Y:S02]  /*f3b50*/  LOP3.LUT P5, RZ, R248, 0x4000, RZ, 0xc0, !PT ;  /* 0x00004000f8ff7812 */ /* 0x000fe400078ac0ff */
[C---:B0-----:R-:W-:Y:S02]  /*f3b60*/  PRMT R0, R35.reuse, 0x7772, RZ ;  /* 0x0000777223007816 */ /* 0x041fe400000000ff */
[----:B------:R-:W-:-:S03]  /*f3b70*/  PRMT R35, R35, 0x7773, RZ ;  /* 0x0000777323237816 */ /* 0x000fc600000000ff */
[----:B------:R0:W-:Y:S04]  /*f3b80*/  @P2 STG.E.U8 desc[UR10][R4.64], R0 ;  /* 0x0000000004002986 */ /* 0x0001e8000c10110a */
[----:B------:R-:W-:Y:S01]  /*f3b90*/  @P3 STG.E.U8 desc[UR10][R226.64], R35 ;  /* 0x00000023e2003986 */ /* 0x000fe2000c10110a */
        /* <DEDUP_REMOVED lines=41> */
[----:B------:R-:W-:Y:S01]  /*f3e30*/  LOP3.LUT R219, R219, 0xffdfffff, RZ, 0xc0, !PT ;  /* 0xffdfffffdbdb7812 */ /* 0x000fe200078ec0ff */
[----:B------:R-:W2:Y:S01]  /*f3e40*/  LDL.LU.64 R6, [R1+0x44e0] ;  /* 0x0044e00001067983 */ /* 0x000ea20000300a00 */
[----:B------:R-:W-:-:S09]  /*f3e50*/  LOP3.LUT P5, RZ, R248, 0x40000, RZ, 0xc0, !PT ;  /* 0x00040000f8ff7812 */ /* 0x000fd200078ac0ff */
[----:B------:R-:W-:Y:S02]  /*f3e60*/  @P6 LOP3.LUT R219, R219, 0x200000, RZ, 0xfc, !PT ;  /* 0x00200000dbdb6812 */ /* 0x000fe400078efcff */
[----:B------:R-:W-:Y:S02]  /*f3e70*/  LOP3.LUT P6, RZ, R248, 0x100000, RZ, 0xc0, !PT ;  /* 0x00100000f8ff7812 */ /* 0x000fe400078cc0ff */
[----:B------:R-:W-:Y:S02]  /*f3e80*/  LOP3.LUT R219, R219, 0xffbfffff, RZ, 0xc0, !PT ;  /* 0xffbfffffdbdb7812 */ /* 0x000fe400078ec0ff */
[----:B------:R-:W-:Y:S02]  /*f3e90*/  PRMT R39, R39, 0x7773, RZ ;  /* 0x0000777327277816 */ /* 0x000fe400000000ff */
[----:B------:R-:W-:-:S03]  /*f3ea0*/  PRMT R0, R40, 0x7770, RZ ;  /* 0x0000777028007816 */ /* 0x000fc600000000ff */
[----:B---3--:R0:W-:Y:S04]  /*f3eb0*/  @P3 STG.E.U8 desc[UR10][R230.64], R39 ;  /* 0x00000027e6003986 */ /* 0x0081e8000c10110a */
[----:B------:R-:W-:Y:S01]  /*f3ec0*/  @P6 LOP3.LUT R219, R219, 0x400000, RZ, 0xfc, !PT ;  /* 0x00400000dbdb6812 */ /* 0x000fe200078efcff */
[----:B----4-:R1:W-:Y:S01]  /*f3ed0*/  @P4 STG.E.U8 desc[UR10][R228.64], R0 ;  /* 0x00000000e4004986 */ /* 0x0103e2000c10110a */
[----:B------:R-:W-:-:S03]  /*f3ee0*/  LOP3.LUT P6, RZ, R248, 0x80000, RZ, 0xc0, !PT ;  /* 0x00080000f8ff7812 */ /* 0x000fc600078cc0ff */
[----:B0-----:R-:W3:Y:S01]  /*f3ef0*/  LDL.LU.64 R230, [R1+0x44e8] ;  /* 0x0044e80001e67983 */ /* 0x001ee20000300a00 */
[----:B-1----:R-:W-:-:S03]  /*f3f00*/  PRMT R0, R40, 0x7771, RZ ;  /* 0x0000777128007816 */ /* 0x002fc600000000ff */
[----:B------:R-:W4:Y:S04]  /*f3f10*/  LDL.LU.64 R228, [R1+0x44f0] ;  /* 0x0044f00001e47983 */ /* 0x000f280000300a00 */
[----:B------:R0:W-:Y:S02]  /*f3f20*/  @P5 STG.E.U8 desc[UR10][R4.64], R0 ;  /* 0x0000000004005986 */ /* 0x0001e4000c10110a */
[----:B0-----:R-:W-:Y:S02]  /*f3f30*/  PRMT R0, R40, 0x7772, RZ ;  /* 0x0000777228007816 */ /* 0x001fe400000000ff */
[----:B------:R-:W4:Y:S04]  /*f3f40*/  LDL.LU.64 R4, [R1+0x44f8] ;  /* 0x0044f80001047983 */ /* 0x000f280000300a00 */
[----:B------:R0:W-:Y:S01]  /*f3f50*/  @P6 STG.E.U8 desc[UR10][R226.64], R0 ;  /* 0x00000000e2006986 */ /* 0x0001e2000c10110a */
[----:B------:R-:W-:-:S02]  /*f3f60*/  LOP3.LUT P6, RZ, R219, 0x400000, RZ, 0xc0, !PT ;  /* 0x00400000dbff7812 */ /* 0x000fc400078cc0ff */
[----:B------:R-:W-:Y:S01]  /*f3f70*/  PRMT R40, R40, 0x7773, RZ ;  /* 0x0000777328287816 */ /* 0x000fe200000000ff */
[----:B0-----:R-:W4:Y:S10]  /*f3f80*/  LDL.LU.64 R226, [R1+0x4500] ;  /* 0x0045000001e27983 */ /* 0x001f340000300a00 */
        /* <DEDUP_REMOVED lines=25> */
[C---:B0-----:R-:W-:Y:S02]  /*f4120*/  PRMT R0, R41.reuse, 0x7772, RZ ;  /* 0x0000777229007816 */ /* 0x041fe400000000ff */
[----:B------:R-:W-:-:S03]  /*f4130*/  PRMT R41, R41, 0x7773, RZ ;  /* 0x0000777329297816 */ /* 0x000fc600000000ff */
[----:B------:R0:W-:Y:S01]  /*f4140*/  @P6 STG.E.U8 desc[UR10][R6.64], R0 ;  /* 0x0000000006006986 */ /* 0x0001e2000c10110a */
[----:B------:R-:W-:-:S03]  /*f4150*/  LOP3.LUT P3, RZ, R248, 0x80000000, RZ, 0xc0, !PT ;  /* 0x80000000f8ff7812 */ /* 0x000fc6000786c0ff */
[----:B---3--:R-:W-:Y:S01]  /*f4160*/  @P0 STG.E.U8 desc[UR10][R230.64], R41 ;  /* 0x00000029e6000986 */ /* 0x008fe2000c10110a */
[----:B0-----:R-:W-:-:S05]  /*f4170*/  PRMT R0, R45, 0x7770, RZ ;  /* 0x000077702d007816 */ /* 0x001fca00000000ff */
[----:B----4-:R0:W-:Y:S01]  /*f4180*/  @P1 STG.E.U8 desc[UR10][R228.64], R0 ;  /* 0x00000000e4001986 */ /* 0x0101e2000c10110a */
[C---:B------:R-:W-:Y:S02]  /*f4190*/  LOP3.LUT P4, RZ, R20.reuse, 0x1, RZ, 0xc0, !PT ;  /* 0x0000000114ff7812 */ /* 0x040fe4000788c0ff */
        /* <DEDUP_REMOVED lines=43> */
[C---:B------:R-:W-:Y:S02]  /*f4450*/  LOP3.LUT P6, RZ, R20.reuse, 0x100, RZ, 0xc0, !PT ;  /* 0x0000010014ff7812 */ /* 0x040fe400078cc0ff */
        /* <DEDUP_REMOVED lines=30> */
[----:B------:R-:W-:Y:S01]  /*f4640*/  PRMT R0, R43, 0x7770, RZ ;  /* 0x000077702b007816 */ /* 0x000fe200000000ff */
[----:B------:R-:W2:Y:S10]  /*f4650*/  LDL.LU R15, [R1+0x1604] ;  /* 0x00160400010f7983 */ /* 0x000eb40000300800 */
        /* <DEDUP_REMOVED lines=66> */
[----:B------:R-:W-:-:S11]  /*f4a80*/  LOP3.LUT R219, R219, 0xffffffdf, RZ, 0xc0, !PT ;  /* 0xffffffdfdbdb7812 */ /* 0x000fd600078ec0ff */
[----:B------:R-:W-:Y:S02]  /*f4a90*/  @P6 LOP3.LUT R219, R219, 0x20, RZ, 0xfc, !PT ;  /* 0x00000020dbdb6812 */ /* 0x000fe400078efcff */
[C---:B------:R-:W-:Y:S02]  /*f4aa0*/  LOP3.LUT P6, RZ, R20.reuse, 0x4000000, RZ, 0xc0, !PT ;  /* 0x0400000014ff7812 */ /* 0x040fe400078cc0ff */
[----:B------:R-:W-:Y:S02]  /*f4ab0*/  LOP3.LUT R219, R219, 0xffffffbf, RZ, 0xc0, !PT ;  /* 0xffffffbfdbdb7812 */ /* 0x000fe400078ec0ff */
[C---:B------:R-:W-:Y:S02]  /*f4ac0*/  LOP3.LUT P3, RZ, R20.reuse, 0x400000, RZ, 0xc0, !PT ;  /* 0x0040000014ff7812 */ /* 0x040fe4000786c0ff */
[C---:B------:R-:W-:Y:S02]  /*f4ad0*/  LOP3.LUT P4, RZ, R20.reuse, 0x800000, RZ, 0xc0, !PT ;  /* 0x0080000014ff7812 */ /* 0x040fe4000788c0ff */
[----:B------:R-:W-:-:S05]  /*f4ae0*/  LOP3.LUT P5, RZ, R20, 0x1000000, RZ, 0xc0, !PT ;  /* 0x0100000014ff7812 */ /* 0x000fca00078ac0ff */
[----:B------:R-:W-:Y:S02]  /*f4af0*/  @P6 LOP3.LUT R219, R219, 0x40, RZ, 0xfc, !PT ;  /* 0x00000040dbdb6812 */ /* 0x000fe400078efcff */
[----:B------:R-:W-:Y:S02]  /*f4b00*/  LOP3.LUT P6, RZ, R20, 0x2000000, RZ, 0xc0, !PT ;  /* 0x0200000014ff7812 */ /* 0x000fe400078cc0ff */
[----:B------:R-:W2:Y:S01]  /*f4b10*/  LDL.LU.64 R20, [R1+0x4600] ;  /* 0x0046000001147983 */ /* 0x000ea20000300a00 */
[----:B------:R-:W-:-:S03]  /*f4b20*/  PRMT R0, R52, 0x7771, RZ ;  /* 0x0000777134007816 */ /* 0x000fc600000000ff */
[----:B------:R-:W2:Y:S04]  /*f4b30*/  LDL.LU.64 R232, [R1+0x4608] ;  /* 0x0046080001e87983 */ /* 0x000ea80000300a00 */
[----:B---3--:R0:W-:Y:S04]  /*f4b40*/  @P3 STG.E.U8 desc[UR10][R230.64], R0 ;  /* 0x00000000e6003986 */ /* 0x0081e8000c10110a */
[----:B------:R-:W3:Y:S01]  /*f4b50*/  LDL.LU.64 R6, [R1+0x4610] ;  /* 0x0046100001067983 */ /* 0x000ee20000300a00 */
[----:B0-----:R-:W-:-:S03]  /*f4b60*/  PRMT R0, R52, 0x7772, RZ ;  /* 0x0000777234007816 */ /* 0x001fc600000000ff */
        /* <DEDUP_REMOVED lines=38> */
[----:B---3--:R0:W-:Y:S01]  /*f4dd0*/  @P6 STG.E.U8 desc[UR10][R6.64], R0 ;  /* 0x0000000006006986 */ /* 0x0081e2000c10110a */
[----:B------:R-:W-:Y:S02]  /*f4de0*/  LOP3.LUT P4, RZ, R15, 0x40, RZ, 0xc0, !PT ;  /* 0x000000400fff7812 */ /* 0x000fe4000788c0ff */
[----:B0-----:R-:W-:-:S05]  /*f4df0*/  PRMT R0, R50, 0x7771, RZ ;  /* 0x0000777132007816 */ /* 0x001fca00000000ff */
[----:B------:R0:W-:Y:S01]  /*f4e00*/  @P0 STG.E.U8 desc[UR10][R230.64], R0 ;  /* 0x00000000e6000986 */ /* 0x0001e2000c10110a */
        /* <DEDUP_REMOVED lines=79> */
[----:B------:R-:W-:Y:S02]  /*f5300*/  LOP3.LUT P6, RZ, R220, 0x8000000, RZ, 0xc0, !PT ;  /* 0x08000000dcff7812 */ /* 0x000fe400078cc0ff */
[----:B0-----:R-:W-:Y:S01]  /*f5310*/  PRMT R0, R56, 0x7770, RZ ;  /* 0x0000777038007816 */ /* 0x001fe200000000ff */
[----:B------:R-:W2:Y:S10]  /*f5320*/  LDL.LU R20, [R1+0x1608] ;  /* 0x0016080001147983 */ /* 0x000eb40000300800 */
[----:B------:R-:W-:Y:S01]  /*f5330*/  @P6 STG.E.U8 desc[UR10][R238.64], R55 ;  /* 0x00000037ee006986 */ /* 0x000fe2000c10110a */
[----:B------:R-:W-:-:S13]  /*f5340*/  LOP3.LUT P6, RZ, R220, 0x4000000, RZ, 0xc0, !PT ;  /* 0x04000000dcff7812 */ /* 0x000fda00078cc0ff */
        /* <DEDUP_REMOVED lines=9> */
[C---:B------:R-:W-:Y:S02]  /*f53e0*/  LOP3.LUT P1, RZ, R15.reuse, 0x400000, RZ, 0xc0, !PT ;  /* 0x004000000fff7812 */ /* 0x040fe4000782c0ff */
        /* <DEDUP_REMOVED lines=142> */
[----:B0-----:R-:W2:Y:S06]  /*f5cd0*/  LDL.LU.64 R16, [R1+0x2ff0] ;  /* 0x002ff00001107983 */ /* 0x001eac0000300a00 */
        /* <DEDUP_REMOVED lines=14> */
[----:B------:R-:W-:Y:S02]  /*f5dc0*/  PRMT R63, R63, 0x7773, RZ ;  /* 0x000077733f3f7816 */ /* 0x000fe400000000ff */
[----:B------:R-:W-:Y:S01]  /*f5dd0*/  LOP3.LUT R220, R220, 0xffffbfff, RZ, 0xc0, !PT ;  /* 0xffffbfffdcdc7812 */ /* 0x000fe200078ec0ff */
[----:B---3--:R0:W-:Y:S01]  /*f5de0*/  @P3 STG.E.U8 desc[UR10][R230.64], R0 ;  /* 0x00000000e6003986 */ /* 0x0081e2000c10110a */
[C---:B------:R-:W-:Y:S02]  /*f5df0*/  LOP3.LUT P5, RZ, R20.reuse, 0x20000, RZ, 0xc0, !PT ;  /* 0x0002000014ff7812 */ /* 0x040fe400078ac0ff */
[C---:B------:R-:W-:Y:S01]  /*f5e00*/  LOP3.LUT P0, RZ, R20.reuse, 0x8000000, RZ, 0xc0, !PT ;  /* 0x0800000014ff7812 */ /* 0x040fe2000780c0ff */
[----:B----4-:R-:W-:Y:S01]  /*f5e10*/  @P4 STG.E.U8 desc[UR10][R228.64], R63 ;  /* 0x0000003fe4004986 */ /* 0x010fe2000c10110a */
[----:B------:R-:W-:-:S02]  /*f5e20*/  LOP3.LUT P1, RZ, R20, 0x10000000, RZ, 0xc0, !PT ;  /* 0x1000000014ff7812 */ /* 0x000fc4000782c0ff */
[----:B------:R-:W-:Y:S02]  /*f5e30*/  LOP3.LUT P2, RZ, R20, 0x20000000, RZ, 0xc0, !PT ;  /* 0x2000000014ff7812 */ /* 0x000fe4000784c0ff */
[----:B------:R-:W-:Y:S02]  /*f5e40*/  @P6 LOP3.LUT R220, R220, 0x4000, RZ, 0xfc, !PT ;  /* 0x00004000dcdc6812 */ /* 0x000fe400078efcff */
[C---:B------:R-:W-:Y:S02]  /*f5e50*/  LOP3.LUT P6, RZ, R20.reuse, 0x40000, RZ, 0xc0, !PT ;  /* 0x0004000014ff7812 */ /* 0x040fe400078cc0ff */
[C---:B------:R-:W-:Y:S02]  /*f5e60*/  LOP3.LUT P3, RZ, R20.reuse, 0x40000000, RZ, 0xc0, !PT ;  /* 0x4000000014ff7812 */ /* 0x040fe4000786c0ff */
[----:B------:R-:W-:Y:S02]  /*f5e70*/  LOP3.LUT P4, RZ, R20, 0x80000000, RZ, 0xc0, !PT ;  /* 0x8000000014ff7812 */ /* 0x000fe4000788c0ff */
[----:B------:R-:W3:Y:S01]  /*f5e80*/  LDL.LU.64 R20, [R1+0x2fb0] ;  /* 0x002fb00001147983 */ /* 0x000ee20000300a00 */
[----:B0-----:R-:W-:-:S03]  /*f5e90*/  PRMT R0, R64, 0x7770, RZ ;  /* 0x0000777040007816 */ /* 0x001fc600000000ff */
        /* <DEDUP_REMOVED lines=12> */
[----:B------:R-:W-:Y:S02]  /*f5f60*/  LOP3.LUT P6, RZ, R220, 0x2000, RZ, 0xc0, !PT ;  /* 0x00002000dcff7812 */ /* 0x000fe400078cc0ff */
        /* <DEDUP_REMOVED lines=15> */
[----:B---3--:R-:W-:Y:S01]  /*f6060*/  @P6 STG.E.U8 desc[UR10][R20.64], R68 ;  /* 0x0000004414006986 */ /* 0x008fe2000c10110a */
[----:B------:R-:W-:Y:S02]  /*f6070*/  LOP3.LUT P6, RZ, R220, 0x100, RZ, 0xc0, !PT ;  /* 0x00000100dcff7812 */ /* 0x000fe400078cc0ff */
[----:B0-----:R-:W-:-:S11]  /*f6080*/  PRMT R0, R65, 0x7770, RZ ;  /* 0x0000777041007816 */ /* 0x001fd600000000ff */
[----:B----4-:R0:W-:Y:S01]  /*f6090*/  @P6 STG.E.U8 desc[UR10][R232.64], R0 ;  /* 0x00000000e8006986 */ /* 0x0101e2000c10110a */
[----:B------:R-:W-:Y:S02]  /*f60a0*/  LOP3.LUT P6, RZ, R220, 0x80, RZ, 0xc0, !PT ;  /* 0x00000080dcff7812 */ /* 0x000fe400078cc0ff */
[----:B0-----:R-:W-:-:S11]  /*f60b0*/  PRMT R0, R65, 0x7771, RZ ;  /* 0x0000777141007816 */ /* 0x001fd600000000ff */
[----:B------:R0:W-:Y:S01]  /*f60c0*/  @P6 STG.E.U8 desc[UR10][R6.64], R0 ;  /* 0x0000000006006986 */ /* 0x0001e2000c10110a */
        /* <DEDUP_REMOVED lines=52> */
[C---:B------:R-:W-:Y:S02]  /*f6410*/  LOP3.LUT P6, RZ, R15.reuse, 0x40, RZ, 0xc0, !PT ;  /* 0x000000400fff7812 */ /* 0x040fe400078cc0ff */
        /* <DEDUP_REMOVED lines=27> */
[----:B------:R0:W-:Y:S01]  /*f65d0*/  @P6 STG.E.U8 desc[UR10][R20.64], R70 ;  /* 0x0000004614006986 */ /* 0x0001e2000c10110a */
[C---:B------:R-:W-:Y:S02]  /*f65e0*/  LOP3.LUT P6, RZ, R220.reuse, 0x8, RZ, 0xc0, !PT ;  /* 0x00000008dcff7812 */ /* 0x040fe400078cc0ff */
[C---:B------:R-:W-:Y:S02]  /*f65f0*/  LOP3.LUT P0, RZ, R15.reuse, 0x4000, RZ, 0xc0, !PT ;  /* 0x000040000fff7812 */ /* 0x040fe4000780c0ff */
[C---:B------:R-:W-:Y:S02]  /*f6600*/  LOP3.LUT P1, RZ, R15.reuse, 0x8000, RZ, 0xc0, !PT ;  /* 0x000080000fff7812 */ /* 0x040fe4000782c0ff */
[C---:B------:R-:W-:Y:S02]  /*f6610*/  LOP3.LUT P2, RZ, R15.reuse, 0x10000, RZ, 0xc0, !PT ;  /* 0x000100000fff7812 */ /* 0x040fe4000784c0ff */
[C---:B------:R-:W-:Y:S02]  /*f6620*/  LOP3.LUT P3, RZ, R15.reuse, 0x20000, RZ, 0xc0, !PT ;  /* 0x000200000fff7812 */ /* 0x040fe4000786c0ff */
[----:B------:R-:W-:Y:S01]  /*f6630*/  LOP3.LUT P4, RZ, R15, 0x40000, RZ, 0xc0, !PT ;  /* 0x000400000fff7812 */ /* 0x000fe2000788c0ff */
[----:B0-----:R-:W2:Y:S04]  /*f6640*/  LDL.LU R20, [R1+0x1610] ;  /* 0x0016100001147983 */ /* 0x001ea80000300800 */
        /* <DEDUP_REMOVED lines=12> */
[----:B------:R0:W-:Y:S02]  /*f6710*/  @P6 STG.E.U8 desc[UR10][R6.64], R0 ;  /* 0x0000000006006986 */ /* 0x0001e4000c10110a */
        /* <DEDUP_REMOVED lines=67> */
[----:B------:R-:W-:Y:S02]  /*f6b50*/  LOP3.LUT P6, RZ, R221, 0x40000000, RZ, 0xc0, !PT ;  /* 0x40000000ddff7812 */ /* 0x000fe400078cc0ff */
        /* <DEDUP_REMOVED lines=174> */
[----:B------:R-:W2:Y:S04]  /*f7640*/  LDL.LU.64 R236, [R1+0x17d8] ;  /* 0x0017d80001ec7983 */ /* 0x000ea80000300a00 */
[----:B------:R-:W2:Y:S04]  /*f7650*/  LDL.LU.64 R234, [R1+0x17d0] ;  /* 0x0017d00001ea7983 */ /* 0x000ea80000300a00 */
[----:B------:R-:W-:Y:S02]  /*f7660*/  @P6 LOP3.LUT R221, R221, 0x1000, RZ, 0xfc, !PT ;  /* 0x00001000dddd6812 */ /* 0x000fe400078efcff */
[----:B------:R-:W-:-:S02]  /*f7670*/  LOP3.LUT P6, RZ, R15, 0x1, RZ, 0xc0, !PT ;  /* 0x000000010fff7812 */ /* 0x000fc400078cc0ff */
        /* <DEDUP_REMOVED lines=10> */
[C---:B------:R-:W-:Y:S02]  /*f7720*/  PRMT R0, R81.reuse, 0x7772, RZ ;  /* 0x0000777251007816 */ /* 0x040fe400000000ff */
[----:B------:R-:W-:Y:S01]  /*f7730*/  PRMT R81, R81, 0x7773, RZ ;  /* 0x0000777351517816 */ /* 0x000fe200000000ff */
[----:B------:R-:W2:Y:S04]  /*f7740*/  LDL.LU.64 R232, [R1+0x17c0] ;  /* 0x0017c00001e87983 */ /* 0x000ea80000300a00 */
[----:B---3--:R0:W-:Y:S04]  /*f7750*/  @P3 STG.E.U8 desc[UR10][R230.64], R0 ;  /* 0x00000000e6003986 */ /* 0x0081e8000c10110a */
[----:B----4-:R1:W-:Y:S04]  /*f7760*/  @P4 STG.E.U8 desc[UR10][R228.64], R81 ;  /* 0x00000051e4004986 */ /* 0x0103e8000c10110a */
[----:B------:R-:W3:Y:S01]  /*f7770*/  LDL.LU.64 R6, [R1+0x17b8] ;  /* 0x0017b80001067983 */ /* 0x000ee20000300a00 */
[----:B0-----:R-:W-:-:S03]  /*f7780*/  PRMT R0, R85, 0x7770, RZ ;  /* 0x0000777055007816 */ /* 0x001fc600000000ff */
[----:B------:R-:W4:Y:S04]  /*f7790*/  LDL.LU.64 R230, [R1+0x17b0] ;  /* 0x0017b00001e67983 */ /* 0x000f280000300a00 */
[----:B------:R0:W-:Y:S04]  /*f77a0*/  @P5 STG.E.U8 desc[UR10][R4.64], R0 ;  /* 0x0000000004005986 */ /* 0x0001e8000c10110a */
[----:B-1----:R-:W4:Y:S01]  /*f77b0*/  LDL.LU.64 R228, [R1+0x17a8] ;  /* 0x0017a80001e47983 */ /* 0x002f220000300a00 */
[----:B0-----:R-:W-:-:S03]  /*f77c0*/  PRMT R0, R85, 0x7771, RZ ;  /* 0x0000777155007816 */ /* 0x001fc600000000ff */
[----:B------:R-:W4:Y:S04]  /*f77d0*/  LDL.LU.64 R4, [R1+0x17a0] ;  /* 0x0017a00001047983 */ /* 0x000f280000300a00 */
[----:B------:R0:W-:Y:S01]  /*f77e0*/  @P6 STG.E.U8 desc[UR10][R226.64], R0 ;  /* 0x00000000e2006986 */ /* 0x0001e2000c10110a */
[----:B------:R-:W-:Y:S02]  /*f77f0*/  LOP3.LUT P6, RZ, R221, 0x4000, RZ, 0xc0, !PT ;  /* 0x00004000ddff7812 */ /* 0x000fe400078cc0ff */
        /* <DEDUP_REMOVED lines=28> */
[----:B---3--:R0:W-:Y:S01]  /*f79c0*/  @P6 STG.E.U8 desc[UR10][R6.64], R0 ;  /* 0x0000000006006986 */ /* 0x0081e2000c10110a */
[----:B------:R-:W-:Y:S02]  /*f79d0*/  LOP3.LUT P3, RZ, R15, 0x400, RZ, 0xc0, !PT ;  /* 0x000004000fff7812 */ /* 0x000fe4000786c0ff */
[C---:B0-----:R-:W-:Y:S02]  /*f79e0*/  PRMT R0, R86.reuse, 0x7772, RZ ;  /* 0x0000777256007816 */ /* 0x041fe400000000ff */
[----:B------:R-:W-:-:S03]  /*f79f0*/  PRMT R86, R86, 0x7773, RZ ;  /* 0x0000777356567816 */ /* 0x000fc600000000ff */
[----:B----4-:R0:W-:Y:S01]  /*f7a00*/  @P0 STG.E.U8 desc[UR10][R230.64], R0 ;  /* 0x00000000e6000986 */ /* 0x0101e2000c10110a */
[C---:B------:R-:W-:Y:S02]  /*f7a10*/  LOP3.LUT P4, RZ, R15.reuse, 0x800, RZ, 0xc0, !PT ;  /* 0x000008000fff7812 */ /* 0x040fe4000788c0ff */
[----:B------:R-:W-:Y:S01]  /*f7a20*/  LOP3.LUT P5, RZ, R15, 0x1000, RZ, 0xc0, !PT ;  /* 0x000010000fff7812 */ /* 0x000fe200078ac0ff */
        /* <DEDUP_REMOVED lines=36> */
[----:B------:R-:W-:Y:S02]  /*f7c70*/  LOP3.LUT P6, RZ, R15, 0x100000, RZ, 0xc0, !PT ;  /* 0x001000000fff7812 */ /* 0x000fe400078cc0ff */
        /* <DEDUP_REMOVED lines=215> */
[----:B------:R-:W2:Y:S01]  /*f89f0*/  LDL.LU.64 R20, [R1+0x1578] ;  /* 0x0015780001147983 */ /* 0x000ea20000300a00 */
[----:B------:R-:W-:Y:S02]  /*f8a00*/  PRMT R96, R96, 0x7773, RZ ;  /* 0x0000777360607816 */ /* 0x000fe400000000ff */
[C---:B------:R-:W-:Y:S01]  /*f8a10*/  PRMT R0, R100.reuse, 0x7770, RZ ;  /* 0x0000777064007816 */ /* 0x040fe200000000ff */
[----:B------:R-:W2:Y:S04]  /*f8a20*/  LDL.LU.64 R232, [R1+0x1568] ;  /* 0x0015680001e87983 */ /* 0x000ea80000300a00 */
[----:B---3--:R0:W-:Y:S04]  /*f8a30*/  @P3 STG.E.U8 desc[UR10][R230.64], R96 ;  /* 0x00000060e6003986 */ /* 0x0081e8000c10110a */
[----:B----4-:R1:W-:Y:S04]  /*f8a40*/  @P4 STG.E.U8 desc[UR10][R228.64], R0 ;  /* 0x00000000e4004986 */ /* 0x0103e8000c10110a */
[----:B------:R-:W3:Y:S04]  /*f8a50*/  LDL.LU.64 R6, [R1+0x1560] ;  /* 0x0015600001067983 */ /* 0x000ee80000300a00 */
[----:B0-----:R-:W4:Y:S01]  /*f8a60*/  LDL.LU.64 R230, [R1+0x1558] ;  /* 0x0015580001e67983 */ /* 0x001f220000300a00 */
        /* <DEDUP_REMOVED lines=36> */
[----:B---3--:R0:W-:Y:S01]  /*f8cb0*/  @P6 STG.E.U8 desc[UR10][R6.64], R0 ;  /* 0x0000000006006986 */ /* 0x0081e2000c10110a */
[----:B------:R-:W-:-:S03]  /*f8cc0*/  LOP3.LUT P3, RZ, R15, 0x8, RZ, 0xc0, !PT ;  /* 0x000000080fff7812 */ /* 0x000fc6000786c0ff */
[----:B----4-:R-:W-:Y:S01]  /*f8cd0*/  @P0 STG.E.U8 desc[UR10][R230.64], R101 ;  /* 0x00000065e6000986 */ /* 0x010fe2000c10110a */
[----:B0-----:R-:W-:-:S05]  /*f8ce0*/  PRMT R0, R98, 0x7770, RZ ;  /* 0x0000777062007816 */ /* 0x001fca00000000ff */
[----:B------:R0:W-:Y:S01]  /*f8cf0*/  @P1 STG.E.U8 desc[UR10][R228.64], R0 ;  /* 0x00000000e4001986 */ /* 0x0001e2000c10110a */
        /* <DEDUP_REMOVED lines=77> */
[C---:B------:R-:W-:Y:S02]  /*f91d0*/  LOP3.LUT P6, RZ, R222.reuse, 0x800, RZ, 0xc0, !PT ;  /* 0x00000800deff7812 */ /* 0x040fe400078cc0ff */
[----:B0-----:R-:W-:Y:S01]  /*f91e0*/  PRMT R0, R103, 0x7771, RZ ;  /* 0x0000777167007816 */ /* 0x001fe200000000ff */
        /* <DEDUP_REMOVED lines=197> */
[C---:B------:R-:W-:Y:S01]  /*f9e40*/  PRMT R0, R112.reuse, 0x7772, RZ ;  /* 0x0000777270007816 */ /* 0x040fe200000000ff */
[----:B------:R-:W2:Y:S01]  /*f9e50*/  LDL.LU R15, [R1+0x1624] ;  /* 0x00162400010f7983 */ /* 0x000ea20000300800 */
        /* <DEDUP_REMOVED lines=300> */
[----:B------:R-:W-:Y:S01]  /*fb120*/  PRMT R123, R123, 0x7773, RZ ;  /* 0x000077737b7b7816 */ /* 0x000fe200000000ff */
[----:B------:R-:W2:Y:S01]  /*fb130*/  LDL.LU R15, [R1+0x162c] ;  /* 0x00162c00010f7983 */ /* 0x000ea20000300800 */
        /* <DEDUP_REMOVED lines=81> */
[----:B------:R-:W3:Y:S04]  /*fb650*/  LDL.LU.64 R230, [R1+0x1148] ;  /* 0x0011480001e67983 */ /* 0x000ee80000300a00 */
[----:B----4-:R0:W-:Y:S02]  /*fb660*/  @P4 STG.E.U8 desc[UR10][R228.64], R0 ;  /* 0x00000000e4004986 */ /* 0x0101e4000c10110a */
[C---:B0-----:R-:W-:Y:S02]  /*fb670*/  PRMT R0, R129.reuse, 0x7772, RZ ;  /* 0x0000777281007816 */ /* 0x041fe400000000ff */
        /* <DEDUP_REMOVED lines=35> */
[----:B---3--:R-:W-:Y:S04]  /*fb8b0*/  @P6 STG.E.U8 desc[UR10][R6.64], R130 ;  /* 0x0000008206006986 */ /* 0x008fe8000c10110a */
[----:B------:R0:W-:Y:S01]  /*fb8c0*/  @P0 STG.E.U8 desc[UR10][R230.64], R0 ;  /* 0x00000000e6000986 */ /* 0x0001e2000c10110a */
        /* <DEDUP_REMOVED lines=1219> */
[----:B------:R-:W4:Y:S01]  /*100500*/  LDL.LU.64 R18, [R1+0x7c8] ;  /* 0x0007c80001127983 */ /* 0x000f220000300a00 */
[----:B------:R-:W-:-:S02]  /*100510*/  LOP3.LUT P6, RZ, R251, 0x400000, RZ, 0xc0, !PT ;  /* 0x00400000fbff7812 */ /* 0x000fc400078cc0ff */
[----:B------:R-:W-:Y:S02]  /*100520*/  LOP3.LUT P2, RZ, R250, 0x4, RZ, 0xc0, !PT ;  /* 0x00000004faff7812 */ /* 0x000fe4000784c0ff */
[----:B------:R-:W-:Y:S02]  /*100530*/  LOP3.LUT R225, R225, 0xffff7fff, RZ, 0xc0, !PT ;  /* 0xffff7fffe1e17812 */ /* 0x000fe400078ec0ff */
        /* <DEDUP_REMOVED lines=22> */
[C---:B------:R-:W-:Y:S02]  /*1006a0*/  LOP3.LUT P6, RZ, R251.reuse, 0x20000000, RZ, 0xc0, !PT ;  /* 0x20000000fbff7812 */ /* 0x040fe400078cc0ff */
[----:B------:R-:W-:Y:S02]  /*1006b0*/  LOP3.LUT P5, RZ, R251, 0x80000000, RZ, 0xc0, !PT ;  /* 0x80000000fbff7812 */ /* 0x000fe400078ac0ff */
[----:B------:R-:W-:Y:S02]  /*1006c0*/  PRMT R191, R191, 0x7773, RZ ;  /* 0x00007773bfbf7816 */ /* 0x000fe400000000ff */
[----:B------:R-:W-:-:S07]  /*1006d0*/  LOP3.LUT R225, R225, 0xffbfffff, RZ, 0xc0, !PT ;  /* 0xffbfffffe1e17812 */ /* 0x000fce00078ec0ff */
        /* <DEDUP_REMOVED lines=8> */
[----:B------:R-:W2:Y:S01]  /*100760*/  LDL.LU.64 R232, [R1+0x798] ;  /* 0x0007980001e87983 */ /* 0x000ea20000300a00 */
[----:B------:R-:W-:-:S03]  /*100770*/  PRMT R0, R192, 0x7770, RZ ;  /* 0x00007770c0007816 */ /* 0x000fc600000000ff */
[----:B---3--:R0:W-:Y:S04]  /*100780*/  @P4 STG.E.U8 desc[UR10][R230.64], R191 ;  /* 0x000000bfe6004986 */ /* 0x0081e8000c10110a */
[----:B------:R-:W3:Y:S04]  /*100790*/  LDL.LU.64 R6, [R1+0x790] ;  /* 0x0007900001067983 */ /* 0x000ee80000300a00 */
[----:B----4-:R1:W-:Y:S04]  /*1007a0*/  @P3 STG.E.U8 desc[UR10][R228.64], R0 ;  /* 0x00000000e4003986 */ /* 0x0103e8000c10110a */
        /* <DEDUP_REMOVED lines=37> */
[C---:B0-----:R-:W-:Y:S02]  /*100a00*/  PRMT R0, R193.reuse, 0x7772, RZ ;  /* 0x00007772c1007816 */ /* 0x041fe400000000ff */
[----:B------:R-:W-:-:S09]  /*100a10*/  PRMT R193, R193, 0x7773, RZ ;  /* 0x00007773c1c17816 */ /* 0x000fd200000000ff */
[----:B---3--:R0:W-:Y:S04]  /*100a20*/  @P6 STG.E.U8 desc[UR10][R6.64], R0 ;  /* 0x0000000006006986 */ /* 0x0081e8000c10110a */
        /* <DEDUP_REMOVED lines=8> */
[----:B------:R0:W-:Y:S04]  /*100ab0*/  @P3 STG.E.U8 desc[UR10][R18.64], R197 ;  /* 0x000000c512003986 */ /* 0x0001e8000c10110a */
[----:B0-----:R-:W3:Y:S01]  /*100ac0*/  LDL.LU.64 R18, [R1+0x758] ;  /* 0x0007580001127983 */ /* 0x001ee20000300a00 */
[C---:B------:R-:W-:Y:S02]  /*100ad0*/  LOP3.LUT P5, RZ, R251.reuse, 0x10000, RZ, 0xc0, !PT ;  /* 0x00010000fbff7812 */ /* 0x040fe400078ac0ff */
[----:B------:R-:W-:Y:S01]  /*100ae0*/  PRMT R0, R194, 0x7770, RZ ;  /* 0x00007770c2007816 */ /* 0x000fe200000000ff */
[----:B------:R-:W4:Y:S01]  /*100af0*/  LDL.LU.64 R230, [R1+0x750] ;  /* 0x0007500001e67983 */ /* 0x000f220000300a00 */
[----:B------:R-:W-:-:S09]  /*100b00*/  LOP3.LUT P4, RZ, R251, 0x8000, RZ, 0xc0, !PT ;  /* 0x00008000fbff7812 */ /* 0x000fd2000788c0ff */
[----:B--2---:R0:W-:Y:S04]  /*100b10*/  @P5 STG.E.U8 desc[UR10][R16.64], R0 ;  /* 0x0000000010005986 */ /* 0x0041e8000c10110a */
[----:B0-----:R-:W2:Y:S04]  /*100b20*/  LDL.LU.64 R16, [R1+0x748] ;  /* 0x0007480001107983 */ /* 0x001ea80000300a00 */
[----:B------:R-:W2:Y:S04]  /*100b30*/  LDL.LU.64 R228, [R1+0x740] ;  /* 0x0007400001e47983 */ /* 0x000ea80000300a00 */
[----:B------:R-:W2:Y:S04]  /*100b40*/  LDL.LU.64 R4, [R1+0x738] ;  /* 0x0007380001047983 */ /* 0x000ea80000300a00 */
[----:B------:R-:W2:Y:S04]  /*100b50*/  LDL.LU.64 R226, [R1+0x730] ;  /* 0x0007300001e27983 */ /* 0x000ea80000300a00 */
[----:B------:R-:W2:Y:S01]  /*100b60*/  LDL.LU.64 R238, [R1+0x728] ;  /* 0x0007280001ee7983 */ /* 0x000ea20000300a00 */
[----:B------:R-:W-:-:S05]  /*100b70*/  PRMT R0, R194, 0x7771, RZ ;  /* 0x00007771c2007816 */ /* 0x000fca00000000ff */
[----:B---3--:R0:W-:Y:S04]  /*100b80*/  @P4 STG.E.U8 desc[UR10][R18.64], R0 ;  /* 0x0000000012004986 */ /* 0x0081e8000c10110a */
[----:B0-----:R-:W3:Y:S01]  /*100b90*/  LDL.LU.64 R18, [R1+0x720] ;  /* 0x0007200001127983 */ /* 0x001ee20000300a00 */
[C---:B------:R-:W-:Y:S02]  /*100ba0*/  LOP3.LUT P3, RZ, R251.reuse, 0x800, RZ, 0xc0, !PT ;  /* 0x00000800fbff7812 */ /* 0x040fe4000786c0ff */
[----:B------:R-:W-:Y:S01]  /*100bb0*/  LOP3.LUT P5, RZ, R251, 0x40, RZ, 0xc0, !PT ;  /* 0x00000040fbff7812 */ /* 0x000fe200078ac0ff */
[----:B------:R-:W3:Y:S01]  /*100bc0*/  LDL.LU.64 R236, [R1+0x718] ;  /* 0x0007180001ec7983 */ /* 0x000ee20000300a00 */
[----:B------:R-:W-:Y:S02]  /*100bd0*/  LOP3.LUT R225, R225, 0xffffbfff, RZ, 0xc0, !PT ;  /* 0xffffbfffe1e17812 */ /* 0x000fe400078ec0ff */
[C---:B------:R-:W-:Y:S01]  /*100be0*/  LOP3.LUT P2, RZ, R251.reuse, 0x4000, RZ, 0xc0, !PT ;  /* 0x00004000fbff7812 */ /* 0x040fe2000784c0ff */
[----:B------:R-:W3:Y:S01]  /*100bf0*/  LDL.LU.64 R234, [R1+0x710] ;  /* 0x0007100001ea7983 */ /* 0x000ee20000300a00 */
[----:B------:R-:W-:-:S03]  /*100c00*/  LOP3.LUT P1, RZ, R251, 0x2000, RZ, 0xc0, !PT ;  /* 0x00002000fbff7812 */ /* 0x000fc6000782c0ff */
[----:B------:R-:W3:Y:S02]  /*100c10*/  LDL.LU.64 R20, [R1+0x708] ;  /* 0x0007080001147983 */ /* 0x000ee40000300a00 */
[----:B------:R-:W-:-:S04]  /*100c20*/  @P3 LOP3.LUT R225, R225, 0x4000, RZ, 0xfc, !PT ;  /* 0x00004000e1e13812 */ /* 0x000fc800078efcff */
[----:B------:R-:W-:-:S04]  /*100c30*/  LOP3.LUT R225, R225, 0xfffffbff, RZ, 0xc0, !PT ;  /* 0xfffffbffe1e17812 */ /* 0x000fc800078ec0ff */
[----:B------:R-:W-:Y:S02]  /*100c40*/  @P5 LOP3.LUT R225, R225, 0x400, RZ, 0xfc, !PT ;  /* 0x00000400e1e15812 */ /* 0x000fe400078efcff */
[----:B------:R-:W-:Y:S02]  /*100c50*/  LOP3.LUT P5, RZ, R251, 0x80, RZ, 0xc0, !PT ;  /* 0x00000080fbff7812 */ /* 0x000fe400078ac0ff */
[C---:B------:R-:W-:Y:S02]  /*100c60*/  PRMT R0, R194.reuse, 0x7772, RZ ;  /* 0x00007772c2007816 */ /* 0x040fe400000000ff */
[----:B------:R-:W-:Y:S02]  /*100c70*/  PRMT R194, R194, 0x7773, RZ ;  /* 0x00007773c2c27816 */ /* 0x000fe400000000ff */
[----:B------:R-:W-:Y:S01]  /*100c80*/  LOP3.LUT R225, R225, 0xfffff7ff, RZ, 0xc0, !PT ;  /* 0xfffff7ffe1e17812 */ /* 0x000fe200078ec0ff */
[----:B----4-:R-:W-:Y:S06]  /*100c90*/  @P2 STG.E.U8 desc[UR10][R230.64], R0 ;  /* 0x00000000e6002986 */ /* 0x010fec000c10110a */
[----:B------:R-:W-:-:S02]  /*100ca0*/  @P5 LOP3.LUT R225, R225, 0x800, RZ, 0xfc, !PT ;  /* 0x00000800e1e15812 */ /* 0x000fc400078efcff */
[----:B------:R-:W-:Y:S02]  /*100cb0*/  LOP3.LUT P5, RZ, R251, 0x100, RZ, 0xc0, !PT ;  /* 0x00000100fbff7812 */ /* 0x000fe400078ac0ff */
[----:B------:R-:W-:Y:S02]  /*100cc0*/  LOP3.LUT R225, R225, 0xffffefff, RZ, 0xc0, !PT ;  /* 0xffffefffe1e17812 */ /* 0x000fe400078ec0ff */
[----:B------:R-:W-:-:S09]  /*100cd0*/  LOP3.LUT P6, RZ, R251, 0x8, RZ, 0xc0, !PT ;  /* 0x00000008fbff7812 */ /* 0x000fd200078cc0ff */
[----:B------:R-:W-:Y:S02]  /*100ce0*/  @P5 LOP3.LUT R225, R225, 0x1000, RZ, 0xfc, !PT ;  /* 0x00001000e1e15812 */ /* 0x000fe400078efcff */
[----:B------:R-:W-:Y:S02]  /*100cf0*/  LOP3.LUT P5, RZ, R251, 0x200, RZ, 0xc0, !PT ;  /* 0x00000200fbff7812 */ /* 0x000fe400078ac0ff */
[----:B------:R-:W-:Y:S02]  /*100d00*/  LOP3.LUT R225, R225, 0xffffdfff, RZ, 0xc0, !PT ;  /* 0xffffdfffe1e17812 */ /* 0x000fe400078ec0ff */
[----:B------:R-:W-:-:S09]  /*100d10*/  LOP3.LUT P3, RZ, R251, 0x1000, RZ, 0xc0, !PT ;  /* 0x00001000fbff7812 */ /* 0x000fd2000786c0ff */
[----:B------:R-:W-:-:S04]  /*100d20*/  @P5 LOP3.LUT R225, R225, 0x2000, RZ, 0xfc, !PT ;  /* 0x00002000e1e15812 */ /* 0x000fc800078efcff */
[----:B------:R-:W-:-:S04]  /*100d30*/  LOP3.LUT R225, R225, 0xfffffeff, RZ, 0xc0, !PT ;  /* 0xfffffeffe1e17812 */ /* 0x000fc800078ec0ff */
[----:B------:R-:W-:Y:S02]  /*100d40*/  @P6 LOP3.LUT R225, R225, 0x100, RZ, 0xfc, !PT ;  /* 0x00000100e1e16812 */ /* 0x000fe400078efcff */
[----:B------:R-:W-:Y:S02]  /*100d50*/  LOP3.LUT P6, RZ, R251, 0x10, RZ, 0xc0, !PT ;  /* 0x00000010fbff7812 */ /* 0x000fe400078cc0ff */
[----:B------:R-:W-:Y:S02]  /*100d60*/  PRMT R2, R198, 0x7770, RZ ;  /* 0x00007770c6027816 */ /* 0x000fe400000000ff */
[----:B------:R-:W-:-:S09]  /*100d70*/  LOP3.LUT R225, R225, 0xfffffdff, RZ, 0xc0, !PT ;  /* 0xfffffdffe1e17812 */ /* 0x000fd200078ec0ff */
[----:B------:R-:W-:Y:S01]  /*100d80*/  @P6 LOP3.LUT R225, R225, 0x200, RZ, 0xfc, !PT ;  /* 0x00000200e1e16812 */ /* 0x000fe200078efcff */
[----:B--2---:R0:W-:Y:S04]  /*100d90*/  @P1 STG.E.U8 desc[UR10][R16.64], R194 ;  /* 0x000000c210001986 */ /* 0x0041e8000c10110a */
[----:B0-----:R-:W2:Y:S04]  /*100da0*/  LDL.LU.64 R16, [R1+0x700] ;  /* 0x0007000001107983 */ /* 0x001ea80000300a00 */
[----:B------:R-:W4:Y:S04]  /*100db0*/  LDL.LU.64 R232, [R1+0x6f8] ;  /* 0x0006f80001e87983 */ /* 0x000f280000300a00 */
[----:B------:R-:W4:Y:S04]  /*100dc0*/  LDL.LU.64 R6, [R1+0x6f0] ;  /* 0x0006f00001067983 */ /* 0x000f280000300a00 */
[----:B------:R-:W4:Y:S04]  /*100dd0*/  LDL.LU.64 R230, [R1+0x6e8] ;  /* 0x0006e80001e67983 */ /* 0x000f280000300a00 */
[----:B------:R0:W-:Y:S01]  /*100de0*/  @P3 STG.E.U8 desc[UR10][R228.64], R2 ;  /* 0x00000002e4003986 */ /* 0x0001e2000c10110a */
[----:B------:R-:W-:-:S03]  /*100df0*/  LOP3.LUT P3, RZ, R225, 0x4000, RZ, 0xc0, !PT ;  /* 0x00004000e1ff7812 */ /* 0x000fc6000786c0ff */
[----:B0-----:R-:W4:Y:S01]  /*100e00*/  LDL.LU.64 R228, [R1+0x6e0] ;  /* 0x0006e00001e47983 */ /* 0x001f220000300a00 */
[----:B------:R-:W-:Y:S02]  /*100e10*/  LOP3.LUT P5, RZ, R251, 0x400, RZ, 0xc0, !PT ;  /* 0x00000400fbff7812 */ /* 0x000fe400078ac0ff */
[----:B------:R-:W-:-:S07]  /*100e20*/  PRMT R3, R198, 0x7771, RZ ;  /* 0x00007771c6037816 */ /* 0x000fce00000000ff */
[----:B------:R0:W-:Y:S02]  /*100e30*/  @P3 STG.E.U8 desc[UR10][R4.64], R3 ;  /* 0x0000000304003986 */ /* 0x0001e4000c10110a */
[----:B0-----:R-:W-:-:S05]  /*100e40*/  PRMT R4, R198, 0x7772, RZ ;  /* 0x00007772c6047816 */ /* 0x001fca00000000ff */
[----:B------:R0:W-:Y:S04]  /*100e50*/  @P5 STG.E.U8 desc[UR10][R226.64], R4 ;  /* 0x00000004e2005986 */ /* 0x0001e8000c10110a */
[----:B0-----:R-:W4:Y:S01]  /*100e60*/  LDL.LU.64 R226, [R1+0x6d8] ;  /* 0x0006d80001e27983 */ /* 0x001f220000300a00 */
[----:B------:R-:W-:Y:S02]  /*100e70*/  LOP3.LUT P5, RZ, R225, 0x2000, RZ, 0xc0, !PT ;  /* 0x00002000e1ff7812 */ /* 0x000fe400078ac0ff */
[----:B------:R-:W-:Y:S02]  /*100e80*/  PRMT R198, R198, 0x7773, RZ ;  /* 0x00007773c6c67816 */ /* 0x000fe400000000ff */
[----:B------:R-:W-:-:S09]  /*100e90*/  PRMT R0, R195, 0x7770, RZ ;  /* 0x00007770c3007816 */ /* 0x000fd200000000ff */
[----:B------:R-:W-:Y:S01]  /*100ea0*/  @P5 STG.E.U8 desc[UR10][R238.64], R198 ;  /* 0x000000c6ee005986 */ /* 0x000fe2000c10110a */
[----:B------:R-:W-:-:S13]  /*100eb0*/  LOP3.LUT P5, RZ, R225, 0x1000, RZ, 0xc0, !PT ;  /* 0x00001000e1ff7812 */ /* 0x000fda00078ac0ff */
[----:B---3--:R0:W-:Y:S04]  /*100ec0*/  @P5 STG.E.U8 desc[UR10][R18.64], R0 ;  /* 0x0000000012005986 */ /* 0x0081e8000c10110a */
[----:B0-----:R-:W3:Y:S01]  /*100ed0*/  LDL.LU.64 R18, [R1+0x6d0] ;  /* 0x0006d00001127983 */ /* 0x001ee20000300a00 */
[----:B------:R-:W-:Y:S02]  /*100ee0*/  LOP3.LUT P5, RZ, R225, 0x800, RZ, 0xc0, !PT ;  /* 0x00000800e1ff7812 */ /* 0x000fe400078ac0ff */
[----:B------:R-:W-:Y:S02]  /*100ef0*/  PRMT R5, R195, 0x7771, RZ ;  /* 0x00007771c3057816 */ /* 0x000fe400000000ff */
[----:B------:R-:W-:Y:S02]  /*100f00*/  LOP3.LUT P6, RZ, R251, 0x20, RZ, 0xc0, !PT ;  /* 0x00000020fbff7812 */ /* 0x000fe400078cc0ff */
[----:B------:R-:W-:-:S07]  /*100f10*/  PRMT R2, R195, 0x7772, RZ ;  /* 0x00007772c3027816 */ /* 0x000fce00000000ff */
[----:B------:R-:W-:Y:S01]  /*100f20*/  @P5 STG.E.U8 desc[UR10][R236.64], R5 ;  /* 0x00000005ec005986 */ /* 0x000fe2000c10110a */
[----:B------:R-:W-:Y:S02]  /*100f30*/  LOP3.LUT P5, RZ, R225, 0x400, RZ, 0xc0, !PT ;  /* 0x00000400e1ff7812 */ /* 0x000fe400078ac0ff */
[----:B------:R-:W-:Y:S02]  /*100f40*/  PRMT R195, R195, 0x7773, RZ ;  /* 0x00007773c3c37816 */ /* 0x000fe400000000ff */
[----:B------:R-:W-:-:S09]  /*100f50*/  PRMT R3, R199, 0x7770, RZ ;  /* 0x00007770c7037816 */ /* 0x000fd200000000ff */
[----:B------:R0:W-:Y:S04]  /*100f60*/  @P5 STG.E.U8 desc[UR10][R234.64], R2 ;  /* 0x00000002ea005986 */ /* 0x0001e8000c10110a */
[----:B------:R-:W-:Y:S01]  /*100f70*/  @P6 STG.E.U8 desc[UR10][R20.64], R195 ;  /* 0x000000c314006986 */ /* 0x000fe2000c10110a */
[----:B------:R-:W-:Y:S02]  /*100f80*/  LOP3.LUT P6, RZ, R225, 0x200, RZ, 0xc0, !PT ;  /* 0x00000200e1ff7812 */ /* 0x000fe400078cc0ff */
[C---:B------:R-:W-:Y:S02]  /*100f90*/  LOP3.LUT P4, RZ, R251.reuse, 0x4, RZ, 0xc0, !PT ;  /* 0x00000004fbff7812 */ /* 0x040fe4000788c0ff */
[----:B------:R-:W-:Y:S02]  /*100fa0*/  LOP3.LUT P0, RZ, R251, 0x2, RZ, 0xc0, !PT ;  /* 0x00000002fbff7812 */ /* 0x000fe4000780c0ff */
[----:B------:R-:W-:-:S02]  /*100fb0*/  PRMT R4, R199, 0x7771, RZ ;  /* 0x00007771c7047816 */ /* 0x000fc400000000ff */
[C---:B------:R-:W-:Y:S02]  /*100fc0*/  PRMT R0, R199.reuse, 0x7772, RZ ;  /* 0x00007772c7007816 */ /* 0x040fe400000000ff */
[----:B------:R-:W-:Y:S02]  /*100fd0*/  PRMT R199, R199, 0x7773, RZ ;  /* 0x00007773c7c77816 */ /* 0x000fe400000000ff */
[----:B------:R-:W-:Y:S02]  /*100fe0*/  LOP3.LUT P2, RZ, R251, 0x1, RZ, 0xc0, !PT ;  /* 0x00000001fbff7812 */ /* 0x000fe4000784c0ff */
[----:B0-----:R-:W-:Y:S02]  /*100ff0*/  PRMT R2, R200, 0x7770, RZ ;  /* 0x00007770c8027816 */ /* 0x001fe400000000ff */
[----:B------:R-:W-:Y:S02]  /*101000*/  LOP3.LUT P1, RZ, R252, 0x80000000, RZ, 0xc0, !PT ;  /* 0x80000000fcff7812 */ /* 0x000fe4000782c0ff */
[----:B------:R-:W-:Y:S01]  /*101010*/  PRMT R5, R200, 0x7771, RZ ;  /* 0x00007771c8057816 */ /* 0x000fe200000000ff */
[----:B--2---:R0:W-:Y:S01]  /*101020*/  @P6 STG.E.U8 desc[UR10][R16.64], R3 ;  /* 0x0000000310006986 */ /* 0x0041e2000c10110a */
[----:B------:R-:W-:-:S03]  /*101030*/  LOP3.LUT P6, RZ, R225, 0x100, RZ, 0xc0, !PT ;  /* 0x00000100e1ff7812 */ /* 0x000fc600078cc0ff */
[----:B0-----:R-:W2:Y:S10]  /*101040*/  LDL.LU.64 R16, [R1+0x6c8] ;  /* 0x0006c80001107983 */ /* 0x001eb40000300a00 */
[----:B----4-:R-:W-:Y:S04]  /*101050*/  @P6 STG.E.U8 desc[UR10][R232.64], R4 ;  /* 0x00000004e8006986 */ /* 0x010fe8000c10110a */
[----:B------:R-:W-:Y:S04]  /*101060*/  @P4 STG.E.U8 desc[UR10][R6.64], R0 ;  /* 0x0000000006004986 */ /* 0x000fe8000c10110a */
[----:B------:R0:W-:Y:S04]  /*101070*/  @P0 STG.E.U8 desc[UR10][R230.64], R199 ;  /* 0x000000c7e6000986 */ /* 0x0001e8000c10110a */
[----:B0-----:R-:W4:Y:S04]  /*101080*/  LDL.LU.64 R230, [R1+0x6c0] ;  /* 0x0006c00001e67983 */ /* 0x001f280000300a00 */
[----:B------:R0:W-:Y:S04]  /*101090*/  @P2 STG.E.U8 desc[UR10][R228.64], R2 ;  /* 0x00000002e4002986 */ /* 0x0001e8000c10110a */
[----:B0-----:R-:W4:Y:S04]  /*1010a0*/  LDL.LU.64 R228, [R1+0x6b8] ;  /* 0x0006b80001e47983 */ /* 0x001f280000300a00 */
[----:B------:R0:W-:Y:S04]  /*1010b0*/  @P1 STG.E.U8 desc[UR10][R226.64], R5 ;  /* 0x00000005e2001986 */ /* 0x0001e8000c10110a */
[----:B0-----:R-:W4:Y:S01]  /*1010c0*/  LDL.LU.64 R226, [R1+0x6b0] ;  /* 0x0006b00001e27983 */ /* 0x001f220000300a00 */
[----:B------:R-:W-:-:S03]  /*1010d0*/  LOP3.LUT P3, RZ, R252, 0x40000000, RZ, 0xc0, !PT ;  /* 0x40000000fcff7812 */ /* 0x000fc6000786c0ff */
[----:B------:R-:W4:Y:S01]  /*1010e0*/  LDL.LU.64 R20, [R1+0x6a8] ;  /* 0x0006a80001147983 */ /* 0x000f220000300a00 */
[----:B------:R-:W-:-:S09]  /*1010f0*/  PRMT R3, R200, 0x7772, RZ ;  /* 0x00007772c8037816 */ /* 0x000fd200000000ff */
[----:B---3--:R0:W-:Y:S04]  /*101100*/  @P3 STG.E.U8 desc[UR10][R18.64], R3 ;  /* 0x0000000312003986 */ /* 0x0081e8000c10110a */
[----:B0-----:R-:W3:Y:S04]  /*101110*/  LDL.LU.64 R18, [R1+0x6a0] ;  /* 0x0006a00001127983 */ /* 0x001ee80000300a00 */
[----:B------:R-:W3:Y:S01]  /*101120*/  LDL.LU.64 R232, [R1+0x698] ;  /* 0x0006980001e87983 */ /* 0x000ee20000300a00 */
[C---:B------:R-:W-:Y:S02]  /*101130*/  LOP3.LUT P5, RZ, R252.reuse, 0x20000000, RZ, 0xc0, !PT ;  /* 0x20000000fcff7812 */ /* 0x040fe400078ac0ff */
[----:B------:R-:W-:Y:S01]  /*101140*/  LOP3.LUT P4, RZ, R252, 0x10000000, RZ, 0xc0, !PT ;  /* 0x10000000fcff7812 */ /* 0x000fe2000788c0ff */
[----:B------:R-:W3:Y:S01]  /*101150*/  LDL.LU.64 R234, [R1+0x690] ;  /* 0x0006900001ea7983 */ /* 0x000ee20000300a00 */
[----:B------:R-:W-:-:S02]  /*101160*/  PRMT R200, R200, 0x7773, RZ ;  /* 0x00007773c8c87816 */ /* 0x000fc400000000ff */
[----:B------:R-:W-:Y:S02]  /*101170*/  PRMT R0, R204, 0x7770, RZ ;  /* 0x00007770cc007816 */ /* 0x000fe400000000ff */
[----:B------:R-:W-:Y:S02]  /*101180*/  LOP3.LUT P2, RZ, R252, 0x8000000, RZ, 0xc0, !PT ;  /* 0x08000000fcff7812 */ /* 0x000fe4000784c0ff */
[----:B------:R-:W-:Y:S02]  /*101190*/  PRMT R4, R204, 0x7771, RZ ;  /* 0x00007771cc047816 */ /* 0x000fe400000000ff */
[----:B------:R-:W-:-:S04]  /*1011a0*/  LOP3.LUT P6, RZ, R252, 0x2000000, RZ, 0xc0, !PT ;  /* 0x02000000fcff7812 */ /* 0x000fc800078cc0ff */
[----:B------:R-:W-:Y:S02]  /*1011b0*/  P2R R5, PR, RZ, 0x40 ;  /* 0x00000040ff057803 */ /* 0x000fe40000000000 */
[----:B------:R-:W-:Y:S02]  /*1011c0*/  LOP3.LUT P6, RZ, R252, 0x4000000, RZ, 0xc0, !PT ;  /* 0x04000000fcff7812 */ /* 0x000fe400078cc0ff */
[----:B------:R-:W-:Y:S02]  /*1011d0*/  PRMT R2, R204, 0x7772, RZ ;  /* 0x00007772cc027816 */ /* 0x000fe400000000ff */
[----:B------:R-:W-:-:S04]  /*1011e0*/  LOP3.LUT P1, RZ, R252, 0x10000, RZ, 0xc0, !PT ;  /* 0x00010000fcff7812 */ /* 0x000fc8000782c0ff */
[----:B------:R-:W-:Y:S02]  /*1011f0*/  P2R R13, PR, RZ, 0x2 ;  /* 0x00000002ff0d7803 */ /* 0x000fe40000000000 */
[----:B------:R-:W-:-:S04]  /*101200*/  LOP3.LUT P1, RZ, R252, 0x40000, RZ, 0xc0, !PT ;  /* 0x00040000fcff7812 */ /* 0x000fc8000782c0ff */
[----:B------:R-:W-:Y:S02]  /*101210*/  P2R R8, PR, RZ, 0x2 ;  /* 0x00000002ff087803 */ /* 0x000fe40000000000 */
[----:B------:R-:W-:Y:S02]  /*101220*/  LOP3.LUT P1, RZ, R252, 0x100000, RZ, 0xc0, !PT ;  /* 0x00100000fcff7812 */ /* 0x000fe4000782c0ff */
[----:B------:R-:W-:Y:S02]  /*101230*/  PRMT R204, R204, 0x7773, RZ ;  /* 0x00007773cccc7816 */ /* 0x000fe400000000ff */
[----:B------:R-:W-:Y:S02]  /*101240*/  P2R R7, PR, RZ, 0x2 ;  /* 0x00000002ff077803 */ /* 0x000fe40000000000 */
[----:B------:R-:W-:-:S04]  /*101250*/  LOP3.LUT P1, RZ, R252, 0x400000, RZ, 0xc0, !PT ;  /* 0x00400000fcff7812 */ /* 0x000fc8000782c0ff */
[----:B------:R-:W-:Y:S02]  /*101260*/  P2R R6, PR, RZ, 0x2 ;  /* 0x00000002ff067803 */ /* 0x000fe40000000000 */
[----:B------:R-:W-:Y:S02]  /*101270*/  LOP3.LUT P1, RZ, R252, 0x1000000, RZ, 0xc0, !PT ;  /* 0x01000000fcff7812 */ /* 0x000fe4000782c0ff */
[----:B------:R-:W-:Y:S01]  /*101280*/  PRMT R3, R201, 0x7770, RZ ;  /* 0x00007770c9037816 */ /* 0x000fe200000000ff */
[----:B--2---:R-:W-:Y:S04]  /*101290*/  @P5 STG.E.U8 desc[UR10][R16.64], R200 ;  /* 0x000000c810005986 */ /* 0x004fe8000c10110a */
[----:B----4-:R0:W-:Y:S04]  /*1012a0*/  @P4 STG.E.U8 desc[UR10][R230.64], R0 ;  /* 0x00000000e6004986 */ /* 0x0101e8000c10110a */
[----:B0-----:R-:W2:Y:S04]  /*1012b0*/  LDL.LU.64 R230, [R1+0x688] ;  /* 0x0006880001e67983 */ /* 0x001ea80000300a00 */
[----:B------:R-:W4:Y:S04]  /*1012c0*/  LDL.LU.64 R238, [R1+0x680] ;  /* 0x0006800001ee7983 */ /* 0x000f280000300a00 */
[----:B------:R0:W-:Y:S04]  /*1012d0*/  @P2 STG.E.U8 desc[UR10][R228.64], R4 ;  /* 0x00000004e4002986 */ /* 0x0001e8000c10110a */
[----:B0-----:R-:W4:Y:S04]  /*1012e0*/  LDL.LU.64 R228, [R1+0x678] ;  /* 0x0006780001e47983 */ /* 0x001f280000300a00 */
[----:B------:R0:W-:Y:S04]  /*1012f0*/  @P6 STG.E.U8 desc[UR10][R226.64], R2 ;  /* 0x00000002e2006986 */ /* 0x0001e8000c10110a */
[----:B0-----:R-:W4:Y:S01]  /*101300*/  LDL.LU.64 R226, [R1+0x670] ;  /* 0x0006700001e27983 */ /* 0x001f220000300a00 */
[----:B------:R-:W-:-:S03]  /*101310*/  ISETP.NE.AND P6, PT, R5, RZ, PT ;  /* 0x000000ff0500720c */ /* 0x000fc60003fc5270 */
[----:B------:R-:W4:Y:S10]  /*101320*/  LDL.LU.64 R236, [R1+0x668] ;  /* 0x0006680001ec7983 */ /* 0x000f340000300a00 */
[----:B------:R0:W-:Y:S04]  /*101330*/  @P6 STG.E.U8 desc[UR10][R20.64], R204 ;  /* 0x000000cc14006986 */ /* 0x0001e8000c10110a */
[----:B0-----:R-:W4:Y:S04]  /*101340*/  LDL.LU.64 R20, [R1+0x660] ;  /* 0x0006600001147983 */ /* 0x001f280000300a00 */
[----:B---3--:R0:W-:Y:S04]  /*101350*/  @P1 STG.E.U8 desc[UR10][R18.64], R3 ;  /* 0x0000000312001986 */ /* 0x0081e8000c10110a */
[----:B0-----:R-:W3:Y:S01]  /*101360*/  LDL.LU.64 R18, [R1+0x658] ;  /* 0x0006580001127983 */ /* 0x001ee20000300a00 */
[----:B------:R-:W-:-:S02]  /*101370*/  ISETP.NE.AND P1, PT, R6, RZ, PT ;  /* 0x000000ff0600720c */ /* 0x000fc40003f25270 */
[C---:B------:R-:W-:Y:S02]  /*101380*/  PRMT R5, R201.reuse, 0x7771, RZ ;  /* 0x00007771c9057816 */ /* 0x040fe400000000ff */
[----:B------:R-:W-:-:S09]  /*101390*/  PRMT R0, R201, 0x7772, RZ ;  /* 0x00007772c9007816 */ /* 0x000fd200000000ff */
[----:B------:R0:W-:Y:S01]  /*1013a0*/  @P1 STG.E.U8 desc[UR10][R232.64], R5 ;  /* 0x00000005e8001986 */ /* 0x0001e2000c10110a */
[----:B------:R-:W-:-:S03]  /*1013b0*/  ISETP.NE.AND P1, PT, R7, RZ, PT ;  /* 0x000000ff0700720c */ /* 0x000fc60003f25270 */
[----:B0-----:R-:W3:Y:S10]  /*1013c0*/  LDL.LU.64 R232, [R1+0x650] ;  /* 0x0006500001e87983 */ /* 0x001ef40000300a00 */
[----:B------:R0:W-:Y:S01]  /*1013d0*/  @P1 STG.E.U8 desc[UR10][R234.64], R0 ;  /* 0x00000000ea001986 */ /* 0x0001e2000c10110a */
[----:B------:R-:W-:-:S02]  /*1013e0*/  ISETP.NE.AND P1, PT, R8, RZ, PT ;  /* 0x000000ff0800720c */ /* 0x000fc40003f25270 */
[----:B------:R-:W-:Y:S02]  /*1013f0*/  PRMT R201, R201, 0x7773, RZ ;  /* 0x00007773c9c97816 */ /* 0x000fe400000000ff */
[----:B------:R-:W-:-:S04]  /*101400*/  LOP3.LUT P5, RZ, R252, 0x200, RZ, 0xc0, !PT ;  /* 0x00000200fcff7812 */ /* 0x000fc800078ac0ff */
[----:B------:R-:W-:Y:S01]  /*101410*/  P2R R16, PR, RZ, 0x20 ;  /* 0x00000020ff107803 */ /* 0x000fe20000000000 */
[----:B0-----:R-:W3:Y:S01]  /*101420*/  LDL.LU.64 R234, [R1+0x648] ;  /* 0x0006480001ea7983 */ /* 0x001ee20000300a00 */
[----:B------:R-:W-:-:S04]  /*101430*/  LOP3.LUT P5, RZ, R252, 0x800, RZ, 0xc0, !PT ;  /* 0x00000800fcff7812 */ /* 0x000fc800078ac0ff */
[----:B------:R-:W-:Y:S02]  /*101440*/  P2R R15, PR, RZ, 0x20 ;  /* 0x00000020ff0f7803 */ /* 0x000fe40000000000 */
[----:B------:R-:W-:-:S04]  /*101450*/  LOP3.LUT P5, RZ, R252, 0x1000, RZ, 0xc0, !PT ;  /* 0x00001000fcff7812 */ /* 0x000fc800078ac0ff */
[----:B------:R-:W-:Y:S02]  /*101460*/  P2R R14, PR, RZ, 0x20 ;  /* 0x00000020ff0e7803 */ /* 0x000fe40000000000 */
[----:B------:R-:W-:Y:S02]  /*101470*/  LOP3.LUT P5, RZ, R252, 0x4000, RZ, 0xc0, !PT ;  /* 0x00004000fcff7812 */ /* 0x000fe400078ac0ff */
[C---:B------:R-:W-:Y:S02]  /*101480*/  PRMT R2, R205.reuse, 0x7770, RZ ;  /* 0x00007770cd027816 */ /* 0x040fe400000000ff */
[C---:B------:R-:W-:Y:S02]  /*101490*/  PRMT R4, R205.reuse, 0x7771, RZ ;  /* 0x00007771cd047816 */ /* 0x040fe400000000ff */
[C---:B------:R-:W-:Y:S02]  /*1014a0*/  PRMT R3, R205.reuse, 0x7772, RZ ;  /* 0x00007772cd037816 */ /* 0x040fe400000000ff */
[----:B------:R-:W-:-:S02]  /*1014b0*/  PRMT R205, R205, 0x7773, RZ ;  /* 0x00007773cdcd7816 */ /* 0x000fc400000000ff */
[----:B------:R-:W-:Y:S02]  /*1014c0*/  PRMT R0, R202, 0x7770, RZ ;  /* 0x00007770ca007816 */ /* 0x000fe400000000ff */
[----:B------:R-:W-:Y:S02]  /*1014d0*/  LOP3.LUT P4, RZ, R252, 0x80, RZ, 0xc0, !PT ;  /* 0x00000080fcff7812 */ /* 0x000fe4000788c0ff */
[----:B------:R-:W-:Y:S01]  /*1014e0*/  PRMT R5, R202, 0x7771, RZ ;  /* 0x00007771ca057816 */ /* 0x000fe200000000ff */
[----:B--2---:R0:W-:Y:S04]  /*1014f0*/  @P1 STG.E.U8 desc[UR10][R230.64], R201 ;  /* 0x000000c9e6001986 */ /* 0x0041e8000c10110a */
[----:B0-----:R-:W2:Y:S01]  /*101500*/  LDL.LU.64 R230, [R1+0x640] ;  /* 0x0006400001e67983 */ /* 0x001ea20000300a00 */
[----:B------:R-:W-:-:S13]  /*101510*/  ISETP.NE.AND P1, PT, R13, RZ, PT ;  /* 0x000000ff0d00720c */ /* 0x000fda0003f25270 */
[----:B----4-:R-:W-:Y:S04]  /*101520*/  @P1 STG.E.U8 desc[UR10][R238.64], R2 ;  /* 0x00000002ee001986 */ /* 0x010fe8000c10110a */
[----:B------:R0:W-:Y:S04]  /*101530*/  @P5 STG.E.U8 desc[UR10][R228.64], R4 ;  /* 0x00000004e4005986 */ /* 0x0001e8000c10110a */
[----:B0-----:R-:W4:Y:S01]  /*101540*/  LDL.LU.64 R228, [R1+0x638] ;  /* 0x0006380001e47983 */ /* 0x001f220000300a00 */
[----:B------:R-:W-:-:S13]  /*101550*/  ISETP.NE.AND P5, PT, R14, RZ, PT ;  /* 0x000000ff0e00720c */ /* 0x000fda0003fa5270 */
[----:B------:R0:W-:Y:S01]  /*101560*/  @P5 STG.E.U8 desc[UR10][R226.64], R3 ;  /* 0x00000003e2005986 */ /* 0x0001e2000c10110a */
[----:B------:R-:W-:-:S03]  /*101570*/  ISETP.NE.AND P5, PT, R15, RZ, PT ;  /* 0x000000ff0f00720c */ /* 0x000fc60003fa5270 */
[----:B0-----:R-:W4:Y:S10]  /*101580*/  LDL.LU.64 R226, [R1+0x630] ;  /* 0x0006300001e27983 */ /* 0x001f340000300a00 */
[----:B------:R-:W-:Y:S01]  /*101590*/  @P5 STG.E.U8 desc[UR10][R236.64], R205 ;  /* 0x000000cdec005986 */ /* 0x000fe2000c10110a */
[----:B------:R-:W-:-:S13]  /*1015a0*/  ISETP.NE.AND P5, PT, R16, RZ, PT ;  /* 0x000000ff1000720c */ /* 0x000fda0003fa5270 */
[----:B------:R0:W-:Y:S04]  /*1015b0*/  @P5 STG.E.U8 desc[UR10][R20.64], R0 ;  /* 0x0000000014005986 */ /* 0x0001e8000c10110a */
[----:B0-----:R-:W4:Y:S04]  /*1015c0*/  LDL.LU.64 R20, [R1+0x628] ;  /* 0x0006280001147983 */ /* 0x001f280000300a00 */
[----:B---3--:R0:W-:Y:S04]  /*1015d0*/  @P4 STG.E.U8 desc[UR10][R18.64], R5 ;  /* 0x0000000512004986 */ /* 0x0081e8000c10110a */
[----:B0-----:R-:W3:Y:S01]  /*1015e0*/  LDL.LU.64 R18, [R1+0x620] ;  /* 0x0006200001127983 */ /* 0x001ee20000300a00 */
[----:B------:R-:W-:-:S02]  /*1015f0*/  LOP3.LUT P3, RZ, R252, 0x40, RZ, 0xc0, !PT ;  /* 0x00000040fcff7812 */ /* 0x000fc4000786c0ff */
[----:B------:R-:W-:Y:S02]  /*101600*/  PRMT R2, R202, 0x7772, RZ ;  /* 0x00007772ca027816 */ /* 0x000fe400000000ff */
[C---:B------:R-:W-:Y:S02]  /*101610*/  LOP3.LUT P0, RZ, R252.reuse, 0x10, RZ, 0xc0, !PT ;  /* 0x00000010fcff7812 */ /* 0x040fe4000780c0ff */
[----:B------:R-:W-:-:S07]  /*101620*/  LOP3.LUT P2, RZ, R252, 0x8, RZ, 0xc0, !PT ;  /* 0x00000008fcff7812 */ /* 0x000fce000784c0ff */
[----:B------:R0:W-:Y:S01]  /*101630*/  @P3 STG.E.U8 desc[UR10][R232.64], R2 ;  /* 0x00000002e8003986 */ /* 0x0001e2000c10110a */
[----:B------:R-:W-:-:S03]  /*101640*/  PRMT R202, R202, 0x7773, RZ ;  /* 0x00007773caca7816 */ /* 0x000fc600000000ff */
[----:B0-----:R-:W3:Y:S01]  /*101650*/  LDL.LU.64 R232, [R1+0x618] ;  /* 0x0006180001e87983 */ /* 0x001ee20000300a00 */
[----:B------:R-:W-:-:S03]  /*101660*/  PRMT R3, R206, 0x7770, RZ ;  /* 0x00007770ce037816 */ /* 0x000fc600000000ff */
[----:B------:R0:W-:Y:S01]  /*101670*/  @P0 STG.E.U8 desc[UR10][R234.64], R202 ;  /* 0x000000caea000986 */ /* 0x0001e2000c10110a */
[----:B------:R-:W-:-:S03]  /*101680*/  LOP3.LUT P6, RZ, R252, 0x4, RZ, 0xc0, !PT ;  /* 0x00000004fcff7812 */ /* 0x000fc600078cc0ff */
[----:B0-----:R-:W3:Y:S01]  /*101690*/  LDL.LU.64 R234, [R1+0x610] ;  /* 0x0006100001ea7983 */ /* 0x001ee20000300a00 */
[C---:B------:R-:W-:Y:S02]  /*1016a0*/  PRMT R4, R206.reuse, 0x7771, RZ ;  /* 0x00007771ce047816 */ /* 0x040fe400000000ff */
[C---:B------:R-:W-:Y:S02]  /*1016b0*/  PRMT R0, R206.reuse, 0x7772, RZ ;  /* 0x00007772ce007816 */ /* 0x040fe400000000ff */
[----:B------:R-:W-:Y:S02]  /*1016c0*/  PRMT R206, R206, 0x7773, RZ ;  /* 0x00007773cece7816 */ /* 0x000fe400000000ff */
[----:B------:R-:W-:Y:S02]  /*1016d0*/  LOP3.LUT P1, RZ, R252, 0x2, RZ, 0xc0, !PT ;  /* 0x00000002fcff7812 */ /* 0x000fe4000782c0ff */
[----:B------:R-:W-:Y:S01]  /*1016e0*/  PRMT R2, R203, 0x7770, RZ ;  /* 0x00007770cb027816 */ /* 0x000fe200000000ff */
[----:B--2---:R0:W-:Y:S04]  /*1016f0*/  @P2 STG.E.U8 desc[UR10][R230.64], R3 ;  /* 0x00000003e6002986 */ /* 0x0041e8000c10110a */
[----:B0-----:R-:W2:Y:S01]  /*101700*/  LDL.LU.64 R230, [R1+0x608] ;  /* 0x0006080001e67983 */ /* 0x001ea20000300a00 */
[----:B------:R-:W-:Y:S01]  /*101710*/  ISETP.LT.AND P2, PT, R12, UR4, !P6 ;  /* 0x000000040c007c0c */ /* 0x000fe2000f741270 */
[----:B------:R-:W-:-:S12]  /*101720*/  ULDC UR4, c[0x0][0x228] ;  /* 0x00008a0000047ab9 */ /* 0x000fd80000000800 */
[----:B----4-:R0:W-:Y:S04]  /*101730*/  @P2 STG.E.U8 desc[UR10][R228.64], R4 ;  /* 0x00000004e4002986 */ /* 0x0101e8000c10110a */
[----:B0-----:R-:W4:Y:S01]  /*101740*/  LDL.LU.64 R228, [R1+0x600] ;  /* 0x0006000001e47983 */ /* 0x001f220000300a00 */
[----:B------:R-:W-:Y:S01]  /*101750*/  ISETP.LT.AND P2, PT, R11, UR4, !P6 ;  /* 0x000000040b007c0c */ /* 0x000fe2000f741270 */
[----:B------:R-:W-:-:S12]  /*101760*/  ULDC UR4, c[0x0][0x228] ;  /* 0x00008a0000047ab9 */ /* 0x000fd80000000800 */
[----:B------:R0:W-:Y:S04]  /*101770*/  @P2 STG.E.U8 desc[UR10][R226.64], R0 ;  /* 0x00000000e2002986 */ /* 0x0001e8000c10110a */
[----:B0-----:R-:W4:Y:S01]  /*101780*/  LDL.LU.64 R226, [R1+0x5f8] ;  /* 0x0005f80001e27983 */ /* 0x001f220000300a00 */
[----:B------:R-:W-:Y:S01]  /*101790*/  ISETP.LT.AND P6, PT, R10, UR4, !P6 ;  /* 0x000000040a007c0c */ /* 0x000fe2000f7c1270 */
[----:B------:R-:W-:-:S12]  /*1017a0*/  ULDC UR4, c[0x0][0x228] ;  /* 0x00008a0000047ab9 */ /* 0x000fd80000000800 */
[----:B------:R0:W-:Y:S01]  /*1017b0*/  @P6 STG.E.U8 desc[UR10][R20.64], R206 ;  /* 0x000000ce14006986 */ /* 0x0001e2000c10110a */
[----:B------:R-:W-:Y:S01]  /*1017c0*/  ISETP.LT.AND P6, PT, R9, UR4, !P1 ;  /* 0x0000000409007c0c */ /* 0x000fe2000cfc1270 */
[----:B------:R-:W-:Y:S02]  /*1017d0*/  ULDC UR4, c[0x0][0x228] ;  /* 0x00008a0000047ab9 */ /* 0x000fe40000000800 */
[----:B0-----:R-:W4:Y:S10]  /*1017e0*/  LDL.LU.64 R20, [R1+0x5f0] ;  /* 0x0005f00001147983 */ /* 0x001f340000300a00 */
[----:B---3--:R0:W-:Y:S04]  /*1017f0*/  @P6 STG.E.U8 desc[UR10][R18.64], R2 ;  /* 0x0000000212006986 */ /* 0x0081e8000c10110a */
[----:B0-----:R-:W3:Y:S01]  /*101800*/  LDL.LU.64 R18, [R1+0x5e8] ;  /* 0x0005e80001127983 */ /* 0x001ee20000300a00 */
[----:B------:R-:W-:-:S02]  /*101810*/  ISETP.LT.AND P6, PT, R12, UR4, !P1 ;  /* 0x000000040c007c0c */ /* 0x000fc4000cfc1270 */
[----:B------:R-:W-:Y:S01]  /*101820*/  PRMT R3, R203, 0x7771, RZ ;  /* 0x00007771cb037816 */ /* 0x000fe200000000ff */
[----:B------:R-:W-:-:S10]  /*101830*/  ULDC UR4, c[0x0][0x228] ;  /* 0x00008a0000047ab9 */ /* 0x000fd40000000800 */
[----:B------:R0:W-:Y:S01]  /*101840*/  @P6 STG.E.U8 desc[UR10][R232.64], R3 ;  /* 0x00000003e8006986 */ /* 0x0001e2000c10110a */
[----:B------:R-:W-:Y:S01]  /*101850*/  ISETP.LT.AND P6, PT, R11, UR4, !P1 ;  /* 0x000000040b007c0c */ /* 0x000fe2000cfc1270 */
[----:B------:R-:W-:Y:S02]  /*101860*/  ULDC UR4, c[0x0][0x228] ;  /* 0x00008a0000047ab9 */ /* 0x000fe40000000800 */
[----:B------:R-:W-:Y:S02]  /*101870*/  ISETP.LT.AND P1, PT, R10, UR4, !P1 ;  /* 0x000000040a007c0c */ /* 0x000fe4000cf21270 */
[C---:B------:R-:W-:Y:S01]  /*101880*/  PRMT R0, R203.reuse, 0x7772, RZ ;  /* 0x00007772cb007816 */ /* 0x040fe200000000ff */
[----:B0-----:R-:W3:Y:S01]  /*101890*/  LDL.LU.64 R232, [R1+0x5e0] ;  /* 0x0005e00001e87983 */ /* 0x001ee20000300a00 */
[----:B------:R-:W-:-:S06]  /*1018a0*/  PRMT R203, R203, 0x7773, RZ ;  /* 0x00007773cbcb7816 */ /* 0x000fcc00000000ff */
[----:B------:R0:W-:Y:S01]  /*1018b0*/  @P6 STG.E.U8 desc[UR10][R234.64], R0 ;  /* 0x00000000ea006986 */ /* 0x0001e2000c10110a */
[----:B------:R-:W-:Y:S01]  /*1018c0*/  LOP3.LUT P0, RZ, R252, 0x1, RZ, 0xc0, !PT ;  /* 0x00000001fcff7812 */ /* 0x000fe2000780c0ff */
[----:B------:R-:W-:Y:S01]  /*1018d0*/  ULDC UR4, c[0x0][0x228] ;  /* 0x00008a0000047ab9 */ /* 0x000fe20000000800 */
[C---:B------:R-:W-:Y:S02]  /*1018e0*/  PRMT R2, R207.reuse, 0x7770, RZ ;  /* 0x00007770cf027816 */ /* 0x040fe400000000ff */
[C---:B------:R-:W-:Y:S02]  /*1018f0*/  PRMT R3, R207.reuse, 0x7771, RZ ;  /* 0x00007771cf037816 */ /* 0x040fe400000000ff */
[C---:B0-----:R-:W-:Y:S02]  /*101900*/  PRMT R0, R207.reuse, 0x7772, RZ ;  /* 0x00007772cf007816 */ /* 0x041fe400000000ff */
        /* <DEDUP_REMOVED lines=12> */
[----:B------:R-:W-:Y:S02]  /*1019d0*/  ULDC UR4, c[0x0][0x228] ;  /* 0x00008a0000047ab9 */ /* 0x000fe40000000800 */
[----:B------:R-:W4:Y:S01]  /*1019e0*/  LDL.LU.64 R234, [R1+0x5c0] ;  /* 0x0005c00001ea7983 */ /* 0x000f220000300a00 */
[----:B------:R-:W-:Y:S02]  /*1019f0*/  ISETP.LT.AND P0, PT, R10, UR4, !P0 ;  /* 0x000000040a007c0c */ /* 0x000fe4000c701270 */
[----:B------:R-:W-:Y:S01]  /*101a00*/  LOP3.LUT P5, RZ, R225, 0x80, RZ, 0xc0, !PT ;  /* 0x00000080e1ff7812 */ /* 0x000fe200078ac0ff */
[----:B------:R-:W-:-:S06]  /*101a10*/  ULDC UR4, c[0x0][0x228] ;  /* 0x00008a0000047ab9 */ /* 0x000fcc0000000800 */
[----:B------:R-:W-:Y:S04]  /*101a20*/  @P6 STG.E.U8 desc[UR10][R20.64], R0 ;  /* 0x0000000014006986 */ /* 0x000fe8000c10110a */
[----:B---3--:R0:W-:Y:S04]  /*101a30*/  @P0 STG.E.U8 desc[UR10][R18.64], R207 ;  /* 0x000000cf12000986 */ /* 0x0081e8000c10110a */
[----:B0-----:R-:W3:Y:S01]  /*101a40*/  LDL.LU.64 R18, [R1+0x5b8] ;  /* 0x0005b80001127983 */ /* 0x001ee20000300a00 */
[----:B------:R-:W-:Y:S02]  /*101a50*/  ISETP.LT.AND P0, PT, R9, UR4, !P5 ;  /* 0x0000000409007c0c */ /* 0x000fe4000ef01270 */
[----:B------:R-:W-:Y:S01]  /*101a60*/  PRMT R2, R208, 0x7770, RZ ;  /* 0x00007770d0027816 */ /* 0x000fe200000000ff */
[----:B------:R-:W-:-:S02]  /*101a70*/  ULDC UR4, c[0x0][0x228] ;  /* 0x00008a0000047ab9 */ /* 0x000fc40000000800 */
[----:B------:R-:W-:Y:S02]  /*101a80*/  ISETP.LT.AND P6, PT, R12, UR4, !P5 ;  /* 0x000000040c007c0c */ /* 0x000fe4000efc1270 */
[----:B------:R-:W-:Y:S01]  /*101a90*/  PRMT R3, R208, 0x7771, RZ ;  /* 0x00007771d0037816 */ /* 0x000fe200000000ff */
[----:B------:R-:W-:-:S05]  /*101aa0*/  ULDC UR4, c[0x0][0x228] ;  /* 0x00008a0000047ab9 */ /* 0x000fca0000000800 */
[----:B------:R0:W-:Y:S04]  /*101ab0*/  @P0 STG.E.U8 desc[UR10][R232.64], R2 ;  /* 0x00000002e8000986 */ /* 0x0001e8000c10110a */
[----:B0-----:R-:W3:Y:S01]  /*101ac0*/  LDL.LU.64 R232, [R1+0x5b0] ;  /* 0x0005b00001e87983 */ /* 0x001ee20000300a00 */
[C---:B------:R-:W-:Y:S02]  /*101ad0*/  PRMT R0, R208.reuse, 0x7772, RZ ;  /* 0x00007772d0007816 */ /* 0x040fe400000000ff */
[----:B------:R-:W-:Y:S02]  /*101ae0*/  PRMT R208, R208, 0x7773, RZ ;  /* 0x00007773d0d07816 */ /* 0x000fe400000000ff */
[----:B------:R-:W-:Y:S02]  /*101af0*/  LOP3.LUT P1, RZ, R252, 0x20, RZ, 0xc0, !PT ;  /* 0x00000020fcff7812 */ /* 0x000fe4000782c0ff */
[----:B------:R-:W-:Y:S01]  /*101b00*/  PRMT R2, R212, 0x7770, RZ ;  /* 0x00007770d4027816 */ /* 0x000fe200000000ff */
[----:B--2---:R0:W-:Y:S04]  /*101b10*/  @P6 STG.E.U8 desc[UR10][R230.64], R3 ;  /* 0x00000003e6006986 */ /* 0x0041e8000c10110a */
[----:B0-----:R-:W2:Y:S01]  /*101b20*/  LDL.LU.64 R230, [R1+0x5a8] ;  /* 0x0005a80001e67983 */ /* 0x001ea20000300a00 */
[----:B------:R-:W-:-:S03]  /*101b30*/  ISETP.LT.AND P6, PT, R11, UR4, !P5 ;  /* 0x000000040b007c0c */ /* 0x000fc6000efc1270 */
[----:B------:R-:W2:Y:S01]  /*101b40*/  LDL.LU.64 R20, [R1+0x5a0] ;  /* 0x0005a00001147983 */ /* 0x000ea20000300a00 */
[----:B------:R-:W-:-:S09]  /*101b50*/  ULDC UR4, c[0x0][0x228] ;  /* 0x00008a0000047ab9 */ /* 0x000fd20000000800 */
[----:B----4-:R0:W-:Y:S04]  /*101b60*/  @P6 STG.E.U8 desc[UR10][R228.64], R0 ;  /* 0x00000000e4006986 */ /* 0x0101e8000c10110a */
[----:B0-----:R-:W4:Y:S01]  /*101b70*/  LDL.LU.64 R228, [R1+0x598] ;  /* 0x0005980001e47983 */ /* 0x001f220000300a00 */
[----:B------:R-:W-:Y:S01]  /*101b80*/  ISETP.LT.AND P5, PT, R10, UR4, !P5 ;  /* 0x000000040a007c0c */ /* 0x000fe2000efa1270 */
[----:B------:R-:W-:-:S12]  /*101b90*/  ULDC UR4, c[0x0][0x228] ;  /* 0x00008a0000047ab9 */ /* 0x000fd80000000800 */
[----:B------:R0:W-:Y:S04]  /*101ba0*/  @P5 STG.E.U8 desc[UR10][R226.64], R208 ;  /* 0x000000d0e2005986 */ /* 0x0001e8000c10110a */
[----:B0-----:R-:W4:Y:S01]  /*101bb0*/  LDL.LU.64 R226, [R1+0x590] ;  /* 0x0005900001e27983 */ /* 0x001f220000300a00 */
[----:B------:R-:W-:Y:S01]  /*101bc0*/  ISETP.LT.AND P5, PT, R9, UR4, !P1 ;  /* 0x0000000409007c0c */ /* 0x000fe2000cfa1270 */
[----:B------:R-:W-:Y:S01]  /*101bd0*/  ULDC UR4, c[0x0][0x228] ;  /* 0x00008a0000047ab9 */ /* 0x000fe20000000800 */
[----:B------:R-:W-:-:S11]  /*101be0*/  PRMT R3, R212, 0x7771, RZ ;  /* 0x00007771d4037816 */ /* 0x000fd600000000ff */
[----:B------:R-:W-:Y:S01]  /*101bf0*/  @P5 STG.E.U8 desc[UR10][R234.64], R2 ;  /* 0x00000002ea005986 */ /* 0x000fe2000c10110a */
[----:B------:R-:W-:Y:S01]  /*101c00*/  ISETP.LT.AND P5, PT, R12, UR4, !P1 ;  /* 0x000000040c007c0c */ /* 0x000fe2000cfa1270 */
[----:B------:R-:W-:-:S12]  /*101c10*/  ULDC UR4, c[0x0][0x228] ;  /* 0x00008a0000047ab9 */ /* 0x000fd80000000800 */
[----:B---3--:R0:W-:Y:S04]  /*101c20*/  @P5 STG.E.U8 desc[UR10][R18.64], R3 ;  /* 0x0000000312005986 */ /* 0x0081e8000c10110a */
[----:B0-----:R-:W3:Y:S01]  /*101c30*/  LDL.LU.64 R18, [R1+0x588] ;  /* 0x0005880001127983 */ /* 0x001ee20000300a00 */
[----:B------:R-:W-:Y:S02]  /*101c40*/  ISETP.LT.AND P5, PT, R11, UR4, !P1 ;  /* 0x000000040b007c0c */ /* 0x000fe4000cfa1270 */
[C---:B------:R-:W-:Y:S01]  /*101c50*/  PRMT R0, R212.reuse, 0x7772, RZ ;  /* 0x00007772d4007816 */ /* 0x040fe200000000ff */
[----:B------:R-:W-:Y:S01]  /*101c60*/  ULDC UR4, c[0x0][0x228] ;  /* 0x00008a0000047ab9 */ /* 0x000fe20000000800 */
[----:B------:R-:W3:Y:S01]  /*101c70*/  LDL.LU.64 R234, [R1+0x580] ;  /* 0x0005800001ea7983 */ /* 0x000ee20000300a00 */
[----:B------:R-:W-:-:S08]  /*101c80*/  PRMT R212, R212, 0x7773, RZ ;  /* 0x00007773d4d47816 */ /* 0x000fd000000000ff */
[----:B------:R0:W-:Y:S01]  /*101c90*/  @P5 STG.E.U8 desc[UR10][R232.64], R0 ;  /* 0x00000000e8005986 */ /* 0x0001e2000c10110a */
[----:B------:R-:W-:Y:S02]  /*101ca0*/  ISETP.LT.AND P5, PT, R10, UR4, !P1 ;  /* 0x000000040a007c0c */ /* 0x000fe4000cfa1270 */
[----:B------:R-:W-:Y:S01]  /*101cb0*/  LOP3.LUT P0, RZ, R252, 0x100, RZ, 0xc0, !PT ;  /* 0x00000100fcff7812 */ /* 0x000fe2000780c0ff */
[----:B------:R-:W-:Y:S01]  /*101cc0*/  ULDC UR4, c[0x0][0x228] ;  /* 0x00008a0000047ab9 */ /* 0x000fe20000000800 */
[C---:B------:R-:W-:Y:S01]  /*101cd0*/  PRMT R2, R209.reuse, 0x7770, RZ ;  /* 0x00007770d1027816 */ /* 0x040fe200000000ff */
[----:B0-----:R-:W3:Y:S01]  /*101ce0*/  LDL.LU.64 R232, [R1+0x578] ;  /* 0x0005780001e87983 */ /* 0x001ee20000300a00 */
[C---:B------:R-:W-:Y:S02]  /*101cf0*/  PRMT R3, R209.reuse, 0x7771, RZ ;  /* 0x00007771d1037816 */ /* 0x040fe400000000ff */
[C---:B------:R-:W-:Y:S02]  /*101d00*/  PRMT R0, R209.reuse, 0x7772, RZ ;  /* 0x00007772d1007816 */ /* 0x040fe400000000ff */
[----:B------:R-:W-:-:S03]  /*101d10*/  PRMT R209, R209, 0x7773, RZ ;  /* 0x00007773d1d17816 */ /* 0x000fc600000000ff */
[----:B--2---:R0:W-:Y:S01]  /*101d20*/  @P5 STG.E.U8 desc[UR10][R230.64], R212 ;  /* 0x000000d4e6005986 */ /* 0x0041e2000c10110a */
[----:B------:R-:W-:Y:S01]  /*101d30*/  ISETP.LT.AND P5, PT, R9, UR4, !P0 ;  /* 0x0000000409007c0c */ /* 0x000fe2000c7a1270 */
[----:B------:R-:W-:Y:S02]  /*101d40*/  ULDC UR4, c[0x0][0x228] ;  /* 0x00008a0000047ab9 */ /* 0x000fe40000000800 */
[----:B0-----:R-:W2:Y:S10]  /*101d50*/  LDL.LU.64 R230, [R1+0x570] ;  /* 0x0005700001e67983 */ /* 0x001eb40000300a00 */
[----:B------:R-:W-:Y:S01]  /*101d60*/  @P5 STG.E.U8 desc[UR10][R20.64], R2 ;  /* 0x0000000214005986 */ /* 0x000fe2000c10110a */
[----:B------:R-:W-:Y:S01]  /*101d70*/  ISETP.LT.AND P5, PT, R12, UR4, !P0 ;  /* 0x000000040c007c0c */ /* 0x000fe2000c7a1270 */
[----:B------:R-:W-:-:S12]  /*101d80*/  ULDC UR4, c[0x0][0x228] ;  /* 0x00008a0000047ab9 */ /* 0x000fd80000000800 */
[----:B----4-:R0:W-:Y:S04]  /*101d90*/  @P5 STG.E.U8 desc[UR10][R228.64], R3 ;  /* 0x00000003e4005986 */ /* 0x0101e8000c10110a */
[----:B0-----:R-:W4:Y:S01]  /*101da0*/  LDL.LU.64 R228, [R1+0x568] ;  /* 0x0005680001e47983 */ /* 0x001f220000300a00 */
[----:B------:R-:W-:-:S03]  /*101db0*/  ISETP.LT.AND P5, PT, R11, UR4, !P0 ;  /* 0x000000040b007c0c */ /* 0x000fc6000c7a1270 */
[----:B------:R-:W4:Y:S01]  /*101dc0*/  LDL.LU.64 R20, [R1+0x560] ;  /* 0x0005600001147983 */ /* 0x000f220000300a00 */
[----:B------:R-:W-:-:S09]  /*101dd0*/  ULDC UR4, c[0x0][0x228] ;  /* 0x00008a0000047ab9 */ /* 0x000fd20000000800 */
[----:B------:R0:W-:Y:S04]  /*101de0*/  @P5 STG.E.U8 desc[UR10][R226.64], R0 ;  /* 0x00000000e2005986 */ /* 0x0001e8000c10110a */
[----:B0-----:R-:W4:Y:S01]  /*101df0*/  LDL.LU.64 R226, [R1+0x558] ;  /* 0x0005580001e27983 */ /* 0x001f220000300a00 */
[----:B------:R-:W-:Y:S02]  /*101e00*/  ISETP.LT.AND P5, PT, R10, UR4, !P0 ;  /* 0x000000040a007c0c */ /* 0x000fe4000c7a1270 */
[----:B------:R-:W-:Y:S01]  /*101e10*/  LOP3.LUT P6, RZ, R252, 0x400, RZ, 0xc0, !PT ;  /* 0x00000400fcff7812 */ /* 0x000fe200078cc0ff */
[----:B------:R-:W-:-:S10]  /*101e20*/  ULDC UR4, c[0x0][0x228] ;  /* 0x00008a0000047ab9 */ /* 0x000fd40000000800 */
[----:B---3--:R0:W-:Y:S04]  /*101e30*/  @P5 STG.E.U8 desc[UR10][R18.64], R209 ;  /* 0x000000d112005986 */ /* 0x0081e8000c10110a */
[----:B0-----:R-:W3:Y:S01]  /*101e40*/  LDL.LU.64 R18, [R1+0x550] ;  /* 0x0005500001127983 */ /* 0x001ee20000300a00 */
[----:B------:R-:W-:Y:S02]  /*101e50*/  ISETP.LT.AND P5, PT, R9, UR4, !P6 ;  /* 0x0000000409007c0c */ /* 0x000fe4000f7a1270 */
[C---:B------:R-:W-:Y:S01]  /*101e60*/  PRMT R2, R213.reuse, 0x7770, RZ ;  /* 0x00007770d5027816 */ /* 0x040fe200000000ff */
[----:B------:R-:W-:Y:S01]  /*101e70*/  ULDC UR4, c[0x0][0x228] ;  /* 0x00008a0000047ab9 */ /* 0x000fe20000000800 */
[----:B------:R-:W-:-:S09]  /*101e80*/  PRMT R3, R213, 0x7771, RZ ;  /* 0x00007771d5037816 */ /* 0x000fd200000000ff */
[----:B------:R0:W-:Y:S01]  /*101e90*/  @P5 STG.E.U8 desc[UR10][R234.64], R2 ;  /* 0x00000002ea005986 */ /* 0x0001e2000c10110a */
[----:B------:R-:W-:Y:S01]  /*101ea0*/  ISETP.LT.AND P5, PT, R12, UR4, !P6 ;  /* 0x000000040c007c0c */ /* 0x000fe2000f7a1270 */
[----:B------:R-:W-:Y:S01]  /*101eb0*/  ULDC UR4, c[0x0][0x228] ;  /* 0x00008a0000047ab9 */ /* 0x000fe20000000800 */
[----:B------:R-:W-:Y:S01]  /*101ec0*/  PRMT R0, R213, 0x7772, RZ ;  /* 0x00007772d5007816 */ /* 0x000fe200000000ff */
[----:B0-----:R-:W3:Y:S10]  /*101ed0*/  LDL.LU.64 R234, [R1+0x548] ;  /* 0x0005480001ea7983 */ /* 0x001ef40000300a00 */
[----:B------:R0:W-:Y:S01]  /*101ee0*/  @P5 STG.E.U8 desc[UR10][R232.64], R3 ;  /* 0x00000003e8005986 */ /* 0x0001e2000c10110a */
[----:B------:R-:W-:Y:S01]  /*101ef0*/  ISETP.LT.AND P5, PT, R11, UR4, !P6 ;  /* 0x000000040b007c0c */ /* 0x000fe2000f7a1270 */
[----:B------:R-:W-:Y:S01]  /*101f00*/  ULDC UR4, c[0x0][0x228] ;  /* 0x00008a0000047ab9 */ /* 0x000fe20000000800 */
[----:B------:R-:W-:Y:S01]  /*101f10*/  PRMT R213, R213, 0x7773, RZ ;  /* 0x00007773d5d57816 */ /* 0x000fe200000000ff */
[----:B0-----:R-:W3:Y:S01]  /*101f20*/  LDL.LU.64 R232, [R1+0x540] ;  /* 0x0005400001e87983 */ /* 0x001ee20000300a00 */
[----:B------:R-:W-:-:S02]  /*101f30*/  LOP3.LUT P1, RZ, R252, 0x2000, RZ, 0xc0, !PT ;  /* 0x00002000fcff7812 */ /* 0x000fc4000782c0ff */
[C---:B------:R-:W-:Y:S02]  /*101f40*/  PRMT R2, R210.reuse, 0x7770, RZ ;  /* 0x00007770d2027816 */ /* 0x040fe400000000ff */
[----:B------:R-:W-:-:S05]  /*101f50*/  PRMT R3, R210, 0x7771, RZ ;  /* 0x00007771d2037816 */ /* 0x000fca00000000ff */
[----:B--2---:R0:W-:Y:S01]  /*101f60*/  @P5 STG.E.U8 desc[UR10][R230.64], R0 ;  /* 0x00000000e6005986 */ /* 0x0041e2000c10110a */
[----:B------:R-:W-:Y:S01]  /*101f70*/  ISETP.LT.AND P5, PT, R10, UR4, !P6 ;  /* 0x000000040a007c0c */ /* 0x000fe2000f7a1270 */
[----:B------:R-:W-:Y:S02]  /*101f80*/  ULDC UR4, c[0x0][0x228] ;  /* 0x00008a0000047ab9 */ /* 0x000fe40000000800 */
[----:B0-----:R-:W2:Y:S10]  /*101f90*/  LDL.LU.64 R230, [R1+0x538] ;  /* 0x0005380001e67983 */ /* 0x001eb40000300a00 */
[----:B----4-:R0:W-:Y:S01]  /*101fa0*/  @P5 STG.E.U8 desc[UR10][R228.64], R213 ;  /* 0x000000d5e4005986 */ /* 0x0101e2000c10110a */
[----:B------:R-:W-:Y:S01]  /*101fb0*/  ISETP.LT.AND P5, PT, R9, UR4, !P1 ;  /* 0x0000000409007c0c */ /* 0x000fe2000cfa1270 */
[----:B------:R-:W-:-:S02]  /*101fc0*/  ULDC UR4, c[0x0][0x228] ;  /* 0x00008a0000047ab9 */ /* 0x000fc40000000800 */
[----:B0-----:R-:W4:Y:S10]  /*101fd0*/  LDL.LU.64 R228, [R1+0x530] ;  /* 0x0005300001e47983 */ /* 0x001f340000300a00 */
[----:B------:R-:W-:Y:S01]  /*101fe0*/  @P5 STG.E.U8 desc[UR10][R20.64], R2 ;  /* 0x0000000214005986 */ /* 0x000fe2000c10110a */
[----:B------:R-:W-:Y:S01]  /*101ff0*/  ISETP.LT.AND P5, PT, R12, UR4, !P1 ;  /* 0x000000040c007c0c */ /* 0x000fe2000cfa1270 */
[----:B------:R-:W-:-:S12]  /*102000*/  ULDC UR4, c[0x0][0x228] ;  /* 0x00008a0000047ab9 */ /* 0x000fd80000000800 */
[----:B------:R0:W-:Y:S04]  /*102010*/  @P5 STG.E.U8 desc[UR10][R226.64], R3 ;  /* 0x00000003e2005986 */ /* 0x0001e8000c10110a */
[----:B0-----:R-:W4:Y:S01]  /*102020*/  LDL.LU.64 R226, [R1+0x528] ;  /* 0x0005280001e27983 */ /* 0x001f220000300a00 */
[----:B------:R-:W-:Y:S02]  /*102030*/  ISETP.LT.AND P5, PT, R11, UR4, !P1 ;  /* 0x000000040b007c0c */ /* 0x000fe4000cfa1270 */
[----:B------:R-:W-:Y:S01]  /*102040*/  PRMT R0, R210, 0x7772, RZ ;  /* 0x00007772d2007816 */ /* 0x000fe200000000ff */
[----:B------:R-:W-:-:S10]  /*102050*/  ULDC UR4, c[0x0][0x228] ;  /* 0x00008a0000047ab9 */ /* 0x000fd40000000800 */
[----:B---3--:R0:W-:Y:S04]  /*102060*/  @P5 STG.E.U8 desc[UR10][R18.64], R0 ;  /* 0x0000000012005986 */ /* 0x0081e8000c10110a */
[----:B0-----:R-:W3:Y:S01]  /*102070*/  LDL.LU.64 R18, [R1+0x520] ;  /* 0x0005200001127983 */ /* 0x001ee20000300a00 */
[----:B------:R-:W-:Y:S02]  /*102080*/  ISETP.LT.AND P5, PT, R10, UR4, !P1 ;  /* 0x000000040a007c0c */ /* 0x000fe4000cfa1270 */
[----:B------:R-:W-:Y:S02]  /*102090*/  PRMT R210, R210, 0x7773, RZ ;  /* 0x00007773d2d27816 */ /* 0x000fe400000000ff */
[----:B------:R-:W-:Y:S01]  /*1020a0*/  LOP3.LUT P0, RZ, R252, 0x8000, RZ, 0xc0, !PT ;  /* 0x00008000fcff7812 */ /* 0x000fe2000780c0ff */
[----:B------:R-:W-:Y:S01]  /*1020b0*/  ULDC UR4, c[0x0][0x228] ;  /* 0x00008a0000047ab9 */ /* 0x000fe20000000800 */
[----:B------:R-:W3:Y:S07]  /*1020c0*/  LDL.LU.64 R20, [R1+0x518] ;  /* 0x0005180001147983 */ /* 0x000eee0000300a00 */
[----:B------:R-:W-:Y:S01]  /*1020d0*/  @P5 STG.E.U8 desc[UR10][R234.64], R210 ;  /* 0x000000d2ea005986 */ /* 0x000fe2000c10110a */
[----:B------:R-:W-:-:S02]  /*1020e0*/  ISETP.LT.AND P5, PT, R9, UR4, !P0 ;  /* 0x0000000409007c0c */ /* 0x000fc4000c7a1270 */
[C---:B------:R-:W-:Y:S01]  /*1020f0*/  PRMT R2, R214.reuse, 0x7770, RZ ;  /* 0x00007770d6027816 */ /* 0x040fe200000000ff */
[----:B------:R-:W-:Y:S01]  /*102100*/  ULDC UR4, c[0x0][0x228] ;  /* 0x00008a0000047ab9 */ /* 0x000fe20000000800 */
[----:B------:R-:W-:-:S09]  /*102110*/  PRMT R3, R214, 0x7771, RZ ;  /* 0x00007771d6037816 */ /* 0x000fd200000000ff */
[----:B------:R0:W-:Y:S01]  /*102120*/  @P5 STG.E.U8 desc[UR10][R232.64], R2 ;  /* 0x00000002e8005986 */ /* 0x0001e2000c10110a */
[----:B------:R-:W-:Y:S01]  /*102130*/  ISETP.LT.AND P5, PT, R12, UR4, !P0 ;  /* 0x000000040c007c0c */ /* 0x000fe2000c7a1270 */
[----:B------:R-:W-:Y:S02]  /*102140*/  ULDC UR4, c[0x0][0x228] ;  /* 0x00008a0000047ab9 */ /* 0x000fe40000000800 */
[----:B0-----:R-:W3:Y:S01]  /*102150*/  LDL.LU.64 R232, [R1+0x510] ;  /* 0x0005100001e87983 */ /* 0x001ee20000300a00 */
[C---:B------:R-:W-:Y:S02]  /*102160*/  PRMT R0, R214.reuse, 0x7772, RZ ;  /* 0x00007772d6007816 */ /* 0x040fe400000000ff */
[----:B------:R-:W-:Y:S02]  /*102170*/  PRMT R214, R214, 0x7773, RZ ;  /* 0x00007773d6d67816 */ /* 0x000fe400000000ff */
[----:B------:R-:W-:Y:S02]  /*102180*/  LOP3.LUT P6, RZ, R252, 0x20000, RZ, 0xc0, !PT ;  /* 0x00020000fcff7812 */ /* 0x000fe400078cc0ff */
[----:B------:R-:W-:-:S03]  /*102190*/  PRMT R2, R211, 0x7770, RZ ;  /* 0x00007770d3027816 */ /* 0x000fc600000000ff */
        /* <DEDUP_REMOVED lines=8> */
[----:B------:R0:W-:Y:S04]  /*102220*/  @P5 STG.E.U8 desc[UR10][R226.64], R214 ;  /* 0x000000d6e2005986 */ /* 0x0001e8000c10110a */
[----:B0-----:R-:W4:Y:S01]  /*102230*/  LDL.LU.64 R226, [R1+0x4f8] ;  /* 0x0004f80001e27983 */ /* 0x001f220000300a00 */
[----:B------:R-:W-:Y:S01]  /*102240*/  ISETP.LT.AND P5, PT, R9, UR4, !P6 ;  /* 0x0000000409007c0c */ /* 0x000fe2000f7a1270 */
[----:B------:R-:W-:-:S12]  /*102250*/  ULDC UR4, c[0x0][0x228] ;  /* 0x00008a0000047ab9 */ /* 0x000fd80000000800 */
        /* <DEDUP_REMOVED lines=9> */
[----:B------:R-:W-:Y:S02]  /*1022f0*/  PRMT R211, R211, 0x7773, RZ ;  /* 0x00007773d3d37816 */ /* 0x000fe400000000ff */
[----:B------:R-:W-:Y:S02]  /*102300*/  LOP3.LUT P1, RZ, R252, 0x80000, RZ, 0xc0, !PT ;  /* 0x00080000fcff7812 */ /* 0x000fe4000782c0ff */
[----:B------:R-:W-:Y:S01]  /*102310*/  PRMT R2, R215, 0x7770, RZ ;  /* 0x00007770d7027816 */ /* 0x000fe200000000ff */
[----:B0-----:R-:W3:Y:S06]  /*102320*/  LDL.LU.64 R20, [R1+0x4e8] ;  /* 0x0004e80001147983 */ /* 0x001eec0000300a00 */
[----:B------:R0:W-:Y:S01]  /*102330*/  @P5 STG.E.U8 desc[UR10][R232.64], R0 ;  /* 0x00000000e8005986 */ /* 0x0001e2000c10110a */
[----:B------:R-:W-:Y:S01]  /*102340*/  ISETP.LT.AND P5, PT, R10, UR4, !P6 ;  /* 0x000000040a007c0c */ /* 0x000fe2000f7a1270 */
[----:B------:R-:W-:-:S02]  /*102350*/  ULDC UR4, c[0x0][0x228] ;  /* 0x00008a0000047ab9 */ /* 0x000fc40000000800 */
[----:B------:R-:W3:Y:S01]  /*102360*/  LDL.LU R235, [R1+0x330] ;  /* 0x0003300001eb7983 */ /* 0x000ee20000300800 */
[----:B------:R-:W-:-:S03]  /*102370*/  PRMT R3, R215, 0x7771, RZ ;  /* 0x00007771d7037816 */ /* 0x000fc600000000ff */
[----:B0-----:R-:W3:Y:S01]  /*102380*/  LDL.LU.64 R232, [R1+0x4e0] ;  /* 0x0004e00001e87983 */ /* 0x001ee20000300a00 */
        /* <DEDUP_REMOVED lines=10> */
[----:B0-----:R-:W4:Y:S04]  /*102430*/  LDL.LU.64 R226, [R1+0x4c8] ;  /* 0x0004c80001e27983 */ /* 0x001f280000300a00 */
[----:B------:R-:W4:Y:S01]  /*102440*/  LDL.LU R234, [R1+0x400] ;  /* 0x0004000001ea7983 */ /* 0x000f220000300800 */
[----:B------:R-:W-:Y:S01]  /*102450*/  ISETP.LT.AND P5, PT, R11, UR4, !P1 ;  /* 0x000000040b007c0c */ /* 0x000fe2000cfa1270 */
[----:B------:R-:W-:-:S12]  /*102460*/  ULDC UR4, c[0x0][0x228] ;  /* 0x00008a0000047ab9 */ /* 0x000fd80000000800 */
[----:B---3--:R0:W-:Y:S04]  /*102470*/  @P5 STG.E.U8 desc[UR10][R18.64], R0 ;  /* 0x0000000012005986 */ /* 0x0081e8000c10110a */
[----:B0-----:R-:W3:Y:S01]  /*102480*/  LDL.LU.64 R18, [R1+0x4c0] ;  /* 0x0004c00001127983 */ /* 0x001ee20000300a00 */
[----:B------:R-:W-:Y:S02]  /*102490*/  ISETP.LT.AND P5, PT, R10, UR4, !P1 ;  /* 0x000000040a007c0c */ /* 0x000fe4000cfa1270 */
[----:B------:R-:W-:Y:S02]  /*1024a0*/  PRMT R215, R215, 0x7773, RZ ;  /* 0x00007773d7d77816 */ /* 0x000fe400000000ff */
[----:B------:R-:W-:Y:S01]  /*1024b0*/  LOP3.LUT P0, RZ, R252, 0x200000, RZ, 0xc0, !PT ;  /* 0x00200000fcff7812 */ /* 0x000fe2000780c0ff */
[----:B------:R-:W-:-:S08]  /*1024c0*/  ULDC UR4, c[0x0][0x228] ;  /* 0x00008a0000047ab9 */ /* 0x000fd00000000800 */
[----:B------:R0:W-:Y:S01]  /*1024d0*/  @P5 STG.E.U8 desc[UR10][R20.64], R215 ;  /* 0x000000d714005986 */ /* 0x0001e2000c10110a */
[----:B------:R-:W-:Y:S01]  /*1024e0*/  ISETP.LT.AND P5, PT, R9, UR4, !P0 ;  /* 0x0000000409007c0c */ /* 0x000fe2000c7a1270 */
[----:B------:R-:W-:Y:S01]  /*1024f0*/  ULDC UR4, c[0x0][0x228] ;  /* 0x00008a0000047ab9 */ /* 0x000fe20000000800 */
[----:B------:R-:W-:Y:S01]  /*102500*/  PRMT R2, R235, 0x7770, RZ ;  /* 0x00007770eb027816 */ /* 0x000fe200000000ff */
[----:B0-----:R-:W3:Y:S10]  /*102510*/  LDL.LU.64 R20, [R1+0x4b8] ;  /* 0x0004b80001147983 */ /* 0x001ef40000300a00 */
[----:B------:R0:W-:Y:S01]  /*102520*/  @P5 STG.E.U8 desc[UR10][R232.64], R2 ;  /* 0x00000002e8005986 */ /* 0x0001e2000c10110a */
[----:B------:R-:W-:-:S02]  /*102530*/  ISETP.LT.AND P5, PT, R12, UR4, !P0 ;  /* 0x000000040c007c0c */ /* 0x000fc4000c7a1270 */
[C---:B------:R-:W-:Y:S01]  /*102540*/  PRMT R3, R235.reuse, 0x7771, RZ ;  /* 0x00007771eb037816 */ /* 0x040fe200000000ff */
[----:B------:R-:W-:Y:S01]  /*102550*/  ULDC UR4, c[0x0][0x228] ;  /* 0x00008a0000047ab9 */ /* 0x000fe20000000800 */
[----:B0-----:R-:W3:Y:S01]  /*102560*/  LDL.LU.64 R232, [R1+0x4b0] ;  /* 0x0004b00001e87983 */ /* 0x001ee20000300a00 */
[C---:B------:R-:W-:Y:S02]  /*102570*/  PRMT R0, R235.reuse, 0x7772, RZ ;  /* 0x00007772eb007816 */ /* 0x040fe400000000ff */
[----:B------:R-:W-:Y:S02]  /*102580*/  PRMT R2, R235, 0x7773, RZ ;  /* 0x00007773eb027816 */ /* 0x000fe400000000ff */
[----:B------:R-:W-:-:S04]  /*102590*/  LOP3.LUT P6, RZ, R252, 0x800000, RZ, 0xc0, !PT ;  /* 0x00800000fcff7812 */ /* 0x000fc800078cc0ff */
[----:B--2---:R0:W-:Y:S01]  /*1025a0*/  @P5 STG.E.U8 desc[UR10][R230.64], R3 ;  /* 0x00000003e6005986 */ /* 0x0041e2000c10110a */
[----:B------:R-:W-:Y:S01]  /*1025b0*/  ISETP.LT.AND P5, PT, R11, UR4, !P0 ;  /* 0x000000040b007c0c */ /* 0x000fe2000c7a1270 */
[----:B------:R-:W-:Y:S02]  /*1025c0*/  ULDC UR4, c[0x0][0x228] ;  /* 0x00008a0000047ab9 */ /* 0x000fe40000000800 */
[----:B0-----:R-:W2:Y:S04]  /*1025d0*/  LDL.LU.64 R230, [R1+0x4a8] ;  /* 0x0004a80001e67983 */ /* 0x001ea80000300a00 */
[----:B------:R-:W2:Y:S06]  /*1025e0*/  LDL.LU R17, [R1+0x334] ;  /* 0x0003340001117983 */ /* 0x000eac0000300800 */
[----:B----4-:R0:W-:Y:S01]  /*1025f0*/  @P5 STG.E.U8 desc[UR10][R228.64], R0 ;  /* 0x00000000e4005986 */ /* 0x0101e2000c10110a */
[----:B------:R-:W-:Y:S01]  /*102600*/  ISETP.LT.AND P5, PT, R10, UR4, !P0 ;  /* 0x000000040a007c0c */ /* 0x000fe2000c7a1270 */
[----:B------:R-:W-:-:S02]  /*102610*/  ULDC UR4, c[0x0][0x228] ;  /* 0x00008a0000047ab9 */ /* 0x000fc40000000800 */
[----:B0-----:R-:W4:Y:S04]  /*102620*/  LDL.LU.64 R228, [R1+0x4a0] ;  /* 0x0004a00001e47983 */ /* 0x001f280000300a00 */
[----:B------:R-:W0:Y:S06]  /*102630*/  LDS.128 R4, [R234] ;  /* 0x00000000ea047984 */ /* 0x000e2c0000000c00 */
[----:B------:R1:W-:Y:S01]  /*102640*/  @P5 STG.E.U8 desc[UR10][R226.64], R2 ;  /* 0x00000002e2005986 */ /* 0x0003e2000c10110a */
[----:B------:R-:W-:Y:S01]  /*102650*/  ISETP.LT.AND P5, PT, R9, UR4, !P6 ;  /* 0x0000000409007c0c */ /* 0x000fe2000f7a1270 */
[----:B------:R-:W-:-:S02]  /*102660*/  ULDC UR4, c[0x0][0x228] ;  /* 0x00008a0000047ab9 */ /* 0x000fc40000000800 */
[----:B-1----:R-:W4:Y:S01]  /*102670*/  LDL.LU.64 R226, [R1+0x408] ;  /* 0x0004080001e27983 */ /* 0x002f220000300a00 */
[----:B0-----:R-:W-:-:S09]  /*102680*/  PRMT R3, R4, 0x7770, RZ ;  /* 0x0000777004037816 */ /* 0x001fd200000000ff */
        /* <DEDUP_REMOVED lines=10> */
[----:B------:R-:W-:Y:S01]  /*102730*/  LOP3.LUT P4, RZ, R225, 0x40, RZ, 0xc0, !PT ;  /* 0x00000040e1ff7812 */ /* 0x000fe2000788c0ff */
[----:B0-----:R-:W3:Y:S08]  /*102740*/  LDL.LU.64 R20, [R1+0x3f0] ;  /* 0x0003f00001147983 */ /* 0x001ef00000300a00 */
[----:B------:R0:W-:Y:S01]  /*102750*/  @P5 STG.E.U8 desc[UR10][R232.64], R2 ;  /* 0x00000002e8005986 */ /* 0x0001e2000c10110a */
[----:B------:R-:W-:Y:S01]  /*102760*/  ISETP.LT.AND P5, PT, R10, UR4, !P6 ;  /* 0x000000040a007c0c */ /* 0x000fe2000f7a1270 */
[----:B------:R-:W-:-:S02]  /*102770*/  ULDC UR4, c[0x0][0x228] ;  /* 0x00008a0000047ab9 */ /* 0x000fc40000000800 */
[----:B0-----:R-:W3:Y:S01]  /*102780*/  LDL.LU.64 R232, [R1+0x3e8] ;  /* 0x0003e80001e87983 */ /* 0x001ee20000300a00 */
[C---:B------:R-:W-:Y:S02]  /*102790*/  LOP3.LUT P3, RZ, R225.reuse, 0x20, RZ, 0xc0, !PT ;  /* 0x00000020e1ff7812 */ /* 0x040fe4000786c0ff */
[C---:B------:R-:W-:Y:S02]  /*1027a0*/  LOP3.LUT P2, RZ, R225.reuse, 0x10, RZ, 0xc0, !PT ;  /* 0x00000010e1ff7812 */ /* 0x040fe4000784c0ff */
[C---:B------:R-:W-:Y:S02]  /*1027b0*/  LOP3.LUT P1, RZ, R225.reuse, 0x8, RZ, 0xc0, !PT ;  /* 0x00000008e1ff7812 */ /* 0x040fe4000782c0ff */
[C---:B------:R-:W-:Y:S02]  /*1027c0*/  LOP3.LUT P0, RZ, R225.reuse, 0x4, RZ, 0xc0, !PT ;  /* 0x00000004e1ff7812 */ /* 0x040fe4000780c0ff */
[----:B------:R-:W-:Y:S01]  /*1027d0*/  LOP3.LUT P6, RZ, R225, 0x2, RZ, 0xc0, !PT ;  /* 0x00000002e1ff7812 */ /* 0x000fe200078cc0ff */
[----:B--2---:R0:W-:Y:S01]  /*1027e0*/  @P5 STG.E.U8 desc[UR10][R230.64], R4 ;  /* 0x00000004e6005986 */ /* 0x0041e2000c10110a */
[----:B------:R-:W-:-:S02]  /*1027f0*/  ISETP.LT.AND P5, PT, R9, UR4, !P4 ;  /* 0x0000000409007c0c */ /* 0x000fc4000e7a1270 */
[C---:B------:R-:W-:Y:S01]  /*102800*/  PRMT R0, R17.reuse, 0x7770, RZ ;  /* 0x0000777011007816 */ /* 0x040fe200000000ff */
[----:B------:R-:W-:Y:S01]  /*102810*/  ULDC UR4, c[0x0][0x228] ;  /* 0x00008a0000047ab9 */ /* 0x000fe20000000800 */
[C---:B------:R-:W-:Y:S01]  /*102820*/  PRMT R2, R17.reuse, 0x7771, RZ ;  /* 0x0000777111027816 */ /* 0x040fe200000000ff */
[----:B0-----:R-:W2:Y:S08]  /*102830*/  LDL.LU.64 R230, [R1+0x3e0] ;  /* 0x0003e00001e67983 */ /* 0x001eb00000300a00 */
[----:B----4-:R0:W-:Y:S01]  /*102840*/  @P5 STG.E.U8 desc[UR10][R228.64], R0 ;  /* 0x00000000e4005986 */ /* 0x0101e2000c10110a */
[----:B------:R-:W-:Y:S01]  /*102850*/  ISETP.LT.AND P5, PT, R12, UR4, !P4 ;  /* 0x000000040c007c0c */ /* 0x000fe2000e7a1270 */
[----:B------:R-:W-:Y:S01]  /*102860*/  ULDC UR4, c[0x0][0x228] ;  /* 0x00008a0000047ab9 */ /* 0x000fe20000000800 */
[----:B------:R-:W-:Y:S01]  /*102870*/  PRMT R3, R17, 0x7772, RZ ;  /* 0x0000777211037816 */ /* 0x000fe200000000ff */
[----:B0-----:R-:W4:Y:S10]  /*102880*/  LDL.LU.64 R228, [R1+0x3d8] ;  /* 0x0003d80001e47983 */ /* 0x001f340000300a00 */
[----:B------:R0:W-:Y:S01]  /*102890*/  @P5 STG.E.U8 desc[UR10][R226.64], R2 ;  /* 0x00000002e2005986 */ /* 0x0001e2000c10110a */
[----:B------:R-:W-:Y:S01]  /*1028a0*/  ISETP.LT.AND P5, PT, R11, UR4, !P4 ;  /* 0x000000040b007c0c */ /* 0x000fe2000e7a1270 */
[----:B------:R-:W-:-:S02]  /*1028b0*/  ULDC UR4, c[0x0][0x228] ;  /* 0x00008a0000047ab9 */ /* 0x000fc40000000800 */
[----:B0-----:R-:W4:Y:S04]  /*1028c0*/  LDL.LU.64 R226, [R1+0x3d0] ;  /* 0x0003d00001e27983 */ /* 0x001f280000300a00 */
[----:B------:R-:W4:Y:S06]  /*1028d0*/  LDL.LU R225, [R1+0x338] ;  /* 0x0003380001e17983 */ /* 0x000f2c0000300800 */
[----:B---3--:R0:W-:Y:S04]  /*1028e0*/  @P5 STG.E.U8 desc[UR10][R18.64], R3 ;  /* 0x0000000312005986 */ /* 0x0081e8000c10110a */
[----:B0-----:R-:W3:Y:S01]  /*1028f0*/  LDL.LU.64 R18, [R1+0x3c8] ;  /* 0x0003c80001127983 */ /* 0x001ee20000300a00 */
[----:B------:R-:W-:Y:S01]  /*102900*/  ISETP.LT.AND P4, PT, R10, UR4, !P4 ;  /* 0x000000040a007c0c */ /* 0x000fe2000e781270 */
[----:B------:R-:W-:Y:S01]  /*102910*/  ULDC UR4, c[0x0][0x228] ;  /* 0x00008a0000047ab9 */ /* 0x000fe20000000800 */
[----:B------:R-:W-:-:S02]  /*102920*/  PRMT R0, R17, 0x7773, RZ ;  /* 0x0000777311007816 */ /* 0x000fc400000000ff */
[----:B------:R-:W-:Y:S01]  /*102930*/  ISETP.LT.AND P5, PT, R9, UR4, !P3 ;  /* 0x0000000409007c0c */ /* 0x000fe2000dfa1270 */
[----:B------:R-:W-:Y:S01]  /*102940*/  ULDC UR4, c[0x0][0x228] ;  /* 0x00008a0000047ab9 */ /* 0x000fe20000000800 */
[C---:B------:R-:W-:Y:S02]  /*102950*/  PRMT R4, R5.reuse, 0x7770, RZ ;  /* 0x0000777005047816 */ /* 0x040fe400000000ff */
[C---:B------:R-:W-:Y:S01]  /*102960*/  PRMT R2, R5.reuse, 0x7771, RZ ;  /* 0x0000777105027816 */ /* 0x040fe200000000ff */
[----:B------:R-:W3:Y:S04]  /*102970*/  LDL.LU.64 R236, [R1+0x3c0] ;  /* 0x0003c00001ec7983 */ /* 0x000ee80000300a00 */
[----:B------:R-:W3:Y:S04]  /*102980*/  LDL.LU.64 R234, [R1+0x3b8] ;  /* 0x0003b80001ea7983 */ /* 0x000ee80000300a00 */
[----:B------:R0:W-:Y:S01]  /*102990*/  @P4 STG.E.U8 desc[UR10][R20.64], R0 ;  /* 0x0000000014004986 */ /* 0x0001e2000c10110a */
[----:B------:R-:W-:Y:S01]  /*1029a0*/  ISETP.LT.AND P4, PT, R12, UR4, !P3 ;  /* 0x000000040c007c0c */ /* 0x000fe2000df81270 */
[----:B------:R-:W-:Y:S01]  /*1029b0*/  ULDC UR4, c[0x0][0x228] ;  /* 0x00008a0000047ab9 */ /* 0x000fe20000000800 */
[----:B------:R-:W-:Y:S01]  /*1029c0*/  PRMT R3, R5, 0x7772, RZ ;  /* 0x0000777205037816 */ /* 0x000fe200000000ff */
[----:B0-----:R-:W3:Y:S04]  /*1029d0*/  LDL.LU.64 R20, [R1+0x3b0] ;  /* 0x0003b00001147983 */ /* 0x001ee80000300a00 */
[----:B------:R0:W-:Y:S01]  /*1029e0*/  @P5 STG.E.U8 desc[UR10][R232.64], R4 ;  /* 0x00000004e8005986 */ /* 0x0001e2000c10110a */
[----:B------:R-:W-:Y:S01]  /*1029f0*/  ISETP.LT.AND P5, PT, R11, UR4, !P3 ;  /* 0x000000040b007c0c */ /* 0x000fe2000dfa1270 */
[----:B------:R-:W-:Y:S01]  /*102a00*/  ULDC UR4, c[0x0][0x228] ;  /* 0x00008a0000047ab9 */ /* 0x000fe20000000800 */
[----:B------:R-:W-:-:S02]  /*102a10*/  ISETP.LT.AND P3, PT, R10, UR5, !P3 ;  /* 0x000000050a007c0c */ /* 0x000fc4000df61270 */
[----:B------:R-:W-:Y:S01]  /*102a20*/  PRMT R5, R5, 0x7773, RZ ;  /* 0x0000777305057816 */ /* 0x000fe200000000ff */
[----:B------:R-:W-:Y:S01]  /*102a30*/  ULDC UR5, c[0x0][0x228] ;  /* 0x00008a0000057ab9 */ /* 0x000fe20000000800 */
[----:B0-----:R-:W3:Y:S04]  /*102a40*/  LDL.LU.64 R232, [R1+0x3a8] ;  /* 0x0003a80001e87983 */ /* 0x001ee80000300a00 */
[----:B--2---:R0:W-:Y:S01]  /*102a50*/  @P4 STG.E.U8 desc[UR10][R230.64], R2 ;  /* 0x00000002e6004986 */ /* 0x0041e2000c10110a */
[----:B------:R-:W-:Y:S01]  /*102a60*/  ISETP.LT.AND P4, PT, R9, UR4, !P2 ;  /* 0x0000000409007c0c */ /* 0x000fe2000d781270 */
[----:B------:R-:W-:Y:S02]  /*102a70*/  ULDC UR4, c[0x0][0x228] ;  /* 0x00008a0000047ab9 */ /* 0x000fe40000000800 */
[----:B0-----:R-:W2:Y:S04]  /*102a80*/  LDL.LU.64 R230, [R1+0x3a0] ;  /* 0x0003a00001e67983 */ /* 0x001ea80000300a00 */
[----:B----4-:R0:W-:Y:S04]  /*102a90*/  @P5 STG.E.U8 desc[UR10][R228.64], R3 ;  /* 0x00000003e4005986 */ /* 0x0101e8000c10110a */
[----:B0-----:R-:W4:Y:S04]  /*102aa0*/  LDL.LU.64 R228, [R1+0x398] ;  /* 0x0003980001e47983 */ /* 0x001f280000300a00 */
[----:B------:R-:W4:Y:S01]  /*102ab0*/  LDL.LU R17, [R1+0x33c] ;  /* 0x00033c0001117983 */ /* 0x000f220000300800 */
[----:B------:R-:W-:-:S03]  /*102ac0*/  PRMT R0, R225, 0x7770, RZ ;  /* 0x00007770e1007816 */ /* 0x000fc600000000ff */
[----:B------:R0:W-:Y:S04]  /*102ad0*/  @P3 STG.E.U8 desc[UR10][R226.64], R5 ;  /* 0x00000005e2003986 */ /* 0x0001e8000c10110a */
[----:B0-----:R-:W4:Y:S04]  /*102ae0*/  LDL.LU.64 R226, [R1+0x390] ;  /* 0x0003900001e27983 */ /* 0x001f280000300a00 */
[----:B---3--:R0:W-:Y:S04]  /*102af0*/  @P4 STG.E.U8 desc[UR10][R18.64], R0 ;  /* 0x0000000012004986 */ /* 0x0081e8000c10110a */
[----:B0-----:R-:W3:Y:S01]  /*102b00*/  LDL.LU.64 R18, [R1+0x388] ;  /* 0x0003880001127983 */ /* 0x001ee20000300a00 */
[----:B------:R-:W-:Y:S01]  /*102b10*/  ISETP.LT.AND P3, PT, R12, UR4, !P2 ;  /* 0x000000040c007c0c */ /* 0x000fe2000d761270 */
[----:B------:R-:W-:Y:S01]  /*102b20*/  ULDC UR4, c[0x0][0x228] ;  /* 0x00008a0000047ab9 */ /* 0x000fe20000000800 */
[----:B------:R-:W-:-:S02]  /*102b30*/  ISETP.LT.AND P5, PT, R11, UR5, !P2 ;  /* 0x000000050b007c0c */ /* 0x000fc4000d7a1270 */
[----:B------:R-:W-:Y:S02]  /*102b40*/  ISETP.LT.AND P2, PT, R10, UR4, !P2 ;  /* 0x000000040a007c0c */ /* 0x000fe4000d741270 */
[C---:B------:R-:W-:Y:S02]  /*102b50*/  PRMT R2, R225.reuse, 0x7771, RZ ;  /* 0x00007771e1027816 */ /* 0x040fe400000000ff */
[C---:B------:R-:W-:Y:S01]  /*102b60*/  PRMT R3, R225.reuse, 0x7772, RZ ;  /* 0x00007772e1037816 */ /* 0x040fe200000000ff */
[----:B------:R-:W-:Y:S01]  /*102b70*/  ULDC UR4, c[0x0][0x228] ;  /* 0x00008a0000047ab9 */ /* 0x000fe20000000800 */
[----:B------:R-:W-:Y:S02]  /*102b80*/  PRMT R4, R225, 0x7773, RZ ;  /* 0x00007773e1047816 */ /* 0x000fe400000000ff */
[----:B------:R-:W-:Y:S01]  /*102b90*/  ISETP.LT.AND P4, PT, R9, UR4, !P1 ;  /* 0x0000000409007c0c */ /* 0x000fe2000cf81270 */
[----:B------:R-:W-:Y:S01]  /*102ba0*/  ULDC UR4, c[0x0][0x228] ;  /* 0x00008a0000047ab9 */ /* 0x000fe20000000800 */
[----:B------:R-:W-:Y:S01]  /*102bb0*/  ULDC UR5, c[0x0][0x228] ;  /* 0x00008a0000057ab9 */ /* 0x000fe20000000800 */
[----:B------:R0:W-:Y:S04]  /*102bc0*/  @P3 STG.E.U8 desc[UR10][R236.64], R2 ;  /* 0x00000002ec003986 */ /* 0x0001e8000c10110a */
[----:B------:R1:W-:Y:S01]  /*102bd0*/  @P5 STG.E.U8 desc[UR10][R234.64], R3 ;  /* 0x00000003ea005986 */ /* 0x0003e2000c10110a */
[----:B------:R-:W-:-:S03]  /*102be0*/  ISETP.LT.AND P3, PT, R12, UR4, !P1 ;  /* 0x000000040c007c0c */ /* 0x000fc6000cf61270 */
[----:B------:R-:W-:Y:S01]  /*102bf0*/  @P2 STG.E.U8 desc[UR10][R20.64], R4 ;  /* 0x0000000414002986 */ /* 0x000fe2000c10110a */
[----:B------:R-:W-:Y:S01]  /*102c00*/  ISETP.LT.AND P2, PT, R11, UR5, !P1 ;  /* 0x000000050b007c0c */ /* 0x000fe2000cf41270 */
[----:B------:R-:W-:Y:S01]  /*102c10*/  ULDC UR4, c[0x0][0x228] ;  /* 0x00008a0000047ab9 */ /* 0x000fe20000000800 */
[----:B------:R-:W-:Y:S01]  /*102c20*/  ULDC UR5, c[0x0][0x228] ;  /* 0x00008a0000057ab9 */ /* 0x000fe20000000800 */
[----:B------:R-:W-:Y:S02]  /*102c30*/  ISETP.LT.AND P1, PT, R10, UR4, !P1 ;  /* 0x000000040a007c0c */ /* 0x000fe4000cf21270 */
[----:B------:R-:W-:Y:S02]  /*102c40*/  ISETP.LT.AND P5, PT, R9, UR5, !P0 ;  /* 0x0000000509007c0c */ /* 0x000fe4000c7a1270 */
[C---:B------:R-:W-:Y:S01]  /*102c50*/  PRMT R0, R6.reuse, 0x7770, RZ ;  /* 0x0000777006007816 */ /* 0x040fe200000000ff */
[----:B------:R-:W-:Y:S01]  /*102c60*/  ULDC UR4, c[0x0][0x228] ;  /* 0x00008a0000047ab9 */ /* 0x000fe20000000800 */
[----:B------:R-:W-:Y:S01]  /*102c70*/  ULDC UR5, c[0x0][0x228] ;  /* 0x00008a0000057ab9 */ /* 0x000fe20000000800 */
[----:B0-----:R-:W-:-:S02]  /*102c80*/  PRMT R2, R6, 0x7771, RZ ;  /* 0x0000777106027816 */ /* 0x001fc400000000ff */
[C---:B-1----:R-:W-:Y:S01]  /*102c90*/  PRMT R3, R6.reuse, 0x7772, RZ ;  /* 0x0000777206037816 */ /* 0x042fe200000000ff */
[----:B------:R4:W-:Y:S01]  /*102ca0*/  @P4 STG.E.U8 desc[UR10][R232.64], R0 ;  /* 0x00000000e8004986 */ /* 0x0009e2000c10110a */
[----:B------:R-:W-:Y:S02]  /*102cb0*/  PRMT R6, R6, 0x7773, RZ ;  /* 0x0000777306067816 */ /* 0x000fe400000000ff */
[----:B------:R-:W-:Y:S01]  /*102cc0*/  ISETP.LT.AND P4, PT, R9, UR6, !P6 ;  /* 0x0000000609007c0c */ /* 0x000fe2000f781270 */
[----:B------:R-:W-:Y:S01]  /*102cd0*/  ULDC UR6, c[0x0][0x228] ;  /* 0x00008a0000067ab9 */ /* 0x000fe20000000800 */
[----:B--2---:R0:W-:Y:S01]  /*102ce0*/  @P3 STG.E.U8 desc[UR10][R230.64], R2 ;  /* 0x00000002e6003986 */ /* 0x0041e2000c10110a */
[C---:B------:R-:W-:Y:S01]  /*102cf0*/  ISETP.LT.AND P3, PT, R12.reuse, UR4, !P0 ;  /* 0x000000040c007c0c */ /* 0x040fe2000c761270 */
[----:B------:R-:W-:Y:S01]  /*102d00*/  ULDC UR4, c[0x0][0x228] ;  /* 0x00008a0000047ab9 */ /* 0x000fe20000000800 */
[C---:B----4-:R-:W-:Y:S01]  /*102d10*/  PRMT R0, R17.reuse, 0x7770, RZ ;  /* 0x0000777011007816 */ /* 0x050fe200000000ff */
[----:B------:R1:W-:Y:S01]  /*102d20*/  @P2 STG.E.U8 desc[UR10][R228.64], R3 ;  /* 0x00000003e4002986 */ /* 0x0003e2000c10110a */
[----:B------:R-:W-:Y:S01]  /*102d30*/  ISETP.LT.AND P2, PT, R12, UR5, !P6 ;  /* 0x000000050c007c0c */ /* 0x000fe2000f741270 */
[----:B------:R-:W-:Y:S01]  /*102d40*/  ULDC UR5, c[0x0][0x228] ;  /* 0x00008a0000057ab9 */ /* 0x000fe20000000800 */
[----:B0-----:R-:W-:-:S02]  /*102d50*/  PRMT R2, R17, 0x7771, RZ ;  /* 0x0000777111027816 */ /* 0x001fc400000000ff */
[C---:B------:R-:W-:Y:S02]  /*102d60*/  PRMT R4, R17.reuse, 0x7773, RZ ;  /* 0x0000777311047816 */ /* 0x040fe400000000ff */
[----:B-1----:R-:W-:Y:S01]  /*102d70*/  PRMT R3, R17, 0x7772, RZ ;  /* 0x0000777211037816 */ /* 0x002fe200000000ff */
[----:B------:R0:W-:Y:S01]  /*102d80*/  @P1 STG.E.U8 desc[UR10][R226.64], R6 ;  /* 0x00000006e2001986 */ /* 0x0001e2000c10110a */
[----:B------:R-:W-:-:S03]  /*102d90*/  ISETP.LT.AND P1, PT, R11, UR6, !P6 ;  /* 0x000000060b007c0c */ /* 0x000fc6000f721270 */
[----:B---3--:R1:W-:Y:S01]  /*102da0*/  @P5 STG.E.U8 desc[UR10][R18.64], R0 ;  /* 0x0000000012005986 */ /* 0x0083e2000c10110a */
[----:B------:R-:W-:Y:S02]  /*102db0*/  ISETP.LT.AND P5, PT, R11, UR4, !P0 ;  /* 0x000000040b007c0c */ /* 0x000fe4000c7a1270 */
[C---:B------:R-:W-:Y:S01]  /*102dc0*/  ISETP.LT.AND P0, PT, R10.reuse, UR5, !P0 ;  /* 0x000000050a007c0c */ /* 0x040fe2000c701270 */
[----:B------:R-:W2:Y:S04]  /*102dd0*/  LDL.LU.64 R20, [R1+0x378] ;  /* 0x0003780001147983 */ /* 0x000ea80000300a00 */
[----:B------:R-:W3:Y:S04]  /*102de0*/  LDL.LU.64 R232, [R1+0x368] ;  /* 0x0003680001e87983 */ /* 0x000ee80000300a00 */
[----:B------:R-:W4:Y:S04]  /*102df0*/  LDL.LU.64 R230, [R1+0x350] ;  /* 0x0003500001e67983 */ /* 0x000f280000300a00 */
[----:B------:R-:W4:Y:S04]  /*102e00*/  LDL.LU.64 R228, [R1+0x380] ;  /* 0x0003800001e47983 */ /* 0x000f280000300a00 */
[----:B0-----:R-:W4:Y:S04]  /*102e10*/  LDL.LU.64 R226, [R1+0x370] ;  /* 0x0003700001e27983 */ /* 0x001f280000300a00 */
[----:B-1----:R-:W4:Y:S01]  /*102e20*/  LDL.LU.64 R18, [R1+0x360] ;  /* 0x0003600001127983 */ /* 0x002f220000300a00 */
[----:B------:R-:W-:-:S02]  /*102e30*/  ISETP.LT.AND P6, PT, R10, UR6, !P6 ;  /* 0x000000060a007c0c */ /* 0x000fc4000f7c1270 */
[C---:B------:R-:W-:Y:S02]  /*102e40*/  PRMT R0, R7.reuse, 0x7770, RZ ;  /* 0x0000777007007816 */ /* 0x040fe400000000ff */
[C---:B------:R-:W-:Y:S02]  /*102e50*/  PRMT R5, R7.reuse, 0x7771, RZ ;  /* 0x0000777107057816 */ /* 0x040fe400000000ff */
[C---:B------:R-:W-:Y:S02]  /*102e60*/  PRMT R6, R7.reuse, 0x7772, RZ ;  /* 0x0000777207067816 */ /* 0x040fe400000000ff */
[----:B------:R-:W-:Y:S01]  /*102e70*/  PRMT R7, R7, 0x7773, RZ ;  /* 0x0000777307077816 */ /* 0x000fe200000000ff */
[----:B--2---:R0:W-:Y:S04]  /*102e80*/  @P3 STG.E.U8 desc[UR10][R20.64], R2 ;  /* 0x0000000214003986 */ /* 0x0041e8000c10110a */
[----:B---3--:R0:W-:Y:S04]  /*102e90*/  @P5 STG.E.U8 desc[UR10][R232.64], R3 ;  /* 0x00000003e8005986 */ /* 0x0081e8000c10110a */
[----:B----4-:R0:W-:Y:S04]  /*102ea0*/  @P0 STG.E.U8 desc[UR10][R230.64], R4 ;  /* 0x00000004e6000986 */ /* 0x0101e8000c10110a */
[----:B------:R0:W-:Y:S04]  /*102eb0*/  @P4 STG.E.U8 desc[UR10][R228.64], R0 ;  /* 0x00000000e4004986 */ /* 0x0001e8000c10110a */
[----:B------:R0:W-:Y:S04]  /*102ec0*/  @P2 STG.E.U8 desc[UR10][R226.64], R5 ;  /* 0x00000005e2002986 */ /* 0x0001e8000c10110a */
[----:B------:R0:W-:Y:S01]  /*102ed0*/  @P1 STG.E.U8 desc[UR10][R18.64], R6 ;  /* 0x0000000612001986 */ /* 0x0001e2000c10110a */
[----:B------:R-:W-:Y:S05]  /*102ee0*/  @!P6 EXIT ;  /* 0x000000000000e94d */ /* 0x000fea0003800000 */
[----:B0-----:R-:W2:Y:S04]  /*102ef0*/  LDL.LU.64 R18, [R1+0x358] ;  /* 0x0003580001127983 */ /* 0x001ea80000300a00 */
[----:B--2---:R-:W-:Y:S01]  /*102f00*/  STG.E.U8 desc[UR10][R18.64], R7 ;  /* 0x0000000712007986 */ /* 0x004fe2000c10110a */
[----:B------:R-:W-:Y:S05]  /*102f10*/  EXIT ;  /* 0x000000000000794d */ /* 0x000fea0003800000 */
.L_x_3:
[----:B------:R-:W-:-:S00]  /*102f20*/  BRA `(.L_x_3) ;  /* 0xfffffffc00fc7947 */ /* 0x000fc0000383ffff */
[----:B------:R-:W-:-:S00]  /*102f30*/  NOP ;  /* 0x0000000000007918 */ /* 0x000fc00000000000 */
        /* <DEDUP_REMOVED lines=12> */
.L_x_4:


//--------------------- .nv.shared.matmul_kernel  --------------------------
	.section	.nv.shared.matmul_kernel,"aw",@nobits
	.sectionflags	@""
	.align	16
	.zero		1024


//--------------------- .nv.shared.reserved.0     --------------------------
	.section	.nv.shared.reserved.0,"aw",@nobits
	.weak		__nv_reservedSMEM_offset_0_alias
	.size		__nv_reservedSMEM_offset_0_alias, 0, 0
	.other		__nv_reservedSMEM_offset_0_alias,@"STO_CUDA_RESERVED_SHARED STV_DEFAULT"
__nv_reservedSMEM_offset_0_alias:
	.zero		0


//--------------------- .nv.constant0.matmul_kernel --------------------------
	.section	.nv.constant0.matmul_kernel,"a",@progbits
	.sectionflags	@""
	.align	4
.nv.constant0.matmul_kernel:
	.zero		608


//--------------------- SYMBOLS --------------------------

	.type		.nv.reservedSmem.offset0,@object
	.size		.nv.reservedSmem.offset0,0x4
